//
// Generated by NVIDIA NVVM Compiler
//
// Compiler Build ID: CL-36424714
// Cuda compilation tools, release 13.0, V13.0.88
// Based on NVVM 20.0.0
//

.version 9.0
.target sm_100
.address_size 64

	// .globl	_Z33gpuKernelSphericalHarmonicsBesselIdEvPT_S1_S1_S1_S1_S1_S1_S0_iii
.func  (.param .align 16 .b8 func_retval0[16]) __internal_trig_reduction_slowpathd
(
	.param .b64 __internal_trig_reduction_slowpathd_param_0
)
;
.global .align 4 .b8 __cudart_i2opi_f[24] = {65, 144, 67, 60, 153, 149, 98, 219, 192, 221, 52, 245, 209, 87, 39, 252, 41, 21, 68, 78, 110, 131, 249, 162};
.global .align 8 .b8 __cudart_i2opi_d[144] = {8, 93, 141, 31, 177, 95, 251, 107, 234, 146, 82, 138, 247, 57, 7, 61, 123, 241, 229, 235, 199, 186, 39, 117, 45, 234, 95, 158, 102, 63, 70, 79, 183, 9, 203, 39, 207, 126, 54, 109, 31, 109, 10, 90, 139, 17, 47, 239, 15, 152, 5, 222, 255, 151, 248, 31, 59, 40, 249, 189, 139, 95, 132, 156, 244, 57, 83, 131, 57, 214, 145, 57, 65, 126, 95, 180, 38, 112, 156, 233, 132, 68, 187, 46, 245, 53, 130, 232, 62, 167, 41, 177, 28, 235, 29, 254, 28, 146, 209, 9, 234, 46, 73, 6, 224, 210, 77, 66, 58, 110, 36, 183, 97, 197, 187, 222, 171, 99, 81, 254, 65, 144, 67, 60, 153, 149, 98, 219, 192, 221, 52, 245, 209, 87, 39, 252, 41, 21, 68, 78, 110, 131, 249, 162};
.global .align 16 .b8 __cudart_sin_cos_coeffs[128] = {70, 210, 176, 44, 241, 229, 90, 190, 146, 227, 172, 105, 227, 29, 199, 62, 161, 98, 219, 25, 160, 1, 42, 191, 24, 8, 17, 17, 17, 17, 129, 63, 84, 85, 85, 85, 85, 85, 197, 191, 0, 0, 0, 0, 0, 0, 0, 0, 0, 0, 0, 0, 0, 0, 0, 0, 100, 129, 253, 32, 131, 255, 168, 189, 40, 133, 239, 193, 167, 238, 33, 62, 217, 230, 6, 142, 79, 126, 146, 190, 233, 188, 221, 25, 160, 1, 250, 62, 71, 93, 193, 22, 108, 193, 86, 191, 81, 85, 85, 85, 85, 85, 165, 63, 0, 0, 0, 0, 0, 0, 224, 191, 0, 0, 0, 0, 0, 0, 240, 63};

.visible .entry _Z33gpuKernelSphericalHarmonicsBesselIdEvPT_S1_S1_S1_S1_S1_S1_S0_iii(
	.param .u64 .ptr .align 1 _Z33gpuKernelSphericalHarmonicsBesselIdEvPT_S1_S1_S1_S1_S1_S1_S0_iii_param_0,
	.param .u64 .ptr .align 1 _Z33gpuKernelSphericalHarmonicsBesselIdEvPT_S1_S1_S1_S1_S1_S1_S0_iii_param_1,
	.param .u64 .ptr .align 1 _Z33gpuKernelSphericalHarmonicsBesselIdEvPT_S1_S1_S1_S1_S1_S1_S0_iii_param_2,
	.param .u64 .ptr .align 1 _Z33gpuKernelSphericalHarmonicsBesselIdEvPT_S1_S1_S1_S1_S1_S1_S0_iii_param_3,
	.param .u64 .ptr .align 1 _Z33gpuKernelSphericalHarmonicsBesselIdEvPT_S1_S1_S1_S1_S1_S1_S0_iii_param_4,
	.param .u64 .ptr .align 1 _Z33gpuKernelSphericalHarmonicsBesselIdEvPT_S1_S1_S1_S1_S1_S1_S0_iii_param_5,
	.param .u64 .ptr .align 1 _Z33gpuKernelSphericalHarmonicsBesselIdEvPT_S1_S1_S1_S1_S1_S1_S0_iii_param_6,
	.param .f64 _Z33gpuKernelSphericalHarmonicsBesselIdEvPT_S1_S1_S1_S1_S1_S1_S0_iii_param_7,
	.param .u32 _Z33gpuKernelSphericalHarmonicsBesselIdEvPT_S1_S1_S1_S1_S1_S1_S0_iii_param_8,
	.param .u32 _Z33gpuKernelSphericalHarmonicsBesselIdEvPT_S1_S1_S1_S1_S1_S1_S0_iii_param_9,
	.param .u32 _Z33gpuKernelSphericalHarmonicsBesselIdEvPT_S1_S1_S1_S1_S1_S1_S0_iii_param_10
)
{
	.local .align 16 .b8 	__local_depot0[240];
	.reg .b64 	%SP;
	.reg .b64 	%SPL;
	.reg .pred 	%p<113>;
	.reg .b16 	%rs<13>;
	.reg .b32 	%r<402>;
	.reg .b64 	%rd<236>;
	.reg .b64 	%fd<965>;

	mov.u64 	%SPL, __local_depot0;
	ld.param.u64 	%rd15, [_Z33gpuKernelSphericalHarmonicsBesselIdEvPT_S1_S1_S1_S1_S1_S1_S0_iii_param_0];
	ld.param.u64 	%rd16, [_Z33gpuKernelSphericalHarmonicsBesselIdEvPT_S1_S1_S1_S1_S1_S1_S0_iii_param_1];
	ld.param.u64 	%rd17, [_Z33gpuKernelSphericalHarmonicsBesselIdEvPT_S1_S1_S1_S1_S1_S1_S0_iii_param_5];
	ld.param.u64 	%rd18, [_Z33gpuKernelSphericalHarmonicsBesselIdEvPT_S1_S1_S1_S1_S1_S1_S0_iii_param_6];
	ld.param.f64 	%fd129, [_Z33gpuKernelSphericalHarmonicsBesselIdEvPT_S1_S1_S1_S1_S1_S1_S0_iii_param_7];
	ld.param.u32 	%r138, [_Z33gpuKernelSphericalHarmonicsBesselIdEvPT_S1_S1_S1_S1_S1_S1_S0_iii_param_9];
	ld.param.u32 	%r139, [_Z33gpuKernelSphericalHarmonicsBesselIdEvPT_S1_S1_S1_S1_S1_S1_S0_iii_param_10];
	cvta.to.global.u64 	%rd1, %rd16;
	cvta.to.global.u64 	%rd2, %rd15;
	cvta.to.global.u64 	%rd3, %rd17;
	cvta.to.global.u64 	%rd4, %rd18;
	add.u64 	%rd5, %SPL, 0;
	add.u64 	%rd6, %SPL, 80;
	add.u64 	%rd7, %SPL, 160;
	mov.u32 	%r140, %tid.x;
	mov.u32 	%r141, %ctaid.x;
	mov.u32 	%r142, %ntid.x;
	mad.lo.s32 	%r352, %r141, %r142, %r140;
	setp.ge.s32 	%p1, %r352, %r139;
	@%p1 bra 	$L__BB0_139;
	ld.param.u32 	%r349, [_Z33gpuKernelSphericalHarmonicsBesselIdEvPT_S1_S1_S1_S1_S1_S1_S0_iii_param_8];
	mul.f64 	%fd1, %fd129, 0d4010000000000000;
	rcp.rn.f64 	%fd130, %fd1;
	sqrt.rn.f64 	%fd2, %fd130;
	add.s32 	%r2, %r349, 1;
	shl.b32 	%r3, %r138, 1;
	and.b32  	%r4, %r138, 7;
	add.s32 	%r5, %r4, -1;
	and.b32  	%r6, %r138, 3;
	and.b32  	%r7, %r138, 1;
	and.b32  	%r8, %r138, 2147483640;
$L__BB0_2:
	ld.param.u64 	%rd235, [_Z33gpuKernelSphericalHarmonicsBesselIdEvPT_S1_S1_S1_S1_S1_S1_S0_iii_param_4];
	ld.param.u64 	%rd234, [_Z33gpuKernelSphericalHarmonicsBesselIdEvPT_S1_S1_S1_S1_S1_S1_S0_iii_param_3];
	ld.param.u64 	%rd233, [_Z33gpuKernelSphericalHarmonicsBesselIdEvPT_S1_S1_S1_S1_S1_S1_S0_iii_param_2];
	mov.b64 	%rd22, 4607182418800017408;
	st.local.u64 	[%rd6], %rd22;
	cvta.to.global.u64 	%rd23, %rd233;
	mul.wide.s32 	%rd24, %r352, 8;
	add.s64 	%rd25, %rd23, %rd24;
	ld.global.f64 	%fd3, [%rd25];
	cvta.to.global.u64 	%rd26, %rd234;
	add.s64 	%rd27, %rd26, %rd24;
	ld.global.f64 	%fd4, [%rd27];
	mul.f64 	%fd131, %fd4, %fd4;
	fma.rn.f64 	%fd132, %fd3, %fd3, %fd131;
	cvta.to.global.u64 	%rd28, %rd235;
	add.s64 	%rd29, %rd28, %rd24;
	ld.global.f64 	%fd133, [%rd29];
	fma.rn.f64 	%fd134, %fd133, %fd133, %fd132;
	sqrt.rn.f64 	%fd5, %fd134;
	div.rn.f64 	%fd6, %fd133, %fd5;
	{
	.reg .b32 %temp; 
	mov.b64 	{%temp, %r10}, %fd6;
	}
	abs.f64 	%fd7, %fd6;
	{
	.reg .b32 %temp; 
	mov.b64 	{%temp, %r143}, %fd7;
	}
	setp.gt.s32 	%p2, %r143, 1071801957;
	@%p2 bra 	$L__BB0_6;
	mul.f64 	%fd175, %fd6, %fd6;
	fma.rn.f64 	%fd176, %fd175, 0d3FB0066BDC1895E9, 0dBFB3823B180754AF;
	fma.rn.f64 	%fd177, %fd176, %fd175, 0d3FB11E52CC2F79AE;
	fma.rn.f64 	%fd178, %fd177, %fd175, 0dBF924EAF3526861B;
	fma.rn.f64 	%fd179, %fd178, %fd175, 0d3F91DF02A31E6CB7;
	fma.rn.f64 	%fd180, %fd179, %fd175, 0d3F847D18B0EEC6CC;
	fma.rn.f64 	%fd181, %fd180, %fd175, 0d3F8D0AF961BA53B0;
	fma.rn.f64 	%fd182, %fd181, %fd175, 0d3F91BF7734CF1C48;
	fma.rn.f64 	%fd183, %fd182, %fd175, 0d3F96E91483144EF7;
	fma.rn.f64 	%fd184, %fd183, %fd175, 0d3F9F1C6E0A4F9F81;
	fma.rn.f64 	%fd185, %fd184, %fd175, 0d3FA6DB6DC27FA92B;
	fma.rn.f64 	%fd186, %fd185, %fd175, 0d3FB333333320F91B;
	fma.rn.f64 	%fd187, %fd186, %fd175, 0d3FC5555555555F4D;
	mul.f64 	%fd188, %fd175, %fd187;
	fma.rn.f64 	%fd8, %fd188, %fd7, %fd7;
	setp.gt.s32 	%p6, %r10, -1;
	@%p6 bra 	$L__BB0_5;
	mov.f64 	%fd193, 0d3C91A62633145C07;
	add.rn.f64 	%fd194, %fd8, %fd193;
	mov.f64 	%fd195, 0d3FF921FB54442D18;
	add.rn.f64 	%fd937, %fd195, %fd194;
	bra.uni 	$L__BB0_7;
$L__BB0_5:
	mov.f64 	%fd189, 0dBC91A62633145C07;
	add.rn.f64 	%fd190, %fd8, %fd189;
	neg.f64 	%fd191, %fd190;
	mov.f64 	%fd192, 0d3FF921FB54442D18;
	add.rn.f64 	%fd937, %fd192, %fd191;
	bra.uni 	$L__BB0_7;
$L__BB0_6:
	mov.f64 	%fd135, 0d3FF0000000000000;
	sub.f64 	%fd136, %fd135, %fd7;
	{
	.reg .b32 %temp; 
	mov.b64 	{%r144, %temp}, %fd136;
	}
	{
	.reg .b32 %temp; 
	mov.b64 	{%temp, %r145}, %fd136;
	}
	add.s32 	%r146, %r145, -1048576;
	mov.b64 	%fd137, {%r144, %r146};
	rsqrt.approx.ftz.f64 	%fd138, %fd137;
	{
	.reg .b32 %temp; 
	mov.b64 	{%r147, %temp}, %fd138;
	}
	{
	.reg .b32 %temp; 
	mov.b64 	{%temp, %r148}, %fd138;
	}
	add.s32 	%r149, %r148, -1048576;
	mov.b64 	%fd139, {%r147, %r149};
	mul.f64 	%fd140, %fd137, %fd138;
	neg.f64 	%fd141, %fd140;
	fma.rn.f64 	%fd142, %fd140, %fd141, %fd137;
	fma.rn.f64 	%fd143, %fd142, %fd139, %fd140;
	neg.f64 	%fd144, %fd143;
	fma.rn.f64 	%fd145, %fd138, %fd144, 0d3FF0000000000000;
	fma.rn.f64 	%fd146, %fd145, %fd139, %fd139;
	fma.rn.f64 	%fd147, %fd143, %fd144, %fd137;
	fma.rn.f64 	%fd148, %fd147, %fd146, %fd143;
	{
	.reg .b32 %temp; 
	mov.b64 	{%r150, %temp}, %fd148;
	}
	{
	.reg .b32 %temp; 
	mov.b64 	{%temp, %r151}, %fd148;
	}
	add.s32 	%r152, %r151, 1048576;
	mov.b64 	%fd149, {%r150, %r152};
	fma.rn.f64 	%fd150, %fd136, 0d3EC715B371155F70, 0dBEBAC2FE66FAAC4B;
	fma.rn.f64 	%fd151, %fd150, %fd136, 0d3ED9A9B88EFCD9B8;
	fma.rn.f64 	%fd152, %fd151, %fd136, 0d3EDD0F40A8A0C4C3;
	fma.rn.f64 	%fd153, %fd152, %fd136, 0d3EF46D4CFA9E0E1F;
	fma.rn.f64 	%fd154, %fd153, %fd136, 0d3F079C168D1E2422;
	fma.rn.f64 	%fd155, %fd154, %fd136, 0d3F1C9A88C3BCA540;
	fma.rn.f64 	%fd156, %fd155, %fd136, 0d3F31C4E64BD476DF;
	fma.rn.f64 	%fd157, %fd156, %fd136, 0d3F46E8BA60009C8F;
	fma.rn.f64 	%fd158, %fd157, %fd136, 0d3F5F1C71C62B05A2;
	fma.rn.f64 	%fd159, %fd158, %fd136, 0d3F76DB6DB6DC9F2C;
	fma.rn.f64 	%fd160, %fd159, %fd136, 0d3F9333333333329C;
	fma.rn.f64 	%fd161, %fd160, %fd136, 0d3FB5555555555555;
	setp.lt.s32 	%p3, %r145, 1;
	mov.f64 	%fd162, 0d0000000000000000;
	mul.rn.f64 	%fd163, %fd7, %fd162;
	mul.f64 	%fd164, %fd136, %fd161;
	fma.rn.f64 	%fd165, %fd164, %fd149, %fd149;
	selp.f64 	%fd166, %fd163, %fd165, %p3;
	setp.lt.s32 	%p4, %r145, 0;
	mov.f64 	%fd167, 0d7FF0000000000000;
	mul.rn.f64 	%fd168, %fd166, %fd167;
	selp.f64 	%fd169, %fd168, %fd166, %p4;
	setp.lt.s32 	%p5, %r10, 0;
	mov.f64 	%fd170, 0dBCA1A62633145C07;
	add.rn.f64 	%fd171, %fd169, %fd170;
	neg.f64 	%fd172, %fd171;
	mov.f64 	%fd173, 0d400921FB54442D18;
	add.rn.f64 	%fd174, %fd173, %fd172;
	selp.f64 	%fd937, %fd174, %fd169, %p5;
$L__BB0_7:
	abs.f64 	%fd13, %fd3;
	abs.f64 	%fd14, %fd4;
	setp.leu.f64 	%p7, %fd14, %fd13;
	setp.gt.f64 	%p8, %fd14, %fd13;
	selp.f64 	%fd15, %fd14, %fd13, %p8;
	selp.f64 	%fd196, %fd13, %fd14, %p8;
	div.rn.f64 	%fd197, %fd196, %fd15;
	mul.f64 	%fd198, %fd197, %fd197;
	fma.rn.f64 	%fd199, %fd198, 0dBEF53E1D2A25FF7E, 0d3F2D3B63DBB65B49;
	fma.rn.f64 	%fd200, %fd199, %fd198, 0dBF5312788DDE082E;
	fma.rn.f64 	%fd201, %fd200, %fd198, 0d3F6F9690C8249315;
	fma.rn.f64 	%fd202, %fd201, %fd198, 0dBF82CF5AABC7CF0D;
	fma.rn.f64 	%fd203, %fd202, %fd198, 0d3F9162B0B2A3BFDE;
	fma.rn.f64 	%fd204, %fd203, %fd198, 0dBF9A7256FEB6FC6B;
	fma.rn.f64 	%fd205, %fd204, %fd198, 0d3FA171560CE4A489;
	fma.rn.f64 	%fd206, %fd205, %fd198, 0dBFA4F44D841450E4;
	fma.rn.f64 	%fd207, %fd206, %fd198, 0d3FA7EE3D3F36BB95;
	fma.rn.f64 	%fd208, %fd207, %fd198, 0dBFAAD32AE04A9FD1;
	fma.rn.f64 	%fd209, %fd208, %fd198, 0d3FAE17813D66954F;
	fma.rn.f64 	%fd210, %fd209, %fd198, 0dBFB11089CA9A5BCD;
	fma.rn.f64 	%fd211, %fd210, %fd198, 0d3FB3B12B2DB51738;
	fma.rn.f64 	%fd212, %fd211, %fd198, 0dBFB745D022F8DC5C;
	fma.rn.f64 	%fd213, %fd212, %fd198, 0d3FBC71C709DFE927;
	fma.rn.f64 	%fd214, %fd213, %fd198, 0dBFC2492491FA1744;
	fma.rn.f64 	%fd215, %fd214, %fd198, 0d3FC99999999840D2;
	fma.rn.f64 	%fd216, %fd215, %fd198, 0dBFD555555555544C;
	mul.f64 	%fd217, %fd198, %fd216;
	fma.rn.f64 	%fd16, %fd217, %fd197, %fd197;
	@%p7 bra 	$L__BB0_9;
	{
	.reg .b32 %temp; 
	mov.b64 	{%temp, %r154}, %fd3;
	}
	setp.lt.s32 	%p10, %r154, 0;
	neg.f64 	%fd220, %fd16;
	selp.f64 	%fd221, %fd16, %fd220, %p10;
	add.f64 	%fd938, %fd221, 0d3FF921FB54442D18;
	bra.uni 	$L__BB0_10;
$L__BB0_9:
	{
	.reg .b32 %temp; 
	mov.b64 	{%temp, %r153}, %fd3;
	}
	setp.lt.s32 	%p9, %r153, 0;
	mov.f64 	%fd218, 0d400921FB54442D18;
	sub.f64 	%fd219, %fd218, %fd16;
	selp.f64 	%fd938, %fd219, %fd16, %p9;
$L__BB0_10:
	setp.neu.f64 	%p11, %fd15, 0d0000000000000000;
	@%p11 bra 	$L__BB0_12;
	{
	.reg .b32 %temp; 
	mov.b64 	{%temp, %r156}, %fd3;
	}
	setp.lt.s32 	%p14, %r156, 0;
	selp.f64 	%fd939, 0d400921FB54442D18, 0d0000000000000000, %p14;
	bra.uni 	$L__BB0_13;
$L__BB0_12:
	setp.eq.f64 	%p12, %fd13, %fd14;
	{
	.reg .b32 %temp; 
	mov.b64 	{%temp, %r155}, %fd3;
	}
	setp.lt.s32 	%p13, %r155, 0;
	selp.f64 	%fd222, 0d4002D97C7F3321D2, 0d3FE921FB54442D18, %p13;
	selp.f64 	%fd939, %fd222, %fd938, %p12;
$L__BB0_13:
	add.rn.f64 	%fd223, %fd13, %fd14;
	setp.lt.s32 	%p15, %r138, 1;
	setp.nan.f64 	%p16, %fd223, %fd223;
	copysign.f64 	%fd224, %fd4, %fd939;
	selp.f64 	%fd23, %fd223, %fd224, %p16;
	@%p15 bra 	$L__BB0_34;
	setp.eq.s32 	%p17, %r138, 1;
	mov.b32 	%r360, 0;
	@%p17 bra 	$L__BB0_27;
	and.b32  	%r360, %r138, 2147483646;
	neg.s32 	%r355, %r360;
	mov.b32 	%r353, 0;
	mov.u32 	%r354, %r352;
$L__BB0_16:
	mul.wide.s32 	%rd30, %r353, 8;
	add.s64 	%rd8, %rd3, %rd30;
	ld.global.f64 	%fd225, [%rd8];
	mul.f64 	%fd24, %fd5, %fd225;
	abs.f64 	%fd25, %fd24;
	setp.neu.f64 	%p18, %fd25, 0d7FF0000000000000;
	@%p18 bra 	$L__BB0_18;
	mov.f64 	%fd231, 0d0000000000000000;
	mul.rn.f64 	%fd941, %fd24, %fd231;
	mov.b32 	%r357, 1;
	bra.uni 	$L__BB0_21;
$L__BB0_18:
	mul.f64 	%fd226, %fd24, 0d3FE45F306DC9C883;
	cvt.rni.s32.f64 	%r356, %fd226;
	cvt.rn.f64.s32 	%fd227, %r356;
	fma.rn.f64 	%fd228, %fd227, 0dBFF921FB54442D18, %fd24;
	fma.rn.f64 	%fd229, %fd227, 0dBC91A62633145C00, %fd228;
	fma.rn.f64 	%fd941, %fd227, 0dB97B839A252049C0, %fd229;
	setp.ltu.f64 	%p19, %fd25, 0d41E0000000000000;
	@%p19 bra 	$L__BB0_20;
	{ // callseq 0, 0
	.param .b64 param0;
	st.param.f64 	[param0], %fd24;
	.param .align 16 .b8 retval0[16];
	call.uni (retval0), 
	__internal_trig_reduction_slowpathd, 
	(
	param0
	);
	ld.param.f64 	%fd941, [retval0];
	ld.param.b32 	%r356, [retval0+8];
	} // callseq 0
$L__BB0_20:
	add.s32 	%r357, %r356, 1;
$L__BB0_21:
	shl.b32 	%r162, %r357, 6;
	cvt.u64.u32 	%rd31, %r162;
	and.b64  	%rd32, %rd31, 64;
	mov.u64 	%rd33, __cudart_sin_cos_coeffs;
	add.s64 	%rd34, %rd33, %rd32;
	mul.rn.f64 	%fd232, %fd941, %fd941;
	and.b32  	%r163, %r357, 1;
	setp.eq.b32 	%p20, %r163, 1;
	selp.f64 	%fd233, 0dBDA8FF8320FD8164, 0d3DE5DB65F9785EBA, %p20;
	ld.global.nc.v2.f64 	{%fd234, %fd235}, [%rd34];
	fma.rn.f64 	%fd236, %fd233, %fd232, %fd234;
	fma.rn.f64 	%fd237, %fd236, %fd232, %fd235;
	ld.global.nc.v2.f64 	{%fd238, %fd239}, [%rd34+16];
	fma.rn.f64 	%fd240, %fd237, %fd232, %fd238;
	fma.rn.f64 	%fd241, %fd240, %fd232, %fd239;
	ld.global.nc.v2.f64 	{%fd242, %fd243}, [%rd34+32];
	fma.rn.f64 	%fd244, %fd241, %fd232, %fd242;
	fma.rn.f64 	%fd245, %fd244, %fd232, %fd243;
	fma.rn.f64 	%fd246, %fd245, %fd941, %fd941;
	fma.rn.f64 	%fd247, %fd245, %fd232, 0d3FF0000000000000;
	selp.f64 	%fd248, %fd247, %fd246, %p20;
	and.b32  	%r164, %r357, 2;
	setp.eq.s32 	%p21, %r164, 0;
	mov.f64 	%fd249, 0d0000000000000000;
	sub.f64 	%fd250, %fd249, %fd248;
	selp.f64 	%fd251, %fd248, %fd250, %p21;
	div.rn.f64 	%fd252, %fd251, %fd24;
	mul.f64 	%fd253, %fd2, %fd252;
	mul.wide.s32 	%rd35, %r354, 8;
	add.s64 	%rd9, %rd2, %rd35;
	st.global.f64 	[%rd9], %fd253;
	mul.f64 	%fd254, %fd252, 0d0000000000000000;
	add.s64 	%rd10, %rd1, %rd35;
	st.global.f64 	[%rd10], %fd254;
	mul.wide.s32 	%rd36, %r2, 8;
	add.s64 	%rd37, %rd8, %rd36;
	ld.global.f64 	%fd255, [%rd37];
	mul.f64 	%fd31, %fd5, %fd255;
	abs.f64 	%fd32, %fd31;
	setp.eq.f64 	%p22, %fd32, 0d7FF0000000000000;
	@%p22 bra 	$L__BB0_25;
	mul.f64 	%fd256, %fd31, 0d3FE45F306DC9C883;
	cvt.rni.s32.f64 	%r358, %fd256;
	cvt.rn.f64.s32 	%fd257, %r358;
	fma.rn.f64 	%fd258, %fd257, 0dBFF921FB54442D18, %fd31;
	fma.rn.f64 	%fd259, %fd257, 0dBC91A62633145C00, %fd258;
	fma.rn.f64 	%fd943, %fd257, 0dB97B839A252049C0, %fd259;
	setp.ltu.f64 	%p23, %fd32, 0d41E0000000000000;
	@%p23 bra 	$L__BB0_24;
	{ // callseq 1, 0
	.param .b64 param0;
	st.param.f64 	[param0], %fd31;
	.param .align 16 .b8 retval0[16];
	call.uni (retval0), 
	__internal_trig_reduction_slowpathd, 
	(
	param0
	);
	ld.param.f64 	%fd943, [retval0];
	ld.param.b32 	%r358, [retval0+8];
	} // callseq 1
$L__BB0_24:
	add.s32 	%r359, %r358, 1;
	bra.uni 	$L__BB0_26;
$L__BB0_25:
	mov.f64 	%fd261, 0d0000000000000000;
	mul.rn.f64 	%fd943, %fd31, %fd261;
	mov.b32 	%r359, 1;
$L__BB0_26:
	ld.param.u32 	%r350, [_Z33gpuKernelSphericalHarmonicsBesselIdEvPT_S1_S1_S1_S1_S1_S1_S0_iii_param_8];
	shl.b32 	%r167, %r359, 6;
	cvt.u64.u32 	%rd38, %r167;
	and.b64  	%rd39, %rd38, 64;
	add.s64 	%rd41, %rd33, %rd39;
	mul.rn.f64 	%fd262, %fd943, %fd943;
	and.b32  	%r168, %r359, 1;
	setp.eq.b32 	%p24, %r168, 1;
	selp.f64 	%fd263, 0dBDA8FF8320FD8164, 0d3DE5DB65F9785EBA, %p24;
	ld.global.nc.v2.f64 	{%fd264, %fd265}, [%rd41];
	fma.rn.f64 	%fd266, %fd263, %fd262, %fd264;
	fma.rn.f64 	%fd267, %fd266, %fd262, %fd265;
	ld.global.nc.v2.f64 	{%fd268, %fd269}, [%rd41+16];
	fma.rn.f64 	%fd270, %fd267, %fd262, %fd268;
	fma.rn.f64 	%fd271, %fd270, %fd262, %fd269;
	ld.global.nc.v2.f64 	{%fd272, %fd273}, [%rd41+32];
	fma.rn.f64 	%fd274, %fd271, %fd262, %fd272;
	fma.rn.f64 	%fd275, %fd274, %fd262, %fd273;
	fma.rn.f64 	%fd276, %fd275, %fd943, %fd943;
	fma.rn.f64 	%fd277, %fd275, %fd262, 0d3FF0000000000000;
	selp.f64 	%fd278, %fd277, %fd276, %p24;
	and.b32  	%r169, %r359, 2;
	setp.eq.s32 	%p25, %r169, 0;
	mov.f64 	%fd279, 0d0000000000000000;
	sub.f64 	%fd280, %fd279, %fd278;
	selp.f64 	%fd281, %fd278, %fd280, %p25;
	div.rn.f64 	%fd282, %fd281, %fd31;
	mul.f64 	%fd283, %fd2, %fd282;
	mul.wide.s32 	%rd42, %r139, 8;
	add.s64 	%rd43, %rd9, %rd42;
	st.global.f64 	[%rd43], %fd283;
	mul.f64 	%fd284, %fd282, 0d0000000000000000;
	add.s64 	%rd44, %rd10, %rd42;
	st.global.f64 	[%rd44], %fd284;
	add.s32 	%r355, %r355, 2;
	shl.b32 	%r170, %r139, 1;
	add.s32 	%r354, %r354, %r170;
	shl.b32 	%r171, %r350, 1;
	add.s32 	%r172, %r171, %r353;
	add.s32 	%r353, %r172, 2;
	setp.ne.s32 	%p26, %r355, 0;
	@%p26 bra 	$L__BB0_16;
$L__BB0_27:
	setp.eq.s32 	%p27, %r7, 0;
	@%p27 bra 	$L__BB0_34;
	mul.lo.s32 	%r173, %r360, %r2;
	mul.wide.s32 	%rd45, %r173, 8;
	add.s64 	%rd46, %rd3, %rd45;
	ld.global.f64 	%fd285, [%rd46];
	mul.f64 	%fd38, %fd5, %fd285;
	abs.f64 	%fd39, %fd38;
	setp.eq.f64 	%p28, %fd39, 0d7FF0000000000000;
	@%p28 bra 	$L__BB0_32;
	mul.f64 	%fd286, %fd38, 0d3FE45F306DC9C883;
	cvt.rni.s32.f64 	%r361, %fd286;
	cvt.rn.f64.s32 	%fd287, %r361;
	fma.rn.f64 	%fd288, %fd287, 0dBFF921FB54442D18, %fd38;
	fma.rn.f64 	%fd289, %fd287, 0dBC91A62633145C00, %fd288;
	fma.rn.f64 	%fd945, %fd287, 0dB97B839A252049C0, %fd289;
	setp.ltu.f64 	%p29, %fd39, 0d41E0000000000000;
	@%p29 bra 	$L__BB0_31;
	{ // callseq 2, 0
	.param .b64 param0;
	st.param.f64 	[param0], %fd38;
	.param .align 16 .b8 retval0[16];
	call.uni (retval0), 
	__internal_trig_reduction_slowpathd, 
	(
	param0
	);
	ld.param.f64 	%fd945, [retval0];
	ld.param.b32 	%r361, [retval0+8];
	} // callseq 2
$L__BB0_31:
	add.s32 	%r362, %r361, 1;
	bra.uni 	$L__BB0_33;
$L__BB0_32:
	mov.f64 	%fd291, 0d0000000000000000;
	mul.rn.f64 	%fd945, %fd38, %fd291;
	mov.b32 	%r362, 1;
$L__BB0_33:
	shl.b32 	%r176, %r362, 6;
	cvt.u64.u32 	%rd47, %r176;
	and.b64  	%rd48, %rd47, 64;
	mov.u64 	%rd49, __cudart_sin_cos_coeffs;
	add.s64 	%rd50, %rd49, %rd48;
	mul.rn.f64 	%fd292, %fd945, %fd945;
	and.b32  	%r177, %r362, 1;
	setp.eq.b32 	%p30, %r177, 1;
	selp.f64 	%fd293, 0dBDA8FF8320FD8164, 0d3DE5DB65F9785EBA, %p30;
	ld.global.nc.v2.f64 	{%fd294, %fd295}, [%rd50];
	fma.rn.f64 	%fd296, %fd293, %fd292, %fd294;
	fma.rn.f64 	%fd297, %fd296, %fd292, %fd295;
	ld.global.nc.v2.f64 	{%fd298, %fd299}, [%rd50+16];
	fma.rn.f64 	%fd300, %fd297, %fd292, %fd298;
	fma.rn.f64 	%fd301, %fd300, %fd292, %fd299;
	ld.global.nc.v2.f64 	{%fd302, %fd303}, [%rd50+32];
	fma.rn.f64 	%fd304, %fd301, %fd292, %fd302;
	fma.rn.f64 	%fd305, %fd304, %fd292, %fd303;
	fma.rn.f64 	%fd306, %fd305, %fd945, %fd945;
	fma.rn.f64 	%fd307, %fd305, %fd292, 0d3FF0000000000000;
	selp.f64 	%fd308, %fd307, %fd306, %p30;
	and.b32  	%r178, %r362, 2;
	setp.eq.s32 	%p31, %r178, 0;
	mov.f64 	%fd309, 0d0000000000000000;
	sub.f64 	%fd310, %fd309, %fd308;
	selp.f64 	%fd311, %fd308, %fd310, %p31;
	div.rn.f64 	%fd312, %fd311, %fd38;
	mad.lo.s32 	%r179, %r360, %r139, %r352;
	mul.f64 	%fd313, %fd2, %fd312;
	mul.wide.s32 	%rd51, %r179, 8;
	add.s64 	%rd52, %rd2, %rd51;
	st.global.f64 	[%rd52], %fd313;
	mul.f64 	%fd314, %fd312, 0d0000000000000000;
	add.s64 	%rd53, %rd1, %rd51;
	st.global.f64 	[%rd53], %fd314;
$L__BB0_34:
	abs.f64 	%fd45, %fd937;
	setp.neu.f64 	%p32, %fd45, 0d7FF0000000000000;
	@%p32 bra 	$L__BB0_36;
	mov.f64 	%fd320, 0d0000000000000000;
	mul.rn.f64 	%fd947, %fd937, %fd320;
	mov.b32 	%r364, 1;
	bra.uni 	$L__BB0_39;
$L__BB0_36:
	mul.f64 	%fd315, %fd937, 0d3FE45F306DC9C883;
	cvt.rni.s32.f64 	%r363, %fd315;
	cvt.rn.f64.s32 	%fd316, %r363;
	fma.rn.f64 	%fd317, %fd316, 0dBFF921FB54442D18, %fd937;
	fma.rn.f64 	%fd318, %fd316, 0dBC91A62633145C00, %fd317;
	fma.rn.f64 	%fd947, %fd316, 0dB97B839A252049C0, %fd318;
	setp.ltu.f64 	%p33, %fd45, 0d41E0000000000000;
	@%p33 bra 	$L__BB0_38;
	{ // callseq 3, 0
	.param .b64 param0;
	st.param.f64 	[param0], %fd937;
	.param .align 16 .b8 retval0[16];
	call.uni (retval0), 
	__internal_trig_reduction_slowpathd, 
	(
	param0
	);
	ld.param.f64 	%fd947, [retval0];
	ld.param.b32 	%r363, [retval0+8];
	} // callseq 3
$L__BB0_38:
	add.s32 	%r364, %r363, 1;
$L__BB0_39:
	setp.neu.f64 	%p34, %fd45, 0d7FF0000000000000;
	shl.b32 	%r182, %r364, 6;
	cvt.u64.u32 	%rd54, %r182;
	and.b64  	%rd55, %rd54, 64;
	mov.u64 	%rd56, __cudart_sin_cos_coeffs;
	add.s64 	%rd57, %rd56, %rd55;
	mul.rn.f64 	%fd321, %fd947, %fd947;
	and.b32  	%r183, %r364, 1;
	setp.eq.b32 	%p35, %r183, 1;
	selp.f64 	%fd322, 0dBDA8FF8320FD8164, 0d3DE5DB65F9785EBA, %p35;
	ld.global.nc.v2.f64 	{%fd323, %fd324}, [%rd57];
	fma.rn.f64 	%fd325, %fd322, %fd321, %fd323;
	fma.rn.f64 	%fd326, %fd325, %fd321, %fd324;
	ld.global.nc.v2.f64 	{%fd327, %fd328}, [%rd57+16];
	fma.rn.f64 	%fd329, %fd326, %fd321, %fd327;
	fma.rn.f64 	%fd330, %fd329, %fd321, %fd328;
	ld.global.nc.v2.f64 	{%fd331, %fd332}, [%rd57+32];
	fma.rn.f64 	%fd333, %fd330, %fd321, %fd331;
	fma.rn.f64 	%fd334, %fd333, %fd321, %fd332;
	fma.rn.f64 	%fd335, %fd334, %fd947, %fd947;
	fma.rn.f64 	%fd336, %fd334, %fd321, 0d3FF0000000000000;
	selp.f64 	%fd337, %fd336, %fd335, %p35;
	and.b32  	%r184, %r364, 2;
	setp.eq.s32 	%p36, %r184, 0;
	mov.f64 	%fd338, 0d0000000000000000;
	sub.f64 	%fd339, %fd338, %fd337;
	selp.f64 	%fd51, %fd337, %fd339, %p36;
	@%p34 bra 	$L__BB0_41;
	mov.f64 	%fd345, 0d0000000000000000;
	mul.rn.f64 	%fd948, %fd937, %fd345;
	mov.b32 	%r365, 0;
	bra.uni 	$L__BB0_43;
$L__BB0_41:
	mul.f64 	%fd340, %fd937, 0d3FE45F306DC9C883;
	cvt.rni.s32.f64 	%r365, %fd340;
	cvt.rn.f64.s32 	%fd341, %r365;
	fma.rn.f64 	%fd342, %fd341, 0dBFF921FB54442D18, %fd937;
	fma.rn.f64 	%fd343, %fd341, 0dBC91A62633145C00, %fd342;
	fma.rn.f64 	%fd948, %fd341, 0dB97B839A252049C0, %fd343;
	setp.ltu.f64 	%p37, %fd45, 0d41E0000000000000;
	@%p37 bra 	$L__BB0_43;
	{ // callseq 4, 0
	.param .b64 param0;
	st.param.f64 	[param0], %fd937;
	.param .align 16 .b8 retval0[16];
	call.uni (retval0), 
	__internal_trig_reduction_slowpathd, 
	(
	param0
	);
	ld.param.f64 	%fd948, [retval0];
	ld.param.b32 	%r365, [retval0+8];
	} // callseq 4
$L__BB0_43:
	setp.lt.s32 	%p38, %r138, 1;
	shl.b32 	%r187, %r365, 6;
	cvt.u64.u32 	%rd58, %r187;
	and.b64  	%rd59, %rd58, 64;
	add.s64 	%rd61, %rd56, %rd59;
	mul.rn.f64 	%fd346, %fd948, %fd948;
	and.b32  	%r188, %r365, 1;
	setp.eq.b32 	%p39, %r188, 1;
	selp.f64 	%fd347, 0dBDA8FF8320FD8164, 0d3DE5DB65F9785EBA, %p39;
	ld.global.nc.v2.f64 	{%fd348, %fd349}, [%rd61];
	fma.rn.f64 	%fd350, %fd347, %fd346, %fd348;
	fma.rn.f64 	%fd351, %fd350, %fd346, %fd349;
	ld.global.nc.v2.f64 	{%fd352, %fd353}, [%rd61+16];
	fma.rn.f64 	%fd354, %fd351, %fd346, %fd352;
	fma.rn.f64 	%fd355, %fd354, %fd346, %fd353;
	ld.global.nc.v2.f64 	{%fd356, %fd357}, [%rd61+32];
	fma.rn.f64 	%fd358, %fd355, %fd346, %fd356;
	fma.rn.f64 	%fd359, %fd358, %fd346, %fd357;
	fma.rn.f64 	%fd360, %fd359, %fd948, %fd948;
	fma.rn.f64 	%fd361, %fd359, %fd346, 0d3FF0000000000000;
	selp.f64 	%fd362, %fd361, %fd360, %p39;
	and.b32  	%r189, %r365, 2;
	setp.eq.s32 	%p40, %r189, 0;
	mov.f64 	%fd363, 0d0000000000000000;
	sub.f64 	%fd364, %fd363, %fd362;
	selp.f64 	%fd365, %fd362, %fd364, %p40;
	neg.f64 	%fd56, %fd365;
	st.local.v2.f64 	[%rd5], {%fd51, %fd56};
	@%p38 bra 	$L__BB0_55;
	ld.global.f64 	%fd366, [%rd4+8];
	mul.f64 	%fd367, %fd1, %fd366;
	mul.f64 	%fd368, %fd366, 0d4008000000000000;
	div.rn.f64 	%fd369, %fd368, %fd367;
	sqrt.rn.f64 	%fd370, %fd369;
	mul.f64 	%fd57, %fd51, %fd370;
	mov.b32 	%r366, 0;
$L__BB0_45:
	mul.lo.s32 	%r191, %r366, %r2;
	mul.wide.s32 	%rd62, %r191, 8;
	add.s64 	%rd63, %rd3, %rd62;
	ld.global.f64 	%fd371, [%rd63+8];
	mul.f64 	%fd58, %fd5, %fd371;
	abs.f64 	%fd59, %fd58;
	setp.neu.f64 	%p41, %fd59, 0d7FF0000000000000;
	@%p41 bra 	$L__BB0_47;
	mov.f64 	%fd377, 0d0000000000000000;
	mul.rn.f64 	%fd950, %fd58, %fd377;
	mov.b32 	%r368, 1;
	bra.uni 	$L__BB0_50;
$L__BB0_47:
	mul.f64 	%fd372, %fd58, 0d3FE45F306DC9C883;
	cvt.rni.s32.f64 	%r367, %fd372;
	cvt.rn.f64.s32 	%fd373, %r367;
	fma.rn.f64 	%fd374, %fd373, 0dBFF921FB54442D18, %fd58;
	fma.rn.f64 	%fd375, %fd373, 0dBC91A62633145C00, %fd374;
	fma.rn.f64 	%fd950, %fd373, 0dB97B839A252049C0, %fd375;
	setp.ltu.f64 	%p42, %fd59, 0d41E0000000000000;
	@%p42 bra 	$L__BB0_49;
	{ // callseq 5, 0
	.param .b64 param0;
	st.param.f64 	[param0], %fd58;
	.param .align 16 .b8 retval0[16];
	call.uni (retval0), 
	__internal_trig_reduction_slowpathd, 
	(
	param0
	);
	ld.param.f64 	%fd950, [retval0];
	ld.param.b32 	%r367, [retval0+8];
	} // callseq 5
$L__BB0_49:
	add.s32 	%r368, %r367, 1;
$L__BB0_50:
	setp.neu.f64 	%p43, %fd59, 0d7FF0000000000000;
	shl.b32 	%r194, %r368, 6;
	cvt.u64.u32 	%rd64, %r194;
	and.b64  	%rd65, %rd64, 64;
	add.s64 	%rd67, %rd56, %rd65;
	mul.rn.f64 	%fd378, %fd950, %fd950;
	and.b32  	%r195, %r368, 1;
	setp.eq.b32 	%p44, %r195, 1;
	selp.f64 	%fd379, 0dBDA8FF8320FD8164, 0d3DE5DB65F9785EBA, %p44;
	ld.global.nc.v2.f64 	{%fd380, %fd381}, [%rd67];
	fma.rn.f64 	%fd382, %fd379, %fd378, %fd380;
	fma.rn.f64 	%fd383, %fd382, %fd378, %fd381;
	ld.global.nc.v2.f64 	{%fd384, %fd385}, [%rd67+16];
	fma.rn.f64 	%fd386, %fd383, %fd378, %fd384;
	fma.rn.f64 	%fd387, %fd386, %fd378, %fd385;
	ld.global.nc.v2.f64 	{%fd388, %fd389}, [%rd67+32];
	fma.rn.f64 	%fd390, %fd387, %fd378, %fd388;
	fma.rn.f64 	%fd391, %fd390, %fd378, %fd389;
	fma.rn.f64 	%fd392, %fd391, %fd950, %fd950;
	fma.rn.f64 	%fd393, %fd391, %fd378, 0d3FF0000000000000;
	selp.f64 	%fd394, %fd393, %fd392, %p44;
	and.b32  	%r196, %r368, 2;
	setp.eq.s32 	%p45, %r196, 0;
	mov.f64 	%fd395, 0d0000000000000000;
	sub.f64 	%fd396, %fd395, %fd394;
	selp.f64 	%fd65, %fd394, %fd396, %p45;
	@%p43 bra 	$L__BB0_52;
	mov.f64 	%fd402, 0d0000000000000000;
	mul.rn.f64 	%fd951, %fd58, %fd402;
	mov.b32 	%r369, 0;
	bra.uni 	$L__BB0_54;
$L__BB0_52:
	mul.f64 	%fd397, %fd58, 0d3FE45F306DC9C883;
	cvt.rni.s32.f64 	%r369, %fd397;
	cvt.rn.f64.s32 	%fd398, %r369;
	fma.rn.f64 	%fd399, %fd398, 0dBFF921FB54442D18, %fd58;
	fma.rn.f64 	%fd400, %fd398, 0dBC91A62633145C00, %fd399;
	fma.rn.f64 	%fd951, %fd398, 0dB97B839A252049C0, %fd400;
	setp.ltu.f64 	%p46, %fd59, 0d41E0000000000000;
	@%p46 bra 	$L__BB0_54;
	{ // callseq 6, 0
	.param .b64 param0;
	st.param.f64 	[param0], %fd58;
	.param .align 16 .b8 retval0[16];
	call.uni (retval0), 
	__internal_trig_reduction_slowpathd, 
	(
	param0
	);
	ld.param.f64 	%fd951, [retval0];
	ld.param.b32 	%r369, [retval0+8];
	} // callseq 6
$L__BB0_54:
	shl.b32 	%r199, %r369, 6;
	cvt.u64.u32 	%rd68, %r199;
	and.b64  	%rd69, %rd68, 64;
	add.s64 	%rd71, %rd56, %rd69;
	mul.rn.f64 	%fd403, %fd951, %fd951;
	and.b32  	%r200, %r369, 1;
	setp.eq.b32 	%p47, %r200, 1;
	selp.f64 	%fd404, 0dBDA8FF8320FD8164, 0d3DE5DB65F9785EBA, %p47;
	ld.global.nc.v2.f64 	{%fd405, %fd406}, [%rd71];
	fma.rn.f64 	%fd407, %fd404, %fd403, %fd405;
	fma.rn.f64 	%fd408, %fd407, %fd403, %fd406;
	ld.global.nc.v2.f64 	{%fd409, %fd410}, [%rd71+16];
	fma.rn.f64 	%fd411, %fd408, %fd403, %fd409;
	fma.rn.f64 	%fd412, %fd411, %fd403, %fd410;
	ld.global.nc.v2.f64 	{%fd413, %fd414}, [%rd71+32];
	fma.rn.f64 	%fd415, %fd412, %fd403, %fd413;
	fma.rn.f64 	%fd416, %fd415, %fd403, %fd414;
	fma.rn.f64 	%fd417, %fd416, %fd951, %fd951;
	fma.rn.f64 	%fd418, %fd416, %fd403, 0d3FF0000000000000;
	selp.f64 	%fd419, %fd418, %fd417, %p47;
	and.b32  	%r201, %r369, 2;
	setp.eq.s32 	%p48, %r201, 0;
	mov.f64 	%fd420, 0d0000000000000000;
	sub.f64 	%fd421, %fd420, %fd419;
	selp.f64 	%fd422, %fd419, %fd421, %p48;
	div.rn.f64 	%fd423, %fd422, %fd58;
	mul.f64 	%fd424, %fd58, %fd58;
	div.rn.f64 	%fd425, %fd65, %fd424;
	add.f64 	%fd426, %fd425, %fd423;
	add.s32 	%r202, %r3, %r366;
	mad.lo.s32 	%r203, %r202, %r139, %r352;
	mul.f64 	%fd427, %fd57, %fd426;
	mul.wide.s32 	%rd72, %r203, 8;
	add.s64 	%rd73, %rd2, %rd72;
	st.global.f64 	[%rd73], %fd427;
	mul.f64 	%fd428, %fd426, 0d0000000000000000;
	add.s64 	%rd74, %rd1, %rd72;
	st.global.f64 	[%rd74], %fd428;
	add.s32 	%r366, %r366, 1;
	setp.ne.s32 	%p49, %r366, %r138;
	@%p49 bra 	$L__BB0_45;
$L__BB0_55:
	ld.global.f64 	%fd429, [%rd4];
	mul.f64 	%fd430, %fd429, 0d4008000000000000;
	ld.global.f64 	%fd431, [%rd4+16];
	mul.f64 	%fd432, %fd1, %fd431;
	div.rn.f64 	%fd433, %fd430, %fd432;
	sqrt.rn.f64 	%fd70, %fd433;
	abs.f64 	%fd71, %fd23;
	setp.neu.f64 	%p50, %fd71, 0d7FF0000000000000;
	@%p50 bra 	$L__BB0_57;
	mov.f64 	%fd439, 0d0000000000000000;
	mul.rn.f64 	%fd953, %fd23, %fd439;
	mov.b32 	%r371, 1;
	bra.uni 	$L__BB0_60;
$L__BB0_57:
	mul.f64 	%fd434, %fd23, 0d3FE45F306DC9C883;
	cvt.rni.s32.f64 	%r370, %fd434;
	cvt.rn.f64.s32 	%fd435, %r370;
	fma.rn.f64 	%fd436, %fd435, 0dBFF921FB54442D18, %fd23;
	fma.rn.f64 	%fd437, %fd435, 0dBC91A62633145C00, %fd436;
	fma.rn.f64 	%fd953, %fd435, 0dB97B839A252049C0, %fd437;
	setp.ltu.f64 	%p51, %fd71, 0d41E0000000000000;
	@%p51 bra 	$L__BB0_59;
	{ // callseq 7, 0
	.param .b64 param0;
	st.param.f64 	[param0], %fd23;
	.param .align 16 .b8 retval0[16];
	call.uni (retval0), 
	__internal_trig_reduction_slowpathd, 
	(
	param0
	);
	ld.param.f64 	%fd953, [retval0];
	ld.param.b32 	%r370, [retval0+8];
	} // callseq 7
$L__BB0_59:
	add.s32 	%r371, %r370, 1;
$L__BB0_60:
	setp.neu.f64 	%p52, %fd71, 0d7FF0000000000000;
	shl.b32 	%r206, %r371, 6;
	cvt.u64.u32 	%rd75, %r206;
	and.b64  	%rd76, %rd75, 64;
	add.s64 	%rd78, %rd56, %rd76;
	mul.rn.f64 	%fd440, %fd953, %fd953;
	and.b32  	%r207, %r371, 1;
	setp.eq.b32 	%p53, %r207, 1;
	selp.f64 	%fd441, 0dBDA8FF8320FD8164, 0d3DE5DB65F9785EBA, %p53;
	ld.global.nc.v2.f64 	{%fd442, %fd443}, [%rd78];
	fma.rn.f64 	%fd444, %fd441, %fd440, %fd442;
	fma.rn.f64 	%fd445, %fd444, %fd440, %fd443;
	ld.global.nc.v2.f64 	{%fd446, %fd447}, [%rd78+16];
	fma.rn.f64 	%fd448, %fd445, %fd440, %fd446;
	fma.rn.f64 	%fd449, %fd448, %fd440, %fd447;
	ld.global.nc.v2.f64 	{%fd450, %fd451}, [%rd78+32];
	fma.rn.f64 	%fd452, %fd449, %fd440, %fd450;
	fma.rn.f64 	%fd453, %fd452, %fd440, %fd451;
	fma.rn.f64 	%fd454, %fd453, %fd953, %fd953;
	fma.rn.f64 	%fd455, %fd453, %fd440, 0d3FF0000000000000;
	selp.f64 	%fd456, %fd455, %fd454, %p53;
	and.b32  	%r208, %r371, 2;
	setp.eq.s32 	%p54, %r208, 0;
	mov.f64 	%fd457, 0d0000000000000000;
	sub.f64 	%fd458, %fd457, %fd456;
	selp.f64 	%fd459, %fd456, %fd458, %p54;
	mul.f64 	%fd77, %fd70, %fd459;
	@%p52 bra 	$L__BB0_62;
	mov.f64 	%fd465, 0d0000000000000000;
	mul.rn.f64 	%fd954, %fd23, %fd465;
	mov.b32 	%r372, 0;
	bra.uni 	$L__BB0_64;
$L__BB0_62:
	mul.f64 	%fd460, %fd23, 0d3FE45F306DC9C883;
	cvt.rni.s32.f64 	%r372, %fd460;
	cvt.rn.f64.s32 	%fd461, %r372;
	fma.rn.f64 	%fd462, %fd461, 0dBFF921FB54442D18, %fd23;
	fma.rn.f64 	%fd463, %fd461, 0dBC91A62633145C00, %fd462;
	fma.rn.f64 	%fd954, %fd461, 0dB97B839A252049C0, %fd463;
	setp.ltu.f64 	%p55, %fd71, 0d41E0000000000000;
	@%p55 bra 	$L__BB0_64;
	{ // callseq 8, 0
	.param .b64 param0;
	st.param.f64 	[param0], %fd23;
	.param .align 16 .b8 retval0[16];
	call.uni (retval0), 
	__internal_trig_reduction_slowpathd, 
	(
	param0
	);
	ld.param.f64 	%fd954, [retval0];
	ld.param.b32 	%r372, [retval0+8];
	} // callseq 8
$L__BB0_64:
	setp.lt.s32 	%p56, %r138, 1;
	shl.b32 	%r211, %r372, 6;
	cvt.u64.u32 	%rd79, %r211;
	and.b64  	%rd80, %rd79, 64;
	add.s64 	%rd82, %rd56, %rd80;
	mul.rn.f64 	%fd466, %fd954, %fd954;
	and.b32  	%r212, %r372, 1;
	setp.eq.b32 	%p57, %r212, 1;
	selp.f64 	%fd467, 0dBDA8FF8320FD8164, 0d3DE5DB65F9785EBA, %p57;
	ld.global.nc.v2.f64 	{%fd468, %fd469}, [%rd82];
	fma.rn.f64 	%fd470, %fd467, %fd466, %fd468;
	fma.rn.f64 	%fd471, %fd470, %fd466, %fd469;
	ld.global.nc.v2.f64 	{%fd472, %fd473}, [%rd82+16];
	fma.rn.f64 	%fd474, %fd471, %fd466, %fd472;
	fma.rn.f64 	%fd475, %fd474, %fd466, %fd473;
	ld.global.nc.v2.f64 	{%fd476, %fd477}, [%rd82+32];
	fma.rn.f64 	%fd478, %fd475, %fd466, %fd476;
	fma.rn.f64 	%fd479, %fd478, %fd466, %fd477;
	fma.rn.f64 	%fd480, %fd479, %fd954, %fd954;
	fma.rn.f64 	%fd481, %fd479, %fd466, 0d3FF0000000000000;
	selp.f64 	%fd482, %fd481, %fd480, %p57;
	and.b32  	%r213, %r372, 2;
	setp.eq.s32 	%p58, %r213, 0;
	mov.f64 	%fd483, 0d0000000000000000;
	sub.f64 	%fd484, %fd483, %fd482;
	selp.f64 	%fd485, %fd482, %fd484, %p58;
	mul.f64 	%fd82, %fd70, %fd485;
	@%p56 bra 	$L__BB0_68;
	mul.f64 	%fd83, %fd77, %fd56;
	mul.f64 	%fd84, %fd82, %fd56;
	mov.b32 	%r373, 0;
$L__BB0_66:
	mul.lo.s32 	%r215, %r373, %r2;
	mul.wide.s32 	%rd83, %r215, 8;
	add.s64 	%rd84, %rd3, %rd83;
	ld.global.f64 	%fd486, [%rd84+8];
	mul.f64 	%fd85, %fd5, %fd486;
	abs.f64 	%fd86, %fd85;
	setp.neu.f64 	%p59, %fd86, 0d7FF0000000000000;
	@%p59 bra 	$L__BB0_84;
	mov.f64 	%fd492, 0d0000000000000000;
	mul.rn.f64 	%fd956, %fd85, %fd492;
	mov.b32 	%r375, 1;
	bra.uni 	$L__BB0_87;
$L__BB0_68:
	ld.param.u32 	%r351, [_Z33gpuKernelSphericalHarmonicsBesselIdEvPT_S1_S1_S1_S1_S1_S1_S0_iii_param_8];
	setp.lt.s32 	%p68, %r351, 2;
	@%p68 bra 	$L__BB0_138;
	mov.b32 	%r380, 2;
	mov.b32 	%r379, 1;
	mov.b32 	%r378, 3;
	mov.b32 	%r377, 0;
	mov.b16 	%rs11, 0;
	mov.u16 	%rs12, %rs11;
$L__BB0_70:
	add.s16 	%rs12, %rs12, 1;
	cvt.u32.u16 	%r235, %rs12;
	and.b32  	%r75, %r235, 7;
	add.s32 	%r76, %r75, -1;
	add.s32 	%r77, %r377, 1;
	add.s32 	%r78, %r380, -1;
	mul.wide.s32 	%rd99, %r380, 8;
	add.s64 	%rd100, %rd5, %rd99;
	ld.local.f64 	%fd547, [%rd100+-8];
	add.s64 	%rd101, %rd6, %rd99;
	st.local.f64 	[%rd101+-8], %fd547;
	add.s32 	%r79, %r77, %r380;
	cvt.rn.f64.s32 	%fd97, %r79;
	mul.f64 	%fd548, %fd51, %fd547;
	mul.f64 	%fd549, %fd548, %fd97;
	st.local.f64 	[%rd100+-8], %fd549;
	mul.f64 	%fd550, %fd547, %fd56;
	mul.f64 	%fd551, %fd550, %fd97;
	st.local.f64 	[%rd100], %fd551;
	setp.lt.u32 	%p69, %r377, 7;
	mov.b32 	%r383, 0;
	@%p69 bra 	$L__BB0_73;
	and.b32  	%r383, %r379, 2147483640;
	mov.b32 	%r381, 0;
$L__BB0_72:
	.pragma "nounroll";
	mul.wide.u32 	%rd102, %r381, 8;
	add.s64 	%rd103, %rd5, %rd102;
	ld.local.v2.f64 	{%fd552, %fd553}, [%rd103];
	mul.f64 	%fd554, %fd51, %fd552;
	mul.f64 	%fd555, %fd554, %fd97;
	add.s32 	%r237, %r78, %r381;
	cvt.rn.f64.s32 	%fd556, %r237;
	add.s64 	%rd104, %rd6, %rd102;
	ld.local.v2.f64 	{%fd557, %fd558}, [%rd104];
	mul.f64 	%fd559, %fd557, %fd556;
	sub.f64 	%fd560, %fd555, %fd559;
	sub.s32 	%r238, %r380, %r381;
	cvt.rn.f64.s32 	%fd561, %r238;
	div.rn.f64 	%fd562, %fd560, %fd561;
	not.b32 	%r239, %r381;
	mul.f64 	%fd563, %fd51, %fd553;
	mul.f64 	%fd564, %fd563, %fd97;
	add.s32 	%r240, %r380, %r381;
	cvt.rn.f64.s32 	%fd565, %r240;
	mul.f64 	%fd566, %fd558, %fd565;
	sub.f64 	%fd567, %fd564, %fd566;
	add.s32 	%r241, %r380, %r239;
	cvt.rn.f64.s32 	%fd568, %r241;
	div.rn.f64 	%fd569, %fd567, %fd568;
	st.local.v2.f64 	[%rd103], {%fd562, %fd569};
	st.local.v2.f64 	[%rd104], {%fd552, %fd553};
	ld.local.v2.f64 	{%fd570, %fd571}, [%rd103+16];
	mul.f64 	%fd572, %fd51, %fd570;
	mul.f64 	%fd573, %fd572, %fd97;
	add.s32 	%r242, %r237, 2;
	cvt.rn.f64.s32 	%fd574, %r242;
	ld.local.v2.f64 	{%fd575, %fd576}, [%rd104+16];
	mul.f64 	%fd577, %fd575, %fd574;
	sub.f64 	%fd578, %fd573, %fd577;
	add.s32 	%r243, %r238, -2;
	cvt.rn.f64.s32 	%fd579, %r243;
	div.rn.f64 	%fd580, %fd578, %fd579;
	mul.f64 	%fd581, %fd51, %fd571;
	mul.f64 	%fd582, %fd581, %fd97;
	add.s32 	%r244, %r237, 3;
	cvt.rn.f64.s32 	%fd583, %r244;
	mul.f64 	%fd584, %fd576, %fd583;
	sub.f64 	%fd585, %fd582, %fd584;
	add.s32 	%r245, %r238, -3;
	cvt.rn.f64.s32 	%fd586, %r245;
	div.rn.f64 	%fd587, %fd585, %fd586;
	st.local.v2.f64 	[%rd103+16], {%fd580, %fd587};
	st.local.v2.f64 	[%rd104+16], {%fd570, %fd571};
	ld.local.v2.f64 	{%fd588, %fd589}, [%rd103+32];
	mul.f64 	%fd590, %fd51, %fd588;
	mul.f64 	%fd591, %fd590, %fd97;
	add.s32 	%r246, %r237, 4;
	cvt.rn.f64.s32 	%fd592, %r246;
	ld.local.v2.f64 	{%fd593, %fd594}, [%rd104+32];
	mul.f64 	%fd595, %fd593, %fd592;
	sub.f64 	%fd596, %fd591, %fd595;
	add.s32 	%r247, %r238, -4;
	cvt.rn.f64.s32 	%fd597, %r247;
	div.rn.f64 	%fd598, %fd596, %fd597;
	mul.f64 	%fd599, %fd51, %fd589;
	mul.f64 	%fd600, %fd599, %fd97;
	add.s32 	%r248, %r237, 5;
	cvt.rn.f64.s32 	%fd601, %r248;
	mul.f64 	%fd602, %fd594, %fd601;
	sub.f64 	%fd603, %fd600, %fd602;
	add.s32 	%r249, %r238, -5;
	cvt.rn.f64.s32 	%fd604, %r249;
	div.rn.f64 	%fd605, %fd603, %fd604;
	st.local.v2.f64 	[%rd103+32], {%fd598, %fd605};
	st.local.v2.f64 	[%rd104+32], {%fd588, %fd589};
	ld.local.v2.f64 	{%fd606, %fd607}, [%rd103+48];
	mul.f64 	%fd608, %fd51, %fd606;
	mul.f64 	%fd609, %fd608, %fd97;
	add.s32 	%r250, %r237, 6;
	cvt.rn.f64.s32 	%fd610, %r250;
	ld.local.v2.f64 	{%fd611, %fd612}, [%rd104+48];
	mul.f64 	%fd613, %fd611, %fd610;
	sub.f64 	%fd614, %fd609, %fd613;
	add.s32 	%r251, %r238, -6;
	cvt.rn.f64.s32 	%fd615, %r251;
	div.rn.f64 	%fd616, %fd614, %fd615;
	mul.f64 	%fd617, %fd51, %fd607;
	mul.f64 	%fd618, %fd617, %fd97;
	add.s32 	%r252, %r237, 7;
	cvt.rn.f64.s32 	%fd619, %r252;
	mul.f64 	%fd620, %fd612, %fd619;
	sub.f64 	%fd621, %fd618, %fd620;
	add.s32 	%r253, %r238, -7;
	cvt.rn.f64.s32 	%fd622, %r253;
	div.rn.f64 	%fd623, %fd621, %fd622;
	st.local.v2.f64 	[%rd103+48], {%fd616, %fd623};
	st.local.v2.f64 	[%rd104+48], {%fd606, %fd607};
	add.s32 	%r381, %r381, 8;
	setp.ne.s32 	%p70, %r381, %r383;
	@%p70 bra 	$L__BB0_72;
$L__BB0_73:
	and.b32  	%r254, %r379, 7;
	setp.eq.s32 	%p71, %r254, 0;
	@%p71 bra 	$L__BB0_81;
	setp.lt.u32 	%p72, %r76, 3;
	@%p72 bra 	$L__BB0_76;
	mul.wide.u32 	%rd105, %r383, 8;
	add.s64 	%rd106, %rd5, %rd105;
	ld.local.f64 	%fd624, [%rd106];
	mul.f64 	%fd625, %fd51, %fd624;
	mul.f64 	%fd626, %fd625, %fd97;
	add.s32 	%r255, %r78, %r383;
	cvt.rn.f64.s32 	%fd627, %r255;
	add.s64 	%rd107, %rd6, %rd105;
	ld.local.f64 	%fd628, [%rd107];
	mul.f64 	%fd629, %fd628, %fd627;
	sub.f64 	%fd630, %fd626, %fd629;
	sub.s32 	%r256, %r380, %r383;
	cvt.rn.f64.s32 	%fd631, %r256;
	div.rn.f64 	%fd632, %fd630, %fd631;
	st.local.f64 	[%rd106], %fd632;
	st.local.f64 	[%rd107], %fd624;
	not.b32 	%r257, %r383;
	ld.local.f64 	%fd633, [%rd106+8];
	mul.f64 	%fd634, %fd51, %fd633;
	mul.f64 	%fd635, %fd634, %fd97;
	add.s32 	%r258, %r380, %r383;
	cvt.rn.f64.s32 	%fd636, %r258;
	ld.local.f64 	%fd637, [%rd107+8];
	mul.f64 	%fd638, %fd637, %fd636;
	sub.f64 	%fd639, %fd635, %fd638;
	add.s32 	%r259, %r380, %r257;
	cvt.rn.f64.s32 	%fd640, %r259;
	div.rn.f64 	%fd641, %fd639, %fd640;
	st.local.f64 	[%rd106+8], %fd641;
	st.local.f64 	[%rd107+8], %fd633;
	ld.local.f64 	%fd642, [%rd106+16];
	mul.f64 	%fd643, %fd51, %fd642;
	mul.f64 	%fd644, %fd643, %fd97;
	add.s32 	%r260, %r255, 2;
	cvt.rn.f64.s32 	%fd645, %r260;
	ld.local.f64 	%fd646, [%rd107+16];
	mul.f64 	%fd647, %fd646, %fd645;
	sub.f64 	%fd648, %fd644, %fd647;
	add.s32 	%r261, %r256, -2;
	cvt.rn.f64.s32 	%fd649, %r261;
	div.rn.f64 	%fd650, %fd648, %fd649;
	st.local.f64 	[%rd106+16], %fd650;
	st.local.f64 	[%rd107+16], %fd642;
	ld.local.f64 	%fd651, [%rd106+24];
	mul.f64 	%fd652, %fd51, %fd651;
	mul.f64 	%fd653, %fd652, %fd97;
	add.s32 	%r262, %r255, 3;
	cvt.rn.f64.s32 	%fd654, %r262;
	ld.local.f64 	%fd655, [%rd107+24];
	mul.f64 	%fd656, %fd655, %fd654;
	sub.f64 	%fd657, %fd653, %fd656;
	add.s32 	%r263, %r256, -3;
	cvt.rn.f64.s32 	%fd658, %r263;
	div.rn.f64 	%fd659, %fd657, %fd658;
	st.local.f64 	[%rd106+24], %fd659;
	st.local.f64 	[%rd107+24], %fd651;
	add.s32 	%r383, %r383, 4;
$L__BB0_76:
	and.b32  	%r264, %r75, 3;
	setp.eq.s32 	%p73, %r264, 0;
	@%p73 bra 	$L__BB0_81;
	and.b16  	%rs8, %rs11, 3;
	setp.eq.s16 	%p74, %rs8, 0;
	@%p74 bra 	$L__BB0_79;
	mul.wide.u32 	%rd108, %r383, 8;
	add.s64 	%rd109, %rd5, %rd108;
	ld.local.f64 	%fd660, [%rd109];
	mul.f64 	%fd661, %fd51, %fd660;
	mul.f64 	%fd662, %fd661, %fd97;
	add.s32 	%r265, %r78, %r383;
	cvt.rn.f64.s32 	%fd663, %r265;
	add.s64 	%rd110, %rd6, %rd108;
	ld.local.f64 	%fd664, [%rd110];
	mul.f64 	%fd665, %fd664, %fd663;
	sub.f64 	%fd666, %fd662, %fd665;
	sub.s32 	%r266, %r380, %r383;
	cvt.rn.f64.s32 	%fd667, %r266;
	div.rn.f64 	%fd668, %fd666, %fd667;
	st.local.f64 	[%rd109], %fd668;
	st.local.f64 	[%rd110], %fd660;
	not.b32 	%r267, %r383;
	ld.local.f64 	%fd669, [%rd109+8];
	mul.f64 	%fd670, %fd51, %fd669;
	mul.f64 	%fd671, %fd670, %fd97;
	add.s32 	%r268, %r380, %r383;
	cvt.rn.f64.s32 	%fd672, %r268;
	ld.local.f64 	%fd673, [%rd110+8];
	mul.f64 	%fd674, %fd673, %fd672;
	sub.f64 	%fd675, %fd671, %fd674;
	add.s32 	%r269, %r380, %r267;
	cvt.rn.f64.s32 	%fd676, %r269;
	div.rn.f64 	%fd677, %fd675, %fd676;
	st.local.f64 	[%rd109+8], %fd677;
	st.local.f64 	[%rd110+8], %fd669;
	add.s32 	%r383, %r383, 2;
$L__BB0_79:
	and.b16  	%rs9, %rs11, 1;
	setp.eq.b16 	%p75, %rs9, 1;
	@%p75 bra 	$L__BB0_81;
	mul.wide.u32 	%rd111, %r383, 8;
	add.s64 	%rd112, %rd5, %rd111;
	ld.local.f64 	%fd678, [%rd112];
	mul.f64 	%fd679, %fd51, %fd678;
	mul.f64 	%fd680, %fd679, %fd97;
	add.s32 	%r270, %r78, %r383;
	cvt.rn.f64.s32 	%fd681, %r270;
	add.s64 	%rd113, %rd6, %rd111;
	ld.local.f64 	%fd682, [%rd113];
	mul.f64 	%fd683, %fd682, %fd681;
	sub.f64 	%fd684, %fd680, %fd683;
	sub.s32 	%r271, %r380, %r383;
	cvt.rn.f64.s32 	%fd685, %r271;
	div.rn.f64 	%fd686, %fd684, %fd685;
	st.local.f64 	[%rd112], %fd686;
	st.local.f64 	[%rd113], %fd678;
$L__BB0_81:
	add.s32 	%r273, %r79, 2;
	cvt.rn.f64.u32 	%fd98, %r273;
	mul.wide.u32 	%rd114, %r380, 8;
	add.s64 	%rd11, %rd7, %rd114;
	mul.lo.s32 	%r88, %r380, %r380;
	and.b32  	%r89, %r77, 7;
	and.b32  	%r90, %r77, -8;
	and.b32  	%r91, %r75, 3;
	and.b16  	%rs4, %rs11, 1;
	mov.b32 	%r385, 0;
$L__BB0_82:
	sub.s32 	%r274, %r380, %r385;
	mul.wide.u32 	%rd115, %r274, 8;
	add.s64 	%rd116, %rd4, %rd115;
	ld.global.f64 	%fd687, [%rd116];
	mul.f64 	%fd688, %fd687, %fd98;
	add.s32 	%r93, %r385, %r380;
	mul.wide.u32 	%rd117, %r93, 8;
	add.s64 	%rd118, %rd4, %rd117;
	ld.global.f64 	%fd689, [%rd118];
	mul.f64 	%fd690, %fd1, %fd689;
	div.rn.f64 	%fd691, %fd688, %fd690;
	sqrt.rn.f64 	%fd99, %fd691;
	cvt.rn.f64.u32 	%fd692, %r385;
	mul.f64 	%fd100, %fd23, %fd692;
	abs.f64 	%fd101, %fd100;
	setp.neu.f64 	%p76, %fd101, 0d7FF0000000000000;
	@%p76 bra 	$L__BB0_92;
	mov.f64 	%fd698, 0d0000000000000000;
	mul.rn.f64 	%fd959, %fd100, %fd698;
	mov.b32 	%r387, 1;
	bra.uni 	$L__BB0_95;
$L__BB0_84:
	mul.f64 	%fd487, %fd85, 0d3FE45F306DC9C883;
	cvt.rni.s32.f64 	%r374, %fd487;
	cvt.rn.f64.s32 	%fd488, %r374;
	fma.rn.f64 	%fd489, %fd488, 0dBFF921FB54442D18, %fd85;
	fma.rn.f64 	%fd490, %fd488, 0dBC91A62633145C00, %fd489;
	fma.rn.f64 	%fd956, %fd488, 0dB97B839A252049C0, %fd490;
	setp.ltu.f64 	%p60, %fd86, 0d41E0000000000000;
	@%p60 bra 	$L__BB0_86;
	{ // callseq 9, 0
	.param .b64 param0;
	st.param.f64 	[param0], %fd85;
	.param .align 16 .b8 retval0[16];
	call.uni (retval0), 
	__internal_trig_reduction_slowpathd, 
	(
	param0
	);
	ld.param.f64 	%fd956, [retval0];
	ld.param.b32 	%r374, [retval0+8];
	} // callseq 9
$L__BB0_86:
	add.s32 	%r375, %r374, 1;
$L__BB0_87:
	setp.neu.f64 	%p61, %fd86, 0d7FF0000000000000;
	shl.b32 	%r218, %r375, 6;
	cvt.u64.u32 	%rd85, %r218;
	and.b64  	%rd86, %rd85, 64;
	add.s64 	%rd88, %rd56, %rd86;
	mul.rn.f64 	%fd493, %fd956, %fd956;
	and.b32  	%r219, %r375, 1;
	setp.eq.b32 	%p62, %r219, 1;
	selp.f64 	%fd494, 0dBDA8FF8320FD8164, 0d3DE5DB65F9785EBA, %p62;
	ld.global.nc.v2.f64 	{%fd495, %fd496}, [%rd88];
	fma.rn.f64 	%fd497, %fd494, %fd493, %fd495;
	fma.rn.f64 	%fd498, %fd497, %fd493, %fd496;
	ld.global.nc.v2.f64 	{%fd499, %fd500}, [%rd88+16];
	fma.rn.f64 	%fd501, %fd498, %fd493, %fd499;
	fma.rn.f64 	%fd502, %fd501, %fd493, %fd500;
	ld.global.nc.v2.f64 	{%fd503, %fd504}, [%rd88+32];
	fma.rn.f64 	%fd505, %fd502, %fd493, %fd503;
	fma.rn.f64 	%fd506, %fd505, %fd493, %fd504;
	fma.rn.f64 	%fd507, %fd506, %fd956, %fd956;
	fma.rn.f64 	%fd508, %fd506, %fd493, 0d3FF0000000000000;
	selp.f64 	%fd509, %fd508, %fd507, %p62;
	and.b32  	%r220, %r375, 2;
	setp.eq.s32 	%p63, %r220, 0;
	mov.f64 	%fd510, 0d0000000000000000;
	sub.f64 	%fd511, %fd510, %fd509;
	selp.f64 	%fd92, %fd509, %fd511, %p63;
	@%p61 bra 	$L__BB0_89;
	mov.f64 	%fd517, 0d0000000000000000;
	mul.rn.f64 	%fd957, %fd85, %fd517;
	mov.b32 	%r376, 0;
	bra.uni 	$L__BB0_91;
$L__BB0_89:
	mul.f64 	%fd512, %fd85, 0d3FE45F306DC9C883;
	cvt.rni.s32.f64 	%r376, %fd512;
	cvt.rn.f64.s32 	%fd513, %r376;
	fma.rn.f64 	%fd514, %fd513, 0dBFF921FB54442D18, %fd85;
	fma.rn.f64 	%fd515, %fd513, 0dBC91A62633145C00, %fd514;
	fma.rn.f64 	%fd957, %fd513, 0dB97B839A252049C0, %fd515;
	setp.ltu.f64 	%p64, %fd86, 0d41E0000000000000;
	@%p64 bra 	$L__BB0_91;
	{ // callseq 10, 0
	.param .b64 param0;
	st.param.f64 	[param0], %fd85;
	.param .align 16 .b8 retval0[16];
	call.uni (retval0), 
	__internal_trig_reduction_slowpathd, 
	(
	param0
	);
	ld.param.f64 	%fd957, [retval0];
	ld.param.b32 	%r376, [retval0+8];
	} // callseq 10
$L__BB0_91:
	shl.b32 	%r223, %r376, 6;
	cvt.u64.u32 	%rd89, %r223;
	and.b64  	%rd90, %rd89, 64;
	add.s64 	%rd92, %rd56, %rd90;
	mul.rn.f64 	%fd518, %fd957, %fd957;
	and.b32  	%r224, %r376, 1;
	setp.eq.b32 	%p65, %r224, 1;
	selp.f64 	%fd519, 0dBDA8FF8320FD8164, 0d3DE5DB65F9785EBA, %p65;
	ld.global.nc.v2.f64 	{%fd520, %fd521}, [%rd92];
	fma.rn.f64 	%fd522, %fd519, %fd518, %fd520;
	fma.rn.f64 	%fd523, %fd522, %fd518, %fd521;
	ld.global.nc.v2.f64 	{%fd524, %fd525}, [%rd92+16];
	fma.rn.f64 	%fd526, %fd523, %fd518, %fd524;
	fma.rn.f64 	%fd527, %fd526, %fd518, %fd525;
	ld.global.nc.v2.f64 	{%fd528, %fd529}, [%rd92+32];
	fma.rn.f64 	%fd530, %fd527, %fd518, %fd528;
	fma.rn.f64 	%fd531, %fd530, %fd518, %fd529;
	fma.rn.f64 	%fd532, %fd531, %fd957, %fd957;
	fma.rn.f64 	%fd533, %fd531, %fd518, 0d3FF0000000000000;
	selp.f64 	%fd534, %fd533, %fd532, %p65;
	and.b32  	%r225, %r376, 2;
	setp.eq.s32 	%p66, %r225, 0;
	mov.f64 	%fd535, 0d0000000000000000;
	sub.f64 	%fd536, %fd535, %fd534;
	selp.f64 	%fd537, %fd534, %fd536, %p66;
	div.rn.f64 	%fd538, %fd537, %fd85;
	mul.f64 	%fd539, %fd85, %fd85;
	div.rn.f64 	%fd540, %fd92, %fd539;
	add.f64 	%fd541, %fd540, %fd538;
	mad.lo.s32 	%r226, %r138, 3, %r373;
	mad.lo.s32 	%r227, %r226, %r139, %r352;
	mul.f64 	%fd542, %fd83, %fd541;
	mul.wide.s32 	%rd93, %r227, 8;
	add.s64 	%rd94, %rd2, %rd93;
	st.global.f64 	[%rd94], %fd542;
	mul.f64 	%fd543, %fd84, %fd541;
	add.s64 	%rd95, %rd1, %rd93;
	st.global.f64 	[%rd95], %fd543;
	sub.s32 	%r228, %r226, %r3;
	mad.lo.s32 	%r229, %r228, %r139, %r352;
	ld.global.f64 	%fd544, [%rd94];
	neg.f64 	%fd545, %fd544;
	mul.wide.s32 	%rd96, %r229, 8;
	add.s64 	%rd97, %rd2, %rd96;
	st.global.f64 	[%rd97], %fd545;
	ld.global.f64 	%fd546, [%rd95];
	add.s64 	%rd98, %rd1, %rd96;
	st.global.f64 	[%rd98], %fd546;
	add.s32 	%r373, %r373, 1;
	setp.eq.s32 	%p67, %r373, %r138;
	@%p67 bra 	$L__BB0_68;
	bra.uni 	$L__BB0_66;
$L__BB0_92:
	mul.f64 	%fd693, %fd100, 0d3FE45F306DC9C883;
	cvt.rni.s32.f64 	%r386, %fd693;
	cvt.rn.f64.s32 	%fd694, %r386;
	fma.rn.f64 	%fd695, %fd694, 0dBFF921FB54442D18, %fd100;
	fma.rn.f64 	%fd696, %fd694, 0dBC91A62633145C00, %fd695;
	fma.rn.f64 	%fd959, %fd694, 0dB97B839A252049C0, %fd696;
	setp.ltu.f64 	%p77, %fd101, 0d41E0000000000000;
	@%p77 bra 	$L__BB0_94;
	{ // callseq 11, 0
	.param .b64 param0;
	st.param.f64 	[param0], %fd100;
	.param .align 16 .b8 retval0[16];
	call.uni (retval0), 
	__internal_trig_reduction_slowpathd, 
	(
	param0
	);
	ld.param.f64 	%fd959, [retval0];
	ld.param.b32 	%r386, [retval0+8];
	} // callseq 11
$L__BB0_94:
	add.s32 	%r387, %r386, 1;
$L__BB0_95:
	shl.b32 	%r277, %r387, 6;
	cvt.u64.u32 	%rd119, %r277;
	and.b64  	%rd120, %rd119, 64;
	mov.u64 	%rd121, __cudart_sin_cos_coeffs;
	add.s64 	%rd122, %rd121, %rd120;
	mul.rn.f64 	%fd699, %fd959, %fd959;
	and.b32  	%r278, %r387, 1;
	setp.eq.b32 	%p79, %r278, 1;
	selp.f64 	%fd700, 0dBDA8FF8320FD8164, 0d3DE5DB65F9785EBA, %p79;
	ld.global.nc.v2.f64 	{%fd701, %fd702}, [%rd122];
	fma.rn.f64 	%fd703, %fd700, %fd699, %fd701;
	fma.rn.f64 	%fd704, %fd703, %fd699, %fd702;
	ld.global.nc.v2.f64 	{%fd705, %fd706}, [%rd122+16];
	fma.rn.f64 	%fd707, %fd704, %fd699, %fd705;
	fma.rn.f64 	%fd708, %fd707, %fd699, %fd706;
	ld.global.nc.v2.f64 	{%fd709, %fd710}, [%rd122+32];
	fma.rn.f64 	%fd711, %fd708, %fd699, %fd709;
	fma.rn.f64 	%fd712, %fd711, %fd699, %fd710;
	fma.rn.f64 	%fd713, %fd712, %fd959, %fd959;
	fma.rn.f64 	%fd714, %fd712, %fd699, 0d3FF0000000000000;
	selp.f64 	%fd715, %fd714, %fd713, %p79;
	and.b32  	%r279, %r387, 2;
	setp.eq.s32 	%p80, %r279, 0;
	mov.f64 	%fd716, 0d0000000000000000;
	sub.f64 	%fd717, %fd716, %fd715;
	selp.f64 	%fd718, %fd715, %fd717, %p80;
	mul.wide.u32 	%rd123, %r385, 8;
	add.s64 	%rd124, %rd5, %rd123;
	ld.local.f64 	%fd107, [%rd124];
	mul.f64 	%fd108, %fd107, %fd718;
	@%p76 bra 	$L__BB0_97;
	mov.f64 	%fd724, 0d0000000000000000;
	mul.rn.f64 	%fd960, %fd100, %fd724;
	mov.b32 	%r388, 0;
	bra.uni 	$L__BB0_99;
$L__BB0_97:
	mul.f64 	%fd719, %fd100, 0d3FE45F306DC9C883;
	cvt.rni.s32.f64 	%r388, %fd719;
	cvt.rn.f64.s32 	%fd720, %r388;
	fma.rn.f64 	%fd721, %fd720, 0dBFF921FB54442D18, %fd100;
	fma.rn.f64 	%fd722, %fd720, 0dBC91A62633145C00, %fd721;
	fma.rn.f64 	%fd960, %fd720, 0dB97B839A252049C0, %fd722;
	setp.ltu.f64 	%p81, %fd101, 0d41E0000000000000;
	@%p81 bra 	$L__BB0_99;
	{ // callseq 12, 0
	.param .b64 param0;
	st.param.f64 	[param0], %fd100;
	.param .align 16 .b8 retval0[16];
	call.uni (retval0), 
	__internal_trig_reduction_slowpathd, 
	(
	param0
	);
	ld.param.f64 	%fd960, [retval0];
	ld.param.b32 	%r388, [retval0+8];
	} // callseq 12
$L__BB0_99:
	setp.lt.s32 	%p82, %r138, 1;
	shl.b32 	%r282, %r388, 6;
	cvt.u64.u32 	%rd125, %r282;
	and.b64  	%rd126, %rd125, 64;
	mov.u64 	%rd127, __cudart_sin_cos_coeffs;
	add.s64 	%rd128, %rd127, %rd126;
	mul.rn.f64 	%fd725, %fd960, %fd960;
	and.b32  	%r283, %r388, 1;
	setp.eq.b32 	%p83, %r283, 1;
	selp.f64 	%fd726, 0dBDA8FF8320FD8164, 0d3DE5DB65F9785EBA, %p83;
	ld.global.nc.v2.f64 	{%fd727, %fd728}, [%rd128];
	fma.rn.f64 	%fd729, %fd726, %fd725, %fd727;
	fma.rn.f64 	%fd730, %fd729, %fd725, %fd728;
	ld.global.nc.v2.f64 	{%fd731, %fd732}, [%rd128+16];
	fma.rn.f64 	%fd733, %fd730, %fd725, %fd731;
	fma.rn.f64 	%fd734, %fd733, %fd725, %fd732;
	ld.global.nc.v2.f64 	{%fd735, %fd736}, [%rd128+32];
	fma.rn.f64 	%fd737, %fd734, %fd725, %fd735;
	fma.rn.f64 	%fd738, %fd737, %fd725, %fd736;
	fma.rn.f64 	%fd739, %fd738, %fd960, %fd960;
	fma.rn.f64 	%fd740, %fd738, %fd725, 0d3FF0000000000000;
	selp.f64 	%fd741, %fd740, %fd739, %p83;
	and.b32  	%r284, %r388, 2;
	setp.eq.s32 	%p84, %r284, 0;
	mov.f64 	%fd742, 0d0000000000000000;
	sub.f64 	%fd743, %fd742, %fd741;
	selp.f64 	%fd744, %fd741, %fd743, %p84;
	mul.f64 	%fd745, %fd107, %fd744;
	mul.f64 	%fd113, %fd99, %fd745;
	@%p82 bra 	$L__BB0_122;
	add.s32 	%r286, %r93, %r88;
	mul.lo.s32 	%r102, %r286, %r138;
	mul.f64 	%fd114, %fd99, %fd108;
	mov.b32 	%r389, 0;
$L__BB0_101:
	mad.lo.s32 	%r287, %r389, %r2, %r380;
	mul.wide.u32 	%rd129, %r287, 8;
	add.s64 	%rd130, %rd3, %rd129;
	ld.global.f64 	%fd746, [%rd130];
	mul.f64 	%fd115, %fd5, %fd746;
	abs.f64 	%fd116, %fd115;
	setp.neu.f64 	%p85, %fd116, 0d7FF0000000000000;
	@%p85 bra 	$L__BB0_103;
	mov.f64 	%fd752, 0d0000000000000000;
	mul.rn.f64 	%fd962, %fd115, %fd752;
	mov.b32 	%r391, 1;
	bra.uni 	$L__BB0_106;
$L__BB0_103:
	mul.f64 	%fd747, %fd115, 0d3FE45F306DC9C883;
	cvt.rni.s32.f64 	%r390, %fd747;
	cvt.rn.f64.s32 	%fd748, %r390;
	fma.rn.f64 	%fd749, %fd748, 0dBFF921FB54442D18, %fd115;
	fma.rn.f64 	%fd750, %fd748, 0dBC91A62633145C00, %fd749;
	fma.rn.f64 	%fd962, %fd748, 0dB97B839A252049C0, %fd750;
	setp.ltu.f64 	%p86, %fd116, 0d41E0000000000000;
	@%p86 bra 	$L__BB0_105;
	{ // callseq 13, 0
	.param .b64 param0;
	st.param.f64 	[param0], %fd115;
	.param .align 16 .b8 retval0[16];
	call.uni (retval0), 
	__internal_trig_reduction_slowpathd, 
	(
	param0
	);
	ld.param.f64 	%fd962, [retval0];
	ld.param.b32 	%r390, [retval0+8];
	} // callseq 13
$L__BB0_105:
	add.s32 	%r391, %r390, 1;
$L__BB0_106:
	shl.b32 	%r290, %r391, 6;
	cvt.u64.u32 	%rd131, %r290;
	and.b64  	%rd132, %rd131, 64;
	mov.u64 	%rd133, __cudart_sin_cos_coeffs;
	add.s64 	%rd134, %rd133, %rd132;
	mul.rn.f64 	%fd753, %fd962, %fd962;
	and.b32  	%r291, %r391, 1;
	setp.eq.b32 	%p88, %r291, 1;
	selp.f64 	%fd754, 0dBDA8FF8320FD8164, 0d3DE5DB65F9785EBA, %p88;
	ld.global.nc.v2.f64 	{%fd755, %fd756}, [%rd134];
	fma.rn.f64 	%fd757, %fd754, %fd753, %fd755;
	fma.rn.f64 	%fd758, %fd757, %fd753, %fd756;
	ld.global.nc.v2.f64 	{%fd759, %fd760}, [%rd134+16];
	fma.rn.f64 	%fd761, %fd758, %fd753, %fd759;
	fma.rn.f64 	%fd762, %fd761, %fd753, %fd760;
	ld.global.nc.v2.f64 	{%fd763, %fd764}, [%rd134+32];
	fma.rn.f64 	%fd765, %fd762, %fd753, %fd763;
	fma.rn.f64 	%fd766, %fd765, %fd753, %fd764;
	fma.rn.f64 	%fd767, %fd766, %fd962, %fd962;
	fma.rn.f64 	%fd768, %fd766, %fd753, 0d3FF0000000000000;
	selp.f64 	%fd769, %fd768, %fd767, %p88;
	and.b32  	%r292, %r391, 2;
	setp.eq.s32 	%p89, %r292, 0;
	mov.f64 	%fd770, 0d0000000000000000;
	sub.f64 	%fd771, %fd770, %fd769;
	selp.f64 	%fd772, %fd769, %fd771, %p89;
	neg.f64 	%fd122, %fd772;
	div.rn.f64 	%fd773, %fd122, %fd115;
	st.local.f64 	[%rd7], %fd773;
	@%p85 bra 	$L__BB0_108;
	mov.f64 	%fd779, 0d0000000000000000;
	mul.rn.f64 	%fd963, %fd115, %fd779;
	mov.b32 	%r392, 0;
	bra.uni 	$L__BB0_110;
$L__BB0_108:
	mul.f64 	%fd774, %fd115, 0d3FE45F306DC9C883;
	cvt.rni.s32.f64 	%r392, %fd774;
	cvt.rn.f64.s32 	%fd775, %r392;
	fma.rn.f64 	%fd776, %fd775, 0dBFF921FB54442D18, %fd115;
	fma.rn.f64 	%fd777, %fd775, 0dBC91A62633145C00, %fd776;
	fma.rn.f64 	%fd963, %fd775, 0dB97B839A252049C0, %fd777;
	setp.ltu.f64 	%p90, %fd116, 0d41E0000000000000;
	@%p90 bra 	$L__BB0_110;
	{ // callseq 14, 0
	.param .b64 param0;
	st.param.f64 	[param0], %fd115;
	.param .align 16 .b8 retval0[16];
	call.uni (retval0), 
	__internal_trig_reduction_slowpathd, 
	(
	param0
	);
	ld.param.f64 	%fd963, [retval0];
	ld.param.b32 	%r392, [retval0+8];
	} // callseq 14
$L__BB0_110:
	setp.lt.u32 	%p91, %r377, 7;
	shl.b32 	%r296, %r392, 6;
	cvt.u64.u32 	%rd135, %r296;
	and.b64  	%rd136, %rd135, 64;
	mov.u64 	%rd137, __cudart_sin_cos_coeffs;
	add.s64 	%rd138, %rd137, %rd136;
	mul.rn.f64 	%fd780, %fd963, %fd963;
	and.b32  	%r297, %r392, 1;
	setp.eq.b32 	%p92, %r297, 1;
	selp.f64 	%fd781, 0dBDA8FF8320FD8164, 0d3DE5DB65F9785EBA, %p92;
	ld.global.nc.v2.f64 	{%fd782, %fd783}, [%rd138];
	fma.rn.f64 	%fd784, %fd781, %fd780, %fd782;
	fma.rn.f64 	%fd785, %fd784, %fd780, %fd783;
	ld.global.nc.v2.f64 	{%fd786, %fd787}, [%rd138+16];
	fma.rn.f64 	%fd788, %fd785, %fd780, %fd786;
	fma.rn.f64 	%fd789, %fd788, %fd780, %fd787;
	ld.global.nc.v2.f64 	{%fd790, %fd791}, [%rd138+32];
	fma.rn.f64 	%fd792, %fd789, %fd780, %fd790;
	fma.rn.f64 	%fd793, %fd792, %fd780, %fd791;
	fma.rn.f64 	%fd794, %fd793, %fd963, %fd963;
	fma.rn.f64 	%fd795, %fd793, %fd780, 0d3FF0000000000000;
	selp.f64 	%fd796, %fd795, %fd794, %p92;
	and.b32  	%r298, %r392, 2;
	setp.eq.s32 	%p93, %r298, 0;
	mov.f64 	%fd797, 0d0000000000000000;
	sub.f64 	%fd798, %fd797, %fd796;
	selp.f64 	%fd799, %fd796, %fd798, %p93;
	div.rn.f64 	%fd800, %fd799, %fd115;
	mul.f64 	%fd801, %fd115, %fd115;
	div.rn.f64 	%fd802, %fd122, %fd801;
	sub.f64 	%fd803, %fd802, %fd800;
	st.local.f64 	[%rd7+8], %fd803;
	mov.b32 	%r394, 2;
	@%p91 bra 	$L__BB0_113;
	mov.b32 	%r394, 2;
$L__BB0_112:
	.pragma "nounroll";
	shl.b32 	%r300, %r394, 1;
	add.s32 	%r301, %r300, -1;
	cvt.rn.f64.s32 	%fd804, %r301;
	div.rn.f64 	%fd805, %fd804, %fd115;
	mul.wide.s32 	%rd139, %r394, 8;
	add.s64 	%rd140, %rd7, %rd139;
	ld.local.v2.f64 	{%fd806, %fd807}, [%rd140+-16];
	mul.f64 	%fd808, %fd805, %fd807;
	sub.f64 	%fd809, %fd808, %fd806;
	mul.wide.u32 	%rd141, %r394, 8;
	add.s64 	%rd142, %rd7, %rd141;
	or.b32  	%r302, %r300, 1;
	cvt.rn.f64.s32 	%fd810, %r302;
	div.rn.f64 	%fd811, %fd810, %fd115;
	mul.f64 	%fd812, %fd811, %fd809;
	sub.f64 	%fd813, %fd812, %fd807;
	st.local.v2.f64 	[%rd142], {%fd809, %fd813};
	add.s32 	%r303, %r300, 3;
	cvt.rn.f64.s32 	%fd814, %r303;
	div.rn.f64 	%fd815, %fd814, %fd115;
	mul.f64 	%fd816, %fd815, %fd813;
	sub.f64 	%fd817, %fd816, %fd809;
	add.s32 	%r304, %r300, 5;
	cvt.rn.f64.s32 	%fd818, %r304;
	div.rn.f64 	%fd819, %fd818, %fd115;
	mul.f64 	%fd820, %fd819, %fd817;
	sub.f64 	%fd821, %fd820, %fd813;
	st.local.v2.f64 	[%rd142+16], {%fd817, %fd821};
	add.s32 	%r305, %r300, 7;
	cvt.rn.f64.s32 	%fd822, %r305;
	div.rn.f64 	%fd823, %fd822, %fd115;
	mul.f64 	%fd824, %fd823, %fd821;
	sub.f64 	%fd825, %fd824, %fd817;
	add.s32 	%r306, %r300, 9;
	cvt.rn.f64.s32 	%fd826, %r306;
	div.rn.f64 	%fd827, %fd826, %fd115;
	mul.f64 	%fd828, %fd827, %fd825;
	sub.f64 	%fd829, %fd828, %fd821;
	st.local.v2.f64 	[%rd142+32], {%fd825, %fd829};
	add.s32 	%r307, %r394, 6;
	add.s32 	%r308, %r300, 11;
	cvt.rn.f64.s32 	%fd830, %r308;
	div.rn.f64 	%fd831, %fd830, %fd115;
	mul.f64 	%fd832, %fd831, %fd829;
	sub.f64 	%fd833, %fd832, %fd825;
	mul.wide.u32 	%rd143, %r307, 8;
	add.s64 	%rd144, %rd7, %rd143;
	add.s32 	%r309, %r300, 13;
	cvt.rn.f64.s32 	%fd834, %r309;
	div.rn.f64 	%fd835, %fd834, %fd115;
	mul.f64 	%fd836, %fd835, %fd833;
	sub.f64 	%fd837, %fd836, %fd829;
	st.local.v2.f64 	[%rd144], {%fd833, %fd837};
	add.s32 	%r394, %r394, 8;
	setp.ne.s32 	%p94, %r307, %r90;
	@%p94 bra 	$L__BB0_112;
$L__BB0_113:
	setp.eq.s32 	%p95, %r89, 0;
	@%p95 bra 	$L__BB0_121;
	setp.lt.u32 	%p96, %r76, 3;
	@%p96 bra 	$L__BB0_116;
	shl.b32 	%r310, %r394, 1;
	add.s32 	%r311, %r310, -1;
	cvt.rn.f64.s32 	%fd838, %r311;
	div.rn.f64 	%fd839, %fd838, %fd115;
	sub.s32 	%r312, %r311, %r394;
	mul.wide.s32 	%rd145, %r312, 8;
	add.s64 	%rd146, %rd7, %rd145;
	ld.local.f64 	%fd840, [%rd146];
	mul.f64 	%fd841, %fd839, %fd840;
	ld.local.f64 	%fd842, [%rd146+-8];
	sub.f64 	%fd843, %fd841, %fd842;
	mul.wide.u32 	%rd147, %r394, 8;
	add.s64 	%rd148, %rd7, %rd147;
	st.local.f64 	[%rd148], %fd843;
	or.b32  	%r313, %r310, 1;
	cvt.rn.f64.s32 	%fd844, %r313;
	div.rn.f64 	%fd845, %fd844, %fd115;
	mul.f64 	%fd846, %fd845, %fd843;
	sub.f64 	%fd847, %fd846, %fd840;
	st.local.f64 	[%rd148+8], %fd847;
	add.s32 	%r314, %r312, 3;
	add.s32 	%r315, %r310, 3;
	cvt.rn.f64.s32 	%fd848, %r315;
	div.rn.f64 	%fd849, %fd848, %fd115;
	mul.f64 	%fd850, %fd849, %fd847;
	sub.f64 	%fd851, %fd850, %fd843;
	mul.wide.u32 	%rd149, %r314, 8;
	add.s64 	%rd150, %rd7, %rd149;
	st.local.f64 	[%rd150], %fd851;
	add.s32 	%r316, %r310, 5;
	cvt.rn.f64.s32 	%fd852, %r316;
	div.rn.f64 	%fd853, %fd852, %fd115;
	mul.f64 	%fd854, %fd853, %fd851;
	sub.f64 	%fd855, %fd854, %fd847;
	st.local.f64 	[%rd148+24], %fd855;
	add.s32 	%r394, %r312, 5;
$L__BB0_116:
	setp.eq.s32 	%p97, %r91, 0;
	@%p97 bra 	$L__BB0_121;
	and.b16  	%rs10, %rs11, 3;
	setp.eq.s16 	%p98, %rs10, 0;
	@%p98 bra 	$L__BB0_119;
	shl.b32 	%r317, %r394, 1;
	add.s32 	%r318, %r317, -1;
	cvt.rn.f64.s32 	%fd856, %r318;
	div.rn.f64 	%fd857, %fd856, %fd115;
	sub.s32 	%r319, %r318, %r394;
	mul.wide.s32 	%rd151, %r319, 8;
	add.s64 	%rd152, %rd7, %rd151;
	ld.local.f64 	%fd858, [%rd152];
	mul.f64 	%fd859, %fd857, %fd858;
	ld.local.f64 	%fd860, [%rd152+-8];
	sub.f64 	%fd861, %fd859, %fd860;
	mul.wide.u32 	%rd153, %r394, 8;
	add.s64 	%rd154, %rd7, %rd153;
	st.local.f64 	[%rd154], %fd861;
	or.b32  	%r320, %r317, 1;
	cvt.rn.f64.s32 	%fd862, %r320;
	div.rn.f64 	%fd863, %fd862, %fd115;
	mul.f64 	%fd864, %fd863, %fd861;
	sub.f64 	%fd865, %fd864, %fd858;
	st.local.f64 	[%rd154+8], %fd865;
	add.s32 	%r394, %r319, 3;
$L__BB0_119:
	setp.ne.s16 	%p99, %rs4, 0;
	@%p99 bra 	$L__BB0_121;
	shl.b32 	%r321, %r394, 1;
	add.s32 	%r322, %r321, -1;
	cvt.rn.f64.s32 	%fd866, %r322;
	div.rn.f64 	%fd867, %fd866, %fd115;
	mul.wide.s32 	%rd155, %r394, 8;
	add.s64 	%rd156, %rd7, %rd155;
	ld.local.f64 	%fd868, [%rd156+-8];
	mul.f64 	%fd869, %fd867, %fd868;
	ld.local.f64 	%fd870, [%rd156+-16];
	sub.f64 	%fd871, %fd869, %fd870;
	mul.wide.u32 	%rd157, %r394, 8;
	add.s64 	%rd158, %rd7, %rd157;
	st.local.f64 	[%rd158], %fd871;
$L__BB0_121:
	ld.local.f64 	%fd872, [%rd11];
	neg.f64 	%fd873, %fd872;
	add.s32 	%r323, %r389, %r102;
	mad.lo.s32 	%r324, %r323, %r139, %r352;
	mul.f64 	%fd874, %fd114, %fd873;
	mul.wide.s32 	%rd159, %r324, 8;
	add.s64 	%rd160, %rd2, %rd159;
	st.global.f64 	[%rd160], %fd874;
	mul.f64 	%fd875, %fd113, %fd873;
	add.s64 	%rd161, %rd1, %rd159;
	st.global.f64 	[%rd161], %fd875;
	add.s32 	%r389, %r389, 1;
	setp.ne.s32 	%p100, %r389, %r138;
	@%p100 bra 	$L__BB0_101;
$L__BB0_122:
	add.s32 	%r385, %r385, 1;
	setp.ne.s32 	%p101, %r385, %r378;
	@%p101 bra 	$L__BB0_82;
	setp.lt.s32 	%p102, %r138, 1;
	@%p102 bra 	$L__BB0_137;
	add.s32 	%r121, %r88, %r380;
	mov.f64 	%fd964, 0dBFF0000000000000;
	mov.b32 	%r397, 1;
$L__BB0_125:
	mov.f64 	%fd127, %fd964;
	setp.lt.u32 	%p103, %r138, 8;
	add.s32 	%r327, %r397, %r121;
	mul.lo.s32 	%r123, %r327, %r138;
	sub.s32 	%r328, %r121, %r397;
	mul.lo.s32 	%r124, %r328, %r138;
	neg.f64 	%fd964, %fd127;
	mov.b32 	%r400, 0;
	@%p103 bra 	$L__BB0_128;
	mov.b32 	%r398, 0;
$L__BB0_127:
	.pragma "nounroll";
	add.s32 	%r330, %r398, %r123;
	mad.lo.s32 	%r331, %r330, %r139, %r352;
	add.s32 	%r332, %r398, %r124;
	mad.lo.s32 	%r333, %r332, %r139, %r352;
	mul.wide.s32 	%rd162, %r331, 8;
	add.s64 	%rd163, %rd2, %rd162;
	ld.global.f64 	%fd877, [%rd163];
	mul.f64 	%fd878, %fd127, %fd877;
	mul.wide.s32 	%rd164, %r333, 8;
	add.s64 	%rd165, %rd2, %rd164;
	st.global.f64 	[%rd165], %fd878;
	add.s64 	%rd166, %rd1, %rd162;
	ld.global.f64 	%fd879, [%rd166];
	mul.f64 	%fd880, %fd879, %fd964;
	add.s64 	%rd167, %rd1, %rd164;
	st.global.f64 	[%rd167], %fd880;
	mul.wide.s32 	%rd168, %r139, 8;
	add.s64 	%rd169, %rd163, %rd168;
	ld.global.f64 	%fd881, [%rd169];
	mul.f64 	%fd882, %fd127, %fd881;
	add.s64 	%rd170, %rd165, %rd168;
	st.global.f64 	[%rd170], %fd882;
	add.s64 	%rd171, %rd166, %rd168;
	ld.global.f64 	%fd883, [%rd171];
	mul.f64 	%fd884, %fd883, %fd964;
	add.s64 	%rd172, %rd167, %rd168;
	st.global.f64 	[%rd172], %fd884;
	add.s64 	%rd173, %rd169, %rd168;
	ld.global.f64 	%fd885, [%rd173];
	mul.f64 	%fd886, %fd127, %fd885;
	add.s64 	%rd174, %rd170, %rd168;
	st.global.f64 	[%rd174], %fd886;
	add.s64 	%rd175, %rd171, %rd168;
	ld.global.f64 	%fd887, [%rd175];
	mul.f64 	%fd888, %fd887, %fd964;
	add.s64 	%rd176, %rd172, %rd168;
	st.global.f64 	[%rd176], %fd888;
	add.s64 	%rd177, %rd173, %rd168;
	ld.global.f64 	%fd889, [%rd177];
	mul.f64 	%fd890, %fd127, %fd889;
	add.s64 	%rd178, %rd174, %rd168;
	st.global.f64 	[%rd178], %fd890;
	add.s64 	%rd179, %rd175, %rd168;
	ld.global.f64 	%fd891, [%rd179];
	mul.f64 	%fd892, %fd891, %fd964;
	add.s64 	%rd180, %rd176, %rd168;
	st.global.f64 	[%rd180], %fd892;
	add.s64 	%rd181, %rd177, %rd168;
	ld.global.f64 	%fd893, [%rd181];
	mul.f64 	%fd894, %fd127, %fd893;
	add.s64 	%rd182, %rd178, %rd168;
	st.global.f64 	[%rd182], %fd894;
	add.s64 	%rd183, %rd179, %rd168;
	ld.global.f64 	%fd895, [%rd183];
	mul.f64 	%fd896, %fd895, %fd964;
	add.s64 	%rd184, %rd180, %rd168;
	st.global.f64 	[%rd184], %fd896;
	add.s64 	%rd185, %rd181, %rd168;
	ld.global.f64 	%fd897, [%rd185];
	mul.f64 	%fd898, %fd127, %fd897;
	add.s64 	%rd186, %rd182, %rd168;
	st.global.f64 	[%rd186], %fd898;
	add.s64 	%rd187, %rd183, %rd168;
	ld.global.f64 	%fd899, [%rd187];
	mul.f64 	%fd900, %fd899, %fd964;
	add.s64 	%rd188, %rd184, %rd168;
	st.global.f64 	[%rd188], %fd900;
	add.s64 	%rd189, %rd185, %rd168;
	ld.global.f64 	%fd901, [%rd189];
	mul.f64 	%fd902, %fd127, %fd901;
	add.s64 	%rd190, %rd186, %rd168;
	st.global.f64 	[%rd190], %fd902;
	add.s64 	%rd191, %rd187, %rd168;
	ld.global.f64 	%fd903, [%rd191];
	mul.f64 	%fd904, %fd903, %fd964;
	add.s64 	%rd192, %rd188, %rd168;
	st.global.f64 	[%rd192], %fd904;
	add.s64 	%rd193, %rd189, %rd168;
	ld.global.f64 	%fd905, [%rd193];
	mul.f64 	%fd906, %fd127, %fd905;
	add.s64 	%rd194, %rd190, %rd168;
	st.global.f64 	[%rd194], %fd906;
	add.s64 	%rd195, %rd191, %rd168;
	ld.global.f64 	%fd907, [%rd195];
	mul.f64 	%fd908, %fd907, %fd964;
	add.s64 	%rd196, %rd192, %rd168;
	st.global.f64 	[%rd196], %fd908;
	add.s32 	%r398, %r398, 8;
	setp.ne.s32 	%p104, %r398, %r8;
	mov.u32 	%r400, %r8;
	@%p104 bra 	$L__BB0_127;
$L__BB0_128:
	setp.eq.s32 	%p105, %r4, 0;
	@%p105 bra 	$L__BB0_136;
	setp.lt.u32 	%p106, %r5, 3;
	@%p106 bra 	$L__BB0_131;
	add.s32 	%r334, %r400, %r123;
	mad.lo.s32 	%r335, %r334, %r139, %r352;
	add.s32 	%r336, %r400, %r124;
	mad.lo.s32 	%r337, %r336, %r139, %r352;
	mul.wide.s32 	%rd197, %r335, 8;
	add.s64 	%rd198, %rd2, %rd197;
	ld.global.f64 	%fd909, [%rd198];
	mul.f64 	%fd910, %fd127, %fd909;
	mul.wide.s32 	%rd199, %r337, 8;
	add.s64 	%rd200, %rd2, %rd199;
	st.global.f64 	[%rd200], %fd910;
	add.s64 	%rd201, %rd1, %rd197;
	ld.global.f64 	%fd911, [%rd201];
	mul.f64 	%fd912, %fd911, %fd964;
	add.s64 	%rd202, %rd1, %rd199;
	st.global.f64 	[%rd202], %fd912;
	mul.wide.s32 	%rd203, %r139, 8;
	add.s64 	%rd204, %rd198, %rd203;
	ld.global.f64 	%fd913, [%rd204];
	mul.f64 	%fd914, %fd127, %fd913;
	add.s64 	%rd205, %rd200, %rd203;
	st.global.f64 	[%rd205], %fd914;
	add.s64 	%rd206, %rd201, %rd203;
	ld.global.f64 	%fd915, [%rd206];
	mul.f64 	%fd916, %fd915, %fd964;
	add.s64 	%rd207, %rd202, %rd203;
	st.global.f64 	[%rd207], %fd916;
	add.s64 	%rd208, %rd204, %rd203;
	ld.global.f64 	%fd917, [%rd208];
	mul.f64 	%fd918, %fd127, %fd917;
	add.s64 	%rd209, %rd205, %rd203;
	st.global.f64 	[%rd209], %fd918;
	add.s64 	%rd210, %rd206, %rd203;
	ld.global.f64 	%fd919, [%rd210];
	mul.f64 	%fd920, %fd919, %fd964;
	add.s64 	%rd211, %rd207, %rd203;
	st.global.f64 	[%rd211], %fd920;
	add.s64 	%rd212, %rd208, %rd203;
	ld.global.f64 	%fd921, [%rd212];
	mul.f64 	%fd922, %fd127, %fd921;
	add.s64 	%rd213, %rd209, %rd203;
	st.global.f64 	[%rd213], %fd922;
	add.s64 	%rd214, %rd210, %rd203;
	ld.global.f64 	%fd923, [%rd214];
	mul.f64 	%fd924, %fd923, %fd964;
	add.s64 	%rd215, %rd211, %rd203;
	st.global.f64 	[%rd215], %fd924;
	add.s32 	%r400, %r400, 4;
$L__BB0_131:
	setp.eq.s32 	%p107, %r6, 0;
	@%p107 bra 	$L__BB0_136;
	setp.eq.s32 	%p108, %r6, 1;
	@%p108 bra 	$L__BB0_134;
	add.s32 	%r338, %r400, %r123;
	mad.lo.s32 	%r339, %r338, %r139, %r352;
	add.s32 	%r340, %r400, %r124;
	mad.lo.s32 	%r341, %r340, %r139, %r352;
	mul.wide.s32 	%rd216, %r339, 8;
	add.s64 	%rd217, %rd2, %rd216;
	ld.global.f64 	%fd925, [%rd217];
	mul.f64 	%fd926, %fd127, %fd925;
	mul.wide.s32 	%rd218, %r341, 8;
	add.s64 	%rd219, %rd2, %rd218;
	st.global.f64 	[%rd219], %fd926;
	add.s64 	%rd220, %rd1, %rd216;
	ld.global.f64 	%fd927, [%rd220];
	mul.f64 	%fd928, %fd927, %fd964;
	add.s64 	%rd221, %rd1, %rd218;
	st.global.f64 	[%rd221], %fd928;
	mul.wide.s32 	%rd222, %r139, 8;
	add.s64 	%rd223, %rd217, %rd222;
	ld.global.f64 	%fd929, [%rd223];
	mul.f64 	%fd930, %fd127, %fd929;
	add.s64 	%rd224, %rd219, %rd222;
	st.global.f64 	[%rd224], %fd930;
	add.s64 	%rd225, %rd220, %rd222;
	ld.global.f64 	%fd931, [%rd225];
	mul.f64 	%fd932, %fd931, %fd964;
	add.s64 	%rd226, %rd221, %rd222;
	st.global.f64 	[%rd226], %fd932;
	add.s32 	%r400, %r400, 2;
$L__BB0_134:
	setp.eq.s32 	%p109, %r7, 0;
	@%p109 bra 	$L__BB0_136;
	add.s32 	%r342, %r400, %r123;
	mad.lo.s32 	%r343, %r342, %r139, %r352;
	add.s32 	%r344, %r400, %r124;
	mad.lo.s32 	%r345, %r344, %r139, %r352;
	mul.wide.s32 	%rd227, %r343, 8;
	add.s64 	%rd228, %rd2, %rd227;
	ld.global.f64 	%fd933, [%rd228];
	mul.f64 	%fd934, %fd127, %fd933;
	mul.wide.s32 	%rd229, %r345, 8;
	add.s64 	%rd230, %rd2, %rd229;
	st.global.f64 	[%rd230], %fd934;
	add.s64 	%rd231, %rd1, %rd227;
	ld.global.f64 	%fd935, [%rd231];
	mul.f64 	%fd936, %fd935, %fd964;
	add.s64 	%rd232, %rd1, %rd229;
	st.global.f64 	[%rd232], %fd936;
$L__BB0_136:
	add.s32 	%r397, %r397, 1;
	setp.ne.s32 	%p110, %r397, %r378;
	@%p110 bra 	$L__BB0_125;
$L__BB0_137:
	sub.s32 	%r346, %r79, %r380;
	add.s32 	%r380, %r346, 2;
	sub.s32 	%r379, %r79, %r379;
	add.s32 	%r135, %r379, 2;
	setp.ne.s32 	%p111, %r378, %r2;
	add.s16 	%rs11, %rs11, 1;
	mov.u32 	%r377, %r77;
	mov.u32 	%r378, %r135;
	@%p111 bra 	$L__BB0_70;
$L__BB0_138:
	mov.u32 	%r347, %ntid.x;
	mov.u32 	%r348, %nctaid.x;
	mad.lo.s32 	%r352, %r347, %r348, %r352;
	setp.lt.s32 	%p112, %r352, %r139;
	@%p112 bra 	$L__BB0_2;
$L__BB0_139:
	ret;

}
	// .globl	_Z33gpuKernelSphericalHarmonicsBesselIfEvPT_S1_S1_S1_S1_S1_S1_S0_iii
.visible .entry _Z33gpuKernelSphericalHarmonicsBesselIfEvPT_S1_S1_S1_S1_S1_S1_S0_iii(
	.param .u64 .ptr .align 1 _Z33gpuKernelSphericalHarmonicsBesselIfEvPT_S1_S1_S1_S1_S1_S1_S0_iii_param_0,
	.param .u64 .ptr .align 1 _Z33gpuKernelSphericalHarmonicsBesselIfEvPT_S1_S1_S1_S1_S1_S1_S0_iii_param_1,
	.param .u64 .ptr .align 1 _Z33gpuKernelSphericalHarmonicsBesselIfEvPT_S1_S1_S1_S1_S1_S1_S0_iii_param_2,
	.param .u64 .ptr .align 1 _Z33gpuKernelSphericalHarmonicsBesselIfEvPT_S1_S1_S1_S1_S1_S1_S0_iii_param_3,
	.param .u64 .ptr .align 1 _Z33gpuKernelSphericalHarmonicsBesselIfEvPT_S1_S1_S1_S1_S1_S1_S0_iii_param_4,
	.param .u64 .ptr .align 1 _Z33gpuKernelSphericalHarmonicsBesselIfEvPT_S1_S1_S1_S1_S1_S1_S0_iii_param_5,
	.param .u64 .ptr .align 1 _Z33gpuKernelSphericalHarmonicsBesselIfEvPT_S1_S1_S1_S1_S1_S1_S0_iii_param_6,
	.param .f32 _Z33gpuKernelSphericalHarmonicsBesselIfEvPT_S1_S1_S1_S1_S1_S1_S0_iii_param_7,
	.param .u32 _Z33gpuKernelSphericalHarmonicsBesselIfEvPT_S1_S1_S1_S1_S1_S1_S0_iii_param_8,
	.param .u32 _Z33gpuKernelSphericalHarmonicsBesselIfEvPT_S1_S1_S1_S1_S1_S1_S0_iii_param_9,
	.param .u32 _Z33gpuKernelSphericalHarmonicsBesselIfEvPT_S1_S1_S1_S1_S1_S1_S0_iii_param_10
)
{
	.local .align 8 .b8 	__local_depot1[152];
	.reg .b64 	%SP;
	.reg .b64 	%SPL;
	.reg .pred 	%p<158>;
	.reg .b16 	%rs<13>;
	.reg .b32 	%r<772>;
	.reg .b32 	%f<731>;
	.reg .b64 	%rd<406>;
	.reg .b64 	%fd<29>;

	mov.u64 	%SPL, __local_depot1;
	ld.param.u64 	%rd71, [_Z33gpuKernelSphericalHarmonicsBesselIfEvPT_S1_S1_S1_S1_S1_S1_S0_iii_param_0];
	ld.param.u64 	%rd72, [_Z33gpuKernelSphericalHarmonicsBesselIfEvPT_S1_S1_S1_S1_S1_S1_S0_iii_param_1];
	ld.param.u64 	%rd73, [_Z33gpuKernelSphericalHarmonicsBesselIfEvPT_S1_S1_S1_S1_S1_S1_S0_iii_param_5];
	ld.param.u64 	%rd74, [_Z33gpuKernelSphericalHarmonicsBesselIfEvPT_S1_S1_S1_S1_S1_S1_S0_iii_param_6];
	ld.param.u32 	%r232, [_Z33gpuKernelSphericalHarmonicsBesselIfEvPT_S1_S1_S1_S1_S1_S1_S0_iii_param_9];
	ld.param.u32 	%r233, [_Z33gpuKernelSphericalHarmonicsBesselIfEvPT_S1_S1_S1_S1_S1_S1_S0_iii_param_10];
	cvta.to.global.u64 	%rd1, %rd72;
	cvta.to.global.u64 	%rd2, %rd71;
	cvta.to.global.u64 	%rd3, %rd73;
	cvta.to.global.u64 	%rd4, %rd74;
	add.u64 	%rd5, %SPL, 0;
	add.u64 	%rd6, %SPL, 0;
	add.u64 	%rd7, %SPL, 0;
	add.u64 	%rd8, %SPL, 0;
	add.u64 	%rd9, %SPL, 0;
	add.u64 	%rd10, %SPL, 0;
	add.u64 	%rd11, %SPL, 0;
	add.u64 	%rd12, %SPL, 0;
	add.u64 	%rd13, %SPL, 0;
	add.u64 	%rd14, %SPL, 0;
	add.u64 	%rd15, %SPL, 0;
	add.u64 	%rd16, %SPL, 0;
	add.u64 	%rd17, %SPL, 0;
	add.u64 	%rd18, %SPL, 0;
	add.u64 	%rd19, %SPL, 32;
	add.u64 	%rd20, %SPL, 72;
	add.u64 	%rd21, %SPL, 112;
	mov.u32 	%r234, %tid.x;
	mov.u32 	%r235, %ctaid.x;
	mov.u32 	%r236, %ntid.x;
	mad.lo.s32 	%r693, %r235, %r236, %r234;
	setp.ge.s32 	%p1, %r693, %r233;
	@%p1 bra 	$L__BB1_168;
	ld.param.u32 	%r691, [_Z33gpuKernelSphericalHarmonicsBesselIfEvPT_S1_S1_S1_S1_S1_S1_S0_iii_param_8];
	ld.param.f32 	%f715, [_Z33gpuKernelSphericalHarmonicsBesselIfEvPT_S1_S1_S1_S1_S1_S1_S0_iii_param_7];
	mul.f32 	%f1, %f715, 0f40800000;
	rcp.rn.f32 	%f87, %f1;
	sqrt.rn.f32 	%f2, %f87;
	add.s32 	%r2, %r691, 1;
	and.b32  	%r3, %r232, 7;
	and.b32  	%r4, %r232, 2147483640;
$L__BB1_2:
	ld.param.u64 	%rd389, [_Z33gpuKernelSphericalHarmonicsBesselIfEvPT_S1_S1_S1_S1_S1_S1_S0_iii_param_4];
	ld.param.u64 	%rd388, [_Z33gpuKernelSphericalHarmonicsBesselIfEvPT_S1_S1_S1_S1_S1_S1_S0_iii_param_3];
	ld.param.u64 	%rd387, [_Z33gpuKernelSphericalHarmonicsBesselIfEvPT_S1_S1_S1_S1_S1_S1_S0_iii_param_2];
	setp.lt.s32 	%p2, %r232, 1;
	mov.b32 	%r237, 1065353216;
	st.local.u32 	[%rd20], %r237;
	cvta.to.global.u64 	%rd92, %rd387;
	mul.wide.s32 	%rd93, %r693, 4;
	add.s64 	%rd94, %rd92, %rd93;
	ld.global.f32 	%f88, [%rd94];
	cvta.to.global.u64 	%rd95, %rd388;
	add.s64 	%rd96, %rd95, %rd93;
	ld.global.f32 	%f89, [%rd96];
	mul.f32 	%f90, %f89, %f89;
	fma.rn.f32 	%f91, %f88, %f88, %f90;
	cvta.to.global.u64 	%rd97, %rd389;
	add.s64 	%rd98, %rd97, %rd93;
	ld.global.f32 	%f92, [%rd98];
	fma.rn.f32 	%f93, %f92, %f92, %f91;
	sqrt.rn.f32 	%f3, %f93;
	div.rn.f32 	%f94, %f92, %f3;
	abs.f32 	%f95, %f94;
	fma.rn.f32 	%f96, %f95, 0fBF000000, 0f3F000000;
	rsqrt.approx.ftz.f32 	%f97, %f96;
	mul.f32 	%f98, %f97, %f96;
	mul.f32 	%f99, %f97, 0fBF000000;
	fma.rn.f32 	%f100, %f98, %f99, 0f3F000000;
	fma.rn.f32 	%f101, %f98, %f100, %f98;
	setp.eq.f32 	%p3, %f95, 0f3F800000;
	selp.f32 	%f102, 0f00000000, %f101, %p3;
	setp.gt.f32 	%p4, %f95, 0f3F0F5C29;
	selp.f32 	%f103, %f102, %f95, %p4;
	copysign.f32 	%f104, %f94, %f103;
	mul.f32 	%f105, %f104, %f104;
	fma.rn.f32 	%f106, %f105, 0f3D10ECEF, 0f3C8B1ABB;
	fma.rn.f32 	%f107, %f106, %f105, 0f3CFC028C;
	fma.rn.f32 	%f108, %f107, %f105, 0f3D372139;
	fma.rn.f32 	%f109, %f108, %f105, 0f3D9993DB;
	fma.rn.f32 	%f110, %f109, %f105, 0f3E2AAAC6;
	mul.f32 	%f111, %f105, %f110;
	fma.rn.f32 	%f112, %f111, %f104, %f104;
	neg.f32 	%f113, %f112;
	selp.f32 	%f114, %f112, %f113, %p4;
	fma.rn.f32 	%f115, 0f3F6EE581, 0f3FD774EB, %f114;
	setp.gt.f32 	%p5, %f94, 0f3F0F5C29;
	selp.f32 	%f116, %f112, %f115, %p5;
	add.f32 	%f117, %f116, %f116;
	selp.f32 	%f4, %f117, %f116, %p4;
	abs.f32 	%f118, %f88;
	abs.f32 	%f119, %f89;
	setp.gt.f32 	%p6, %f119, %f118;
	selp.f32 	%f120, %f119, %f118, %p6;
	selp.f32 	%f121, %f118, %f119, %p6;
	div.rn.f32 	%f122, %f121, %f120;
	mul.f32 	%f123, %f122, %f122;
	fma.rn.f32 	%f124, %f123, 0f3B33710B, 0fBC807748;
	fma.rn.f32 	%f125, %f124, %f123, 0f3D2CDAB2;
	fma.rn.f32 	%f126, %f125, %f123, 0fBD992D10;
	fma.rn.f32 	%f127, %f126, %f123, 0f3DD9EA6C;
	fma.rn.f32 	%f128, %f127, %f123, 0fBE117CB1;
	fma.rn.f32 	%f129, %f128, %f123, 0f3E4CBCE0;
	fma.rn.f32 	%f130, %f129, %f123, 0fBEAAAA7D;
	mul.f32 	%f131, %f123, %f130;
	fma.rn.f32 	%f132, %f131, %f122, %f122;
	neg.f32 	%f133, %f132;
	fma.rn.f32 	%f134, 0f3F6EE581, 0f3FD774EB, %f133;
	selp.f32 	%f135, %f134, %f132, %p6;
	selp.f32 	%f136, 0f3F6EE581, 0f3FEEE581, %p6;
	selp.f32 	%f137, %f132, %f133, %p6;
	mov.b32 	%r238, %f88;
	fma.rn.f32 	%f138, %f136, 0f3FD774EB, %f137;
	setp.lt.s32 	%p7, %r238, 0;
	selp.f32 	%f139, %f138, %f135, %p7;
	add.f32 	%f140, %f119, %f118;
	setp.eq.f32 	%p8, %f120, 0f00000000;
	selp.f32 	%f141, 0f40490FDB, 0f00000000, %p7;
	setp.eq.f32 	%p9, %f118, %f119;
	selp.f32 	%f142, 0f4016CBE4, 0f3F490FDB, %p7;
	selp.f32 	%f143, %f142, %f139, %p9;
	selp.f32 	%f144, %f141, %f143, %p8;
	abs.f32 	%f145, %f140;
	setp.nan.f32 	%p10, %f145, %f145;
	copysign.f32 	%f146, %f89, %f144;
	selp.f32 	%f5, %f140, %f146, %p10;
	@%p2 bra 	$L__BB1_13;
	mov.b32 	%r694, 0;
$L__BB1_4:
	mul.lo.s32 	%r240, %r694, %r2;
	mul.wide.s32 	%rd99, %r240, 4;
	add.s64 	%rd100, %rd3, %rd99;
	ld.global.f32 	%f147, [%rd100];
	mul.f32 	%f6, %f3, %f147;
	mul.f32 	%f148, %f6, 0f3F22F983;
	cvt.rni.s32.f32 	%r698, %f148;
	cvt.rn.f32.s32 	%f149, %r698;
	fma.rn.f32 	%f150, %f149, 0fBFC90FDA, %f6;
	fma.rn.f32 	%f151, %f149, 0fB3A22168, %f150;
	fma.rn.f32 	%f716, %f149, 0fA7C234C5, %f151;
	abs.f32 	%f8, %f6;
	setp.ltu.f32 	%p11, %f8, 0f47CE4780;
	@%p11 bra 	$L__BB1_12;
	setp.neu.f32 	%p12, %f8, 0f7F800000;
	@%p12 bra 	$L__BB1_7;
	mov.f32 	%f154, 0f00000000;
	mul.rn.f32 	%f716, %f6, %f154;
	mov.b32 	%r698, 0;
	bra.uni 	$L__BB1_12;
$L__BB1_7:
	mov.b32 	%r8, %f6;
	shl.b32 	%r242, %r8, 8;
	or.b32  	%r9, %r242, -2147483648;
	mov.b64 	%rd392, 0;
	mov.b32 	%r695, 0;
	mov.u64 	%rd390, __cudart_i2opi_f;
	mov.u64 	%rd391, %rd18;
$L__BB1_8:
	.pragma "nounroll";
	ld.global.nc.u32 	%r243, [%rd390];
	mad.wide.u32 	%rd103, %r243, %r9, %rd392;
	shr.u64 	%rd392, %rd103, 32;
	st.local.u32 	[%rd391], %rd103;
	add.s32 	%r695, %r695, 1;
	add.s64 	%rd391, %rd391, 4;
	add.s64 	%rd390, %rd390, 4;
	setp.ne.s32 	%p13, %r695, 6;
	@%p13 bra 	$L__BB1_8;
	shr.u32 	%r244, %r8, 23;
	st.local.u32 	[%rd18+24], %rd392;
	and.b32  	%r12, %r244, 31;
	and.b32  	%r245, %r244, 224;
	add.s32 	%r246, %r245, -128;
	shr.u32 	%r247, %r246, 5;
	mul.wide.u32 	%rd104, %r247, 4;
	sub.s64 	%rd28, %rd18, %rd104;
	ld.local.u32 	%r696, [%rd28+24];
	ld.local.u32 	%r697, [%rd28+20];
	setp.eq.s32 	%p14, %r12, 0;
	@%p14 bra 	$L__BB1_11;
	shf.l.wrap.b32 	%r696, %r697, %r696, %r12;
	ld.local.u32 	%r248, [%rd28+16];
	shf.l.wrap.b32 	%r697, %r248, %r697, %r12;
$L__BB1_11:
	shr.u32 	%r249, %r696, 30;
	shf.l.wrap.b32 	%r250, %r697, %r696, 2;
	shl.b32 	%r251, %r697, 2;
	shr.u32 	%r252, %r250, 31;
	add.s32 	%r253, %r252, %r249;
	neg.s32 	%r254, %r253;
	setp.lt.s32 	%p15, %r8, 0;
	selp.b32 	%r698, %r254, %r253, %p15;
	xor.b32  	%r255, %r250, %r8;
	shr.s32 	%r256, %r250, 31;
	xor.b32  	%r257, %r256, %r250;
	xor.b32  	%r258, %r256, %r251;
	cvt.u64.u32 	%rd105, %r257;
	shl.b64 	%rd106, %rd105, 32;
	cvt.u64.u32 	%rd107, %r258;
	or.b64  	%rd108, %rd106, %rd107;
	cvt.rn.f64.s64 	%fd1, %rd108;
	mul.f64 	%fd2, %fd1, 0d3BF921FB54442D19;
	cvt.rn.f32.f64 	%f152, %fd2;
	neg.f32 	%f153, %f152;
	setp.lt.s32 	%p16, %r255, 0;
	selp.f32 	%f716, %f153, %f152, %p16;
$L__BB1_12:
	add.s32 	%r260, %r698, 1;
	mul.rn.f32 	%f155, %f716, %f716;
	and.b32  	%r261, %r698, 1;
	setp.eq.b32 	%p17, %r261, 1;
	selp.f32 	%f156, %f716, 0f3F800000, %p17;
	fma.rn.f32 	%f157, %f155, %f156, 0f00000000;
	fma.rn.f32 	%f158, %f155, 0f37CBAC00, 0fBAB607ED;
	selp.f32 	%f159, 0fB94D4153, %f158, %p17;
	selp.f32 	%f160, 0f3C0885E4, 0f3D2AAABB, %p17;
	fma.rn.f32 	%f161, %f159, %f155, %f160;
	selp.f32 	%f162, 0fBE2AAAA8, 0fBEFFFFFF, %p17;
	fma.rn.f32 	%f163, %f161, %f155, %f162;
	fma.rn.f32 	%f164, %f163, %f157, %f156;
	and.b32  	%r262, %r260, 2;
	setp.eq.s32 	%p18, %r262, 0;
	mov.f32 	%f165, 0f00000000;
	sub.f32 	%f166, %f165, %f164;
	selp.f32 	%f167, %f164, %f166, %p18;
	div.rn.f32 	%f168, %f167, %f6;
	mad.lo.s32 	%r263, %r694, %r233, %r693;
	mul.f32 	%f169, %f2, %f168;
	mul.wide.s32 	%rd109, %r263, 4;
	add.s64 	%rd110, %rd2, %rd109;
	st.global.f32 	[%rd110], %f169;
	mul.f32 	%f170, %f168, 0f00000000;
	add.s64 	%rd111, %rd1, %rd109;
	st.global.f32 	[%rd111], %f170;
	add.s32 	%r694, %r694, 1;
	setp.ne.s32 	%p19, %r694, %r232;
	@%p19 bra 	$L__BB1_4;
$L__BB1_13:
	mul.f32 	%f171, %f4, 0f3F22F983;
	cvt.rni.s32.f32 	%r706, %f171;
	cvt.rn.f32.s32 	%f172, %r706;
	fma.rn.f32 	%f173, %f172, 0fBFC90FDA, %f4;
	fma.rn.f32 	%f174, %f172, 0fB3A22168, %f173;
	fma.rn.f32 	%f718, %f172, 0fA7C234C5, %f174;
	abs.f32 	%f13, %f4;
	setp.ltu.f32 	%p20, %f13, 0f47CE4780;
	mov.u32 	%r702, %r706;
	mov.f32 	%f717, %f718;
	@%p20 bra 	$L__BB1_21;
	setp.neu.f32 	%p21, %f13, 0f7F800000;
	@%p21 bra 	$L__BB1_16;
	mov.f32 	%f177, 0f00000000;
	mul.rn.f32 	%f717, %f4, %f177;
	mov.b32 	%r702, 0;
	bra.uni 	$L__BB1_21;
$L__BB1_16:
	mov.b32 	%r23, %f4;
	shl.b32 	%r265, %r23, 8;
	or.b32  	%r24, %r265, -2147483648;
	mov.b64 	%rd393, 0;
	mov.b32 	%r699, 0;
$L__BB1_17:
	.pragma "nounroll";
	mul.wide.u32 	%rd113, %r699, 4;
	mov.u64 	%rd114, __cudart_i2opi_f;
	add.s64 	%rd115, %rd114, %rd113;
	ld.global.nc.u32 	%r266, [%rd115];
	mad.wide.u32 	%rd116, %r266, %r24, %rd393;
	shr.u64 	%rd393, %rd116, 32;
	add.s64 	%rd117, %rd17, %rd113;
	st.local.u32 	[%rd117], %rd116;
	add.s32 	%r699, %r699, 1;
	setp.ne.s32 	%p22, %r699, 6;
	@%p22 bra 	$L__BB1_17;
	shr.u32 	%r267, %r23, 23;
	st.local.u32 	[%rd17+24], %rd393;
	and.b32  	%r27, %r267, 31;
	and.b32  	%r268, %r267, 224;
	add.s32 	%r269, %r268, -128;
	shr.u32 	%r270, %r269, 5;
	mul.wide.u32 	%rd118, %r270, 4;
	sub.s64 	%rd31, %rd17, %rd118;
	ld.local.u32 	%r700, [%rd31+24];
	ld.local.u32 	%r701, [%rd31+20];
	setp.eq.s32 	%p23, %r27, 0;
	@%p23 bra 	$L__BB1_20;
	shf.l.wrap.b32 	%r700, %r701, %r700, %r27;
	ld.local.u32 	%r271, [%rd31+16];
	shf.l.wrap.b32 	%r701, %r271, %r701, %r27;
$L__BB1_20:
	shr.u32 	%r272, %r700, 30;
	shf.l.wrap.b32 	%r273, %r701, %r700, 2;
	shl.b32 	%r274, %r701, 2;
	shr.u32 	%r275, %r273, 31;
	add.s32 	%r276, %r275, %r272;
	neg.s32 	%r277, %r276;
	setp.lt.s32 	%p24, %r23, 0;
	selp.b32 	%r702, %r277, %r276, %p24;
	xor.b32  	%r278, %r273, %r23;
	shr.s32 	%r279, %r273, 31;
	xor.b32  	%r280, %r279, %r273;
	xor.b32  	%r281, %r279, %r274;
	cvt.u64.u32 	%rd119, %r280;
	shl.b64 	%rd120, %rd119, 32;
	cvt.u64.u32 	%rd121, %r281;
	or.b64  	%rd122, %rd120, %rd121;
	cvt.rn.f64.s64 	%fd3, %rd122;
	mul.f64 	%fd4, %fd3, 0d3BF921FB54442D19;
	cvt.rn.f32.f64 	%f175, %fd4;
	neg.f32 	%f176, %f175;
	setp.lt.s32 	%p25, %r278, 0;
	selp.f32 	%f717, %f176, %f175, %p25;
$L__BB1_21:
	add.s32 	%r283, %r702, 1;
	mul.rn.f32 	%f178, %f717, %f717;
	and.b32  	%r284, %r702, 1;
	setp.eq.b32 	%p27, %r284, 1;
	selp.f32 	%f179, %f717, 0f3F800000, %p27;
	fma.rn.f32 	%f180, %f178, %f179, 0f00000000;
	fma.rn.f32 	%f181, %f178, 0f37CBAC00, 0fBAB607ED;
	selp.f32 	%f182, 0fB94D4153, %f181, %p27;
	selp.f32 	%f183, 0f3C0885E4, 0f3D2AAABB, %p27;
	fma.rn.f32 	%f184, %f182, %f178, %f183;
	selp.f32 	%f185, 0fBE2AAAA8, 0fBEFFFFFF, %p27;
	fma.rn.f32 	%f186, %f184, %f178, %f185;
	fma.rn.f32 	%f187, %f186, %f180, %f179;
	and.b32  	%r285, %r283, 2;
	setp.eq.s32 	%p28, %r285, 0;
	mov.f32 	%f188, 0f00000000;
	sub.f32 	%f189, %f188, %f187;
	selp.f32 	%f17, %f187, %f189, %p28;
	@%p20 bra 	$L__BB1_29;
	setp.neu.f32 	%p29, %f13, 0f7F800000;
	@%p29 bra 	$L__BB1_24;
	mov.f32 	%f192, 0f00000000;
	mul.rn.f32 	%f718, %f4, %f192;
	mov.b32 	%r706, 0;
	bra.uni 	$L__BB1_29;
$L__BB1_24:
	mov.b32 	%r36, %f4;
	shl.b32 	%r287, %r36, 8;
	or.b32  	%r37, %r287, -2147483648;
	mov.b64 	%rd394, 0;
	mov.b32 	%r703, 0;
$L__BB1_25:
	.pragma "nounroll";
	mul.wide.u32 	%rd124, %r703, 4;
	mov.u64 	%rd125, __cudart_i2opi_f;
	add.s64 	%rd126, %rd125, %rd124;
	ld.global.nc.u32 	%r288, [%rd126];
	mad.wide.u32 	%rd127, %r288, %r37, %rd394;
	shr.u64 	%rd394, %rd127, 32;
	add.s64 	%rd128, %rd16, %rd124;
	st.local.u32 	[%rd128], %rd127;
	add.s32 	%r703, %r703, 1;
	setp.ne.s32 	%p30, %r703, 6;
	@%p30 bra 	$L__BB1_25;
	shr.u32 	%r289, %r36, 23;
	st.local.u32 	[%rd16+24], %rd394;
	and.b32  	%r40, %r289, 31;
	and.b32  	%r290, %r289, 224;
	add.s32 	%r291, %r290, -128;
	shr.u32 	%r292, %r291, 5;
	mul.wide.u32 	%rd129, %r292, 4;
	sub.s64 	%rd34, %rd16, %rd129;
	ld.local.u32 	%r704, [%rd34+24];
	ld.local.u32 	%r705, [%rd34+20];
	setp.eq.s32 	%p31, %r40, 0;
	@%p31 bra 	$L__BB1_28;
	shf.l.wrap.b32 	%r704, %r705, %r704, %r40;
	ld.local.u32 	%r293, [%rd34+16];
	shf.l.wrap.b32 	%r705, %r293, %r705, %r40;
$L__BB1_28:
	shr.u32 	%r294, %r704, 30;
	shf.l.wrap.b32 	%r295, %r705, %r704, 2;
	shl.b32 	%r296, %r705, 2;
	shr.u32 	%r297, %r295, 31;
	add.s32 	%r298, %r297, %r294;
	neg.s32 	%r299, %r298;
	setp.lt.s32 	%p32, %r36, 0;
	selp.b32 	%r706, %r299, %r298, %p32;
	xor.b32  	%r300, %r295, %r36;
	shr.s32 	%r301, %r295, 31;
	xor.b32  	%r302, %r301, %r295;
	xor.b32  	%r303, %r301, %r296;
	cvt.u64.u32 	%rd130, %r302;
	shl.b64 	%rd131, %rd130, 32;
	cvt.u64.u32 	%rd132, %r303;
	or.b64  	%rd133, %rd131, %rd132;
	cvt.rn.f64.s64 	%fd5, %rd133;
	mul.f64 	%fd6, %fd5, 0d3BF921FB54442D19;
	cvt.rn.f32.f64 	%f190, %fd6;
	neg.f32 	%f191, %f190;
	setp.lt.s32 	%p33, %r300, 0;
	selp.f32 	%f718, %f191, %f190, %p33;
$L__BB1_29:
	mul.rn.f32 	%f193, %f718, %f718;
	and.b32  	%r305, %r706, 1;
	setp.eq.b32 	%p35, %r305, 1;
	selp.f32 	%f194, 0f3F800000, %f718, %p35;
	fma.rn.f32 	%f195, %f193, %f194, 0f00000000;
	fma.rn.f32 	%f196, %f193, 0f37CBAC00, 0fBAB607ED;
	selp.f32 	%f197, %f196, 0fB94D4153, %p35;
	selp.f32 	%f198, 0f3D2AAABB, 0f3C0885E4, %p35;
	fma.rn.f32 	%f199, %f197, %f193, %f198;
	selp.f32 	%f200, 0fBEFFFFFF, 0fBE2AAAA8, %p35;
	fma.rn.f32 	%f201, %f199, %f193, %f200;
	fma.rn.f32 	%f202, %f201, %f195, %f194;
	and.b32  	%r306, %r706, 2;
	setp.eq.s32 	%p36, %r306, 0;
	mov.f32 	%f203, 0f00000000;
	sub.f32 	%f204, %f203, %f202;
	selp.f32 	%f205, %f202, %f204, %p36;
	neg.f32 	%f21, %f205;
	st.local.v2.f32 	[%rd19], {%f17, %f21};
	@%p2 bra 	$L__BB1_48;
	ld.global.f32 	%f206, [%rd4+4];
	mul.f32 	%f207, %f1, %f206;
	mul.f32 	%f208, %f206, 0f40400000;
	div.rn.f32 	%f209, %f208, %f207;
	sqrt.rn.f32 	%f210, %f209;
	mul.f32 	%f22, %f210, %f17;
	mov.b32 	%r707, 0;
$L__BB1_31:
	mul.lo.s32 	%r308, %r707, %r2;
	mul.wide.s32 	%rd134, %r308, 4;
	add.s64 	%rd135, %rd3, %rd134;
	ld.global.f32 	%f211, [%rd135+4];
	mul.f32 	%f23, %f3, %f211;
	mul.f32 	%f212, %f23, 0f3F22F983;
	cvt.rni.s32.f32 	%r715, %f212;
	cvt.rn.f32.s32 	%f213, %r715;
	fma.rn.f32 	%f214, %f213, 0fBFC90FDA, %f23;
	fma.rn.f32 	%f215, %f213, 0fB3A22168, %f214;
	fma.rn.f32 	%f720, %f213, 0fA7C234C5, %f215;
	abs.f32 	%f25, %f23;
	setp.ltu.f32 	%p37, %f25, 0f47CE4780;
	mov.u32 	%r711, %r715;
	mov.f32 	%f719, %f720;
	@%p37 bra 	$L__BB1_39;
	setp.neu.f32 	%p38, %f25, 0f7F800000;
	@%p38 bra 	$L__BB1_34;
	mov.f32 	%f218, 0f00000000;
	mul.rn.f32 	%f719, %f23, %f218;
	mov.b32 	%r711, 0;
	bra.uni 	$L__BB1_39;
$L__BB1_34:
	mov.b32 	%r51, %f23;
	shl.b32 	%r310, %r51, 8;
	or.b32  	%r52, %r310, -2147483648;
	mov.b64 	%rd395, 0;
	mov.b32 	%r708, 0;
$L__BB1_35:
	.pragma "nounroll";
	mul.wide.u32 	%rd137, %r708, 4;
	mov.u64 	%rd138, __cudart_i2opi_f;
	add.s64 	%rd139, %rd138, %rd137;
	ld.global.nc.u32 	%r311, [%rd139];
	mad.wide.u32 	%rd140, %r311, %r52, %rd395;
	shr.u64 	%rd395, %rd140, 32;
	add.s64 	%rd141, %rd15, %rd137;
	st.local.u32 	[%rd141], %rd140;
	add.s32 	%r708, %r708, 1;
	setp.ne.s32 	%p39, %r708, 6;
	@%p39 bra 	$L__BB1_35;
	shr.u32 	%r312, %r51, 23;
	st.local.u32 	[%rd15+24], %rd395;
	and.b32  	%r55, %r312, 31;
	and.b32  	%r313, %r312, 224;
	add.s32 	%r314, %r313, -128;
	shr.u32 	%r315, %r314, 5;
	mul.wide.u32 	%rd142, %r315, 4;
	sub.s64 	%rd37, %rd15, %rd142;
	ld.local.u32 	%r709, [%rd37+24];
	ld.local.u32 	%r710, [%rd37+20];
	setp.eq.s32 	%p40, %r55, 0;
	@%p40 bra 	$L__BB1_38;
	shf.l.wrap.b32 	%r709, %r710, %r709, %r55;
	ld.local.u32 	%r316, [%rd37+16];
	shf.l.wrap.b32 	%r710, %r316, %r710, %r55;
$L__BB1_38:
	shr.u32 	%r317, %r709, 30;
	shf.l.wrap.b32 	%r318, %r710, %r709, 2;
	shl.b32 	%r319, %r710, 2;
	shr.u32 	%r320, %r318, 31;
	add.s32 	%r321, %r320, %r317;
	neg.s32 	%r322, %r321;
	setp.lt.s32 	%p41, %r51, 0;
	selp.b32 	%r711, %r322, %r321, %p41;
	xor.b32  	%r323, %r318, %r51;
	shr.s32 	%r324, %r318, 31;
	xor.b32  	%r325, %r324, %r318;
	xor.b32  	%r326, %r324, %r319;
	cvt.u64.u32 	%rd143, %r325;
	shl.b64 	%rd144, %rd143, 32;
	cvt.u64.u32 	%rd145, %r326;
	or.b64  	%rd146, %rd144, %rd145;
	cvt.rn.f64.s64 	%fd7, %rd146;
	mul.f64 	%fd8, %fd7, 0d3BF921FB54442D19;
	cvt.rn.f32.f64 	%f216, %fd8;
	neg.f32 	%f217, %f216;
	setp.lt.s32 	%p42, %r323, 0;
	selp.f32 	%f719, %f217, %f216, %p42;
$L__BB1_39:
	add.s32 	%r328, %r711, 1;
	mul.rn.f32 	%f219, %f719, %f719;
	and.b32  	%r329, %r711, 1;
	setp.eq.b32 	%p44, %r329, 1;
	selp.f32 	%f220, %f719, 0f3F800000, %p44;
	fma.rn.f32 	%f221, %f219, %f220, 0f00000000;
	fma.rn.f32 	%f222, %f219, 0f37CBAC00, 0fBAB607ED;
	selp.f32 	%f223, 0fB94D4153, %f222, %p44;
	selp.f32 	%f224, 0f3C0885E4, 0f3D2AAABB, %p44;
	fma.rn.f32 	%f225, %f223, %f219, %f224;
	selp.f32 	%f226, 0fBE2AAAA8, 0fBEFFFFFF, %p44;
	fma.rn.f32 	%f227, %f225, %f219, %f226;
	fma.rn.f32 	%f228, %f227, %f221, %f220;
	and.b32  	%r330, %r328, 2;
	setp.eq.s32 	%p45, %r330, 0;
	mov.f32 	%f229, 0f00000000;
	sub.f32 	%f230, %f229, %f228;
	selp.f32 	%f29, %f228, %f230, %p45;
	@%p37 bra 	$L__BB1_47;
	setp.neu.f32 	%p46, %f25, 0f7F800000;
	@%p46 bra 	$L__BB1_42;
	mov.f32 	%f233, 0f00000000;
	mul.rn.f32 	%f720, %f23, %f233;
	mov.b32 	%r715, 0;
	bra.uni 	$L__BB1_47;
$L__BB1_42:
	mov.b32 	%r64, %f23;
	shl.b32 	%r332, %r64, 8;
	or.b32  	%r65, %r332, -2147483648;
	mov.b64 	%rd396, 0;
	mov.b32 	%r712, 0;
$L__BB1_43:
	.pragma "nounroll";
	mul.wide.u32 	%rd148, %r712, 4;
	mov.u64 	%rd149, __cudart_i2opi_f;
	add.s64 	%rd150, %rd149, %rd148;
	ld.global.nc.u32 	%r333, [%rd150];
	mad.wide.u32 	%rd151, %r333, %r65, %rd396;
	shr.u64 	%rd396, %rd151, 32;
	add.s64 	%rd152, %rd14, %rd148;
	st.local.u32 	[%rd152], %rd151;
	add.s32 	%r712, %r712, 1;
	setp.ne.s32 	%p47, %r712, 6;
	@%p47 bra 	$L__BB1_43;
	shr.u32 	%r334, %r64, 23;
	st.local.u32 	[%rd14+24], %rd396;
	and.b32  	%r68, %r334, 31;
	and.b32  	%r335, %r334, 224;
	add.s32 	%r336, %r335, -128;
	shr.u32 	%r337, %r336, 5;
	mul.wide.u32 	%rd153, %r337, 4;
	sub.s64 	%rd40, %rd14, %rd153;
	ld.local.u32 	%r713, [%rd40+24];
	ld.local.u32 	%r714, [%rd40+20];
	setp.eq.s32 	%p48, %r68, 0;
	@%p48 bra 	$L__BB1_46;
	shf.l.wrap.b32 	%r713, %r714, %r713, %r68;
	ld.local.u32 	%r338, [%rd40+16];
	shf.l.wrap.b32 	%r714, %r338, %r714, %r68;
$L__BB1_46:
	shr.u32 	%r339, %r713, 30;
	shf.l.wrap.b32 	%r340, %r714, %r713, 2;
	shl.b32 	%r341, %r714, 2;
	shr.u32 	%r342, %r340, 31;
	add.s32 	%r343, %r342, %r339;
	neg.s32 	%r344, %r343;
	setp.lt.s32 	%p49, %r64, 0;
	selp.b32 	%r715, %r344, %r343, %p49;
	xor.b32  	%r345, %r340, %r64;
	shr.s32 	%r346, %r340, 31;
	xor.b32  	%r347, %r346, %r340;
	xor.b32  	%r348, %r346, %r341;
	cvt.u64.u32 	%rd154, %r347;
	shl.b64 	%rd155, %rd154, 32;
	cvt.u64.u32 	%rd156, %r348;
	or.b64  	%rd157, %rd155, %rd156;
	cvt.rn.f64.s64 	%fd9, %rd157;
	mul.f64 	%fd10, %fd9, 0d3BF921FB54442D19;
	cvt.rn.f32.f64 	%f231, %fd10;
	neg.f32 	%f232, %f231;
	setp.lt.s32 	%p50, %r345, 0;
	selp.f32 	%f720, %f232, %f231, %p50;
$L__BB1_47:
	mul.rn.f32 	%f234, %f720, %f720;
	and.b32  	%r350, %r715, 1;
	setp.eq.b32 	%p51, %r350, 1;
	selp.f32 	%f235, 0f3F800000, %f720, %p51;
	fma.rn.f32 	%f236, %f234, %f235, 0f00000000;
	fma.rn.f32 	%f237, %f234, 0f37CBAC00, 0fBAB607ED;
	selp.f32 	%f238, %f237, 0fB94D4153, %p51;
	selp.f32 	%f239, 0f3D2AAABB, 0f3C0885E4, %p51;
	fma.rn.f32 	%f240, %f238, %f234, %f239;
	selp.f32 	%f241, 0fBEFFFFFF, 0fBE2AAAA8, %p51;
	fma.rn.f32 	%f242, %f240, %f234, %f241;
	fma.rn.f32 	%f243, %f242, %f236, %f235;
	and.b32  	%r351, %r715, 2;
	setp.eq.s32 	%p52, %r351, 0;
	mov.f32 	%f244, 0f00000000;
	sub.f32 	%f245, %f244, %f243;
	selp.f32 	%f246, %f243, %f245, %p52;
	div.rn.f32 	%f247, %f246, %f23;
	mul.f32 	%f248, %f23, %f23;
	div.rn.f32 	%f249, %f29, %f248;
	add.f32 	%f250, %f249, %f247;
	shl.b32 	%r352, %r232, 1;
	add.s32 	%r353, %r352, %r707;
	mad.lo.s32 	%r354, %r353, %r233, %r693;
	mul.f32 	%f251, %f22, %f250;
	mul.wide.s32 	%rd158, %r354, 4;
	add.s64 	%rd159, %rd2, %rd158;
	st.global.f32 	[%rd159], %f251;
	mul.f32 	%f252, %f250, 0f00000000;
	add.s64 	%rd160, %rd1, %rd158;
	st.global.f32 	[%rd160], %f252;
	add.s32 	%r707, %r707, 1;
	setp.ne.s32 	%p53, %r707, %r232;
	@%p53 bra 	$L__BB1_31;
$L__BB1_48:
	ld.global.f32 	%f253, [%rd4];
	mul.f32 	%f254, %f253, 0f40400000;
	ld.global.f32 	%f255, [%rd4+8];
	mul.f32 	%f256, %f1, %f255;
	div.rn.f32 	%f257, %f254, %f256;
	sqrt.rn.f32 	%f33, %f257;
	mul.f32 	%f258, %f5, 0f3F22F983;
	cvt.rni.s32.f32 	%r723, %f258;
	cvt.rn.f32.s32 	%f259, %r723;
	fma.rn.f32 	%f260, %f259, 0fBFC90FDA, %f5;
	fma.rn.f32 	%f261, %f259, 0fB3A22168, %f260;
	fma.rn.f32 	%f722, %f259, 0fA7C234C5, %f261;
	abs.f32 	%f35, %f5;
	setp.ltu.f32 	%p54, %f35, 0f47CE4780;
	mov.u32 	%r719, %r723;
	mov.f32 	%f721, %f722;
	@%p54 bra 	$L__BB1_56;
	setp.neu.f32 	%p55, %f35, 0f7F800000;
	@%p55 bra 	$L__BB1_51;
	mov.f32 	%f264, 0f00000000;
	mul.rn.f32 	%f721, %f5, %f264;
	mov.b32 	%r719, 0;
	bra.uni 	$L__BB1_56;
$L__BB1_51:
	mov.b32 	%r79, %f5;
	mov.b64 	%rd397, 0;
	mov.b32 	%r716, 0;
$L__BB1_52:
	.pragma "nounroll";
	mul.wide.u32 	%rd162, %r716, 4;
	mov.u64 	%rd163, __cudart_i2opi_f;
	add.s64 	%rd164, %rd163, %rd162;
	ld.global.nc.u32 	%r356, [%rd164];
	shl.b32 	%r357, %r79, 8;
	or.b32  	%r358, %r357, -2147483648;
	mad.wide.u32 	%rd165, %r356, %r358, %rd397;
	shr.u64 	%rd397, %rd165, 32;
	add.s64 	%rd166, %rd13, %rd162;
	st.local.u32 	[%rd166], %rd165;
	add.s32 	%r716, %r716, 1;
	setp.ne.s32 	%p56, %r716, 6;
	@%p56 bra 	$L__BB1_52;
	shr.u32 	%r359, %r79, 23;
	st.local.u32 	[%rd13+24], %rd397;
	and.b32  	%r82, %r359, 31;
	and.b32  	%r360, %r359, 224;
	add.s32 	%r361, %r360, -128;
	shr.u32 	%r362, %r361, 5;
	mul.wide.u32 	%rd167, %r362, 4;
	sub.s64 	%rd43, %rd13, %rd167;
	ld.local.u32 	%r717, [%rd43+24];
	ld.local.u32 	%r718, [%rd43+20];
	setp.eq.s32 	%p57, %r82, 0;
	@%p57 bra 	$L__BB1_55;
	shf.l.wrap.b32 	%r717, %r718, %r717, %r82;
	ld.local.u32 	%r363, [%rd43+16];
	shf.l.wrap.b32 	%r718, %r363, %r718, %r82;
$L__BB1_55:
	shr.u32 	%r364, %r717, 30;
	shf.l.wrap.b32 	%r365, %r718, %r717, 2;
	shl.b32 	%r366, %r718, 2;
	shr.u32 	%r367, %r365, 31;
	add.s32 	%r368, %r367, %r364;
	neg.s32 	%r369, %r368;
	setp.lt.s32 	%p58, %r79, 0;
	selp.b32 	%r719, %r369, %r368, %p58;
	xor.b32  	%r370, %r365, %r79;
	shr.s32 	%r371, %r365, 31;
	xor.b32  	%r372, %r371, %r365;
	xor.b32  	%r373, %r371, %r366;
	cvt.u64.u32 	%rd168, %r372;
	shl.b64 	%rd169, %rd168, 32;
	cvt.u64.u32 	%rd170, %r373;
	or.b64  	%rd171, %rd169, %rd170;
	cvt.rn.f64.s64 	%fd11, %rd171;
	mul.f64 	%fd12, %fd11, 0d3BF921FB54442D19;
	cvt.rn.f32.f64 	%f262, %fd12;
	neg.f32 	%f263, %f262;
	setp.lt.s32 	%p59, %r370, 0;
	selp.f32 	%f721, %f263, %f262, %p59;
$L__BB1_56:
	add.s32 	%r375, %r719, 1;
	mul.rn.f32 	%f265, %f721, %f721;
	and.b32  	%r376, %r719, 1;
	setp.eq.b32 	%p61, %r376, 1;
	selp.f32 	%f266, %f721, 0f3F800000, %p61;
	fma.rn.f32 	%f267, %f265, %f266, 0f00000000;
	fma.rn.f32 	%f268, %f265, 0f37CBAC00, 0fBAB607ED;
	selp.f32 	%f269, 0fB94D4153, %f268, %p61;
	selp.f32 	%f270, 0f3C0885E4, 0f3D2AAABB, %p61;
	fma.rn.f32 	%f271, %f269, %f265, %f270;
	selp.f32 	%f272, 0fBE2AAAA8, 0fBEFFFFFF, %p61;
	fma.rn.f32 	%f273, %f271, %f265, %f272;
	fma.rn.f32 	%f274, %f273, %f267, %f266;
	and.b32  	%r377, %r375, 2;
	setp.eq.s32 	%p62, %r377, 0;
	mov.f32 	%f275, 0f00000000;
	sub.f32 	%f276, %f275, %f274;
	selp.f32 	%f277, %f274, %f276, %p62;
	mul.f32 	%f39, %f33, %f277;
	@%p54 bra 	$L__BB1_64;
	setp.neu.f32 	%p63, %f35, 0f7F800000;
	@%p63 bra 	$L__BB1_59;
	mov.f32 	%f280, 0f00000000;
	mul.rn.f32 	%f722, %f5, %f280;
	mov.b32 	%r723, 0;
	bra.uni 	$L__BB1_64;
$L__BB1_59:
	mov.b32 	%r91, %f5;
	shl.b32 	%r379, %r91, 8;
	or.b32  	%r92, %r379, -2147483648;
	mov.b64 	%rd398, 0;
	mov.b32 	%r720, 0;
$L__BB1_60:
	.pragma "nounroll";
	mul.wide.u32 	%rd173, %r720, 4;
	mov.u64 	%rd174, __cudart_i2opi_f;
	add.s64 	%rd175, %rd174, %rd173;
	ld.global.nc.u32 	%r380, [%rd175];
	mad.wide.u32 	%rd176, %r380, %r92, %rd398;
	shr.u64 	%rd398, %rd176, 32;
	add.s64 	%rd177, %rd12, %rd173;
	st.local.u32 	[%rd177], %rd176;
	add.s32 	%r720, %r720, 1;
	setp.ne.s32 	%p64, %r720, 6;
	@%p64 bra 	$L__BB1_60;
	shr.u32 	%r381, %r91, 23;
	st.local.u32 	[%rd12+24], %rd398;
	and.b32  	%r95, %r381, 31;
	and.b32  	%r382, %r381, 224;
	add.s32 	%r383, %r382, -128;
	shr.u32 	%r384, %r383, 5;
	mul.wide.u32 	%rd178, %r384, 4;
	sub.s64 	%rd46, %rd12, %rd178;
	ld.local.u32 	%r721, [%rd46+24];
	ld.local.u32 	%r722, [%rd46+20];
	setp.eq.s32 	%p65, %r95, 0;
	@%p65 bra 	$L__BB1_63;
	shf.l.wrap.b32 	%r721, %r722, %r721, %r95;
	ld.local.u32 	%r385, [%rd46+16];
	shf.l.wrap.b32 	%r722, %r385, %r722, %r95;
$L__BB1_63:
	shr.u32 	%r386, %r721, 30;
	shf.l.wrap.b32 	%r387, %r722, %r721, 2;
	shl.b32 	%r388, %r722, 2;
	shr.u32 	%r389, %r387, 31;
	add.s32 	%r390, %r389, %r386;
	neg.s32 	%r391, %r390;
	setp.lt.s32 	%p66, %r91, 0;
	selp.b32 	%r723, %r391, %r390, %p66;
	xor.b32  	%r392, %r387, %r91;
	shr.s32 	%r393, %r387, 31;
	xor.b32  	%r394, %r393, %r387;
	xor.b32  	%r395, %r393, %r388;
	cvt.u64.u32 	%rd179, %r394;
	shl.b64 	%rd180, %rd179, 32;
	cvt.u64.u32 	%rd181, %r395;
	or.b64  	%rd182, %rd180, %rd181;
	cvt.rn.f64.s64 	%fd13, %rd182;
	mul.f64 	%fd14, %fd13, 0d3BF921FB54442D19;
	cvt.rn.f32.f64 	%f278, %fd14;
	neg.f32 	%f279, %f278;
	setp.lt.s32 	%p67, %r392, 0;
	selp.f32 	%f722, %f279, %f278, %p67;
$L__BB1_64:
	mul.rn.f32 	%f281, %f722, %f722;
	and.b32  	%r397, %r723, 1;
	setp.eq.b32 	%p69, %r397, 1;
	selp.f32 	%f282, 0f3F800000, %f722, %p69;
	fma.rn.f32 	%f283, %f281, %f282, 0f00000000;
	fma.rn.f32 	%f284, %f281, 0f37CBAC00, 0fBAB607ED;
	selp.f32 	%f285, %f284, 0fB94D4153, %p69;
	selp.f32 	%f286, 0f3D2AAABB, 0f3C0885E4, %p69;
	fma.rn.f32 	%f287, %f285, %f281, %f286;
	selp.f32 	%f288, 0fBEFFFFFF, 0fBE2AAAA8, %p69;
	fma.rn.f32 	%f289, %f287, %f281, %f288;
	fma.rn.f32 	%f290, %f289, %f283, %f282;
	and.b32  	%r398, %r723, 2;
	setp.eq.s32 	%p70, %r398, 0;
	mov.f32 	%f291, 0f00000000;
	sub.f32 	%f292, %f291, %f290;
	selp.f32 	%f293, %f290, %f292, %p70;
	mul.f32 	%f43, %f33, %f293;
	@%p2 bra 	$L__BB1_69;
	mul.f32 	%f44, %f39, %f21;
	mul.f32 	%f45, %f43, %f21;
	mov.b32 	%r724, 0;
$L__BB1_66:
	mul.lo.s32 	%r400, %r724, %r2;
	mul.wide.s32 	%rd183, %r400, 4;
	add.s64 	%rd184, %rd3, %rd183;
	ld.global.f32 	%f294, [%rd184+4];
	mul.f32 	%f46, %f3, %f294;
	mul.f32 	%f295, %f46, 0f3F22F983;
	cvt.rni.s32.f32 	%r732, %f295;
	cvt.rn.f32.s32 	%f296, %r732;
	fma.rn.f32 	%f297, %f296, 0fBFC90FDA, %f46;
	fma.rn.f32 	%f298, %f296, 0fB3A22168, %f297;
	fma.rn.f32 	%f724, %f296, 0fA7C234C5, %f298;
	abs.f32 	%f48, %f46;
	setp.ltu.f32 	%p71, %f48, 0f47CE4780;
	mov.u32 	%r728, %r732;
	mov.f32 	%f723, %f724;
	@%p71 bra 	$L__BB1_91;
	setp.neu.f32 	%p72, %f48, 0f7F800000;
	@%p72 bra 	$L__BB1_86;
	mov.f32 	%f301, 0f00000000;
	mul.rn.f32 	%f723, %f46, %f301;
	mov.b32 	%r728, 0;
	bra.uni 	$L__BB1_91;
$L__BB1_69:
	ld.param.u32 	%r692, [_Z33gpuKernelSphericalHarmonicsBesselIfEvPT_S1_S1_S1_S1_S1_S1_S0_iii_param_8];
	setp.lt.s32 	%p88, %r692, 2;
	@%p88 bra 	$L__BB1_167;
	mov.b32 	%r736, 2;
	mov.b32 	%r735, 1;
	mov.b32 	%r734, 3;
	mov.b32 	%r733, 0;
	mov.b16 	%rs11, 0;
	mov.u16 	%rs12, %rs11;
$L__BB1_71:
	add.s16 	%rs12, %rs12, 1;
	add.s32 	%r136, %r733, 1;
	mul.wide.s32 	%rd213, %r736, 4;
	add.s64 	%rd214, %rd19, %rd213;
	ld.local.f32 	%f339, [%rd214+-4];
	add.s64 	%rd215, %rd20, %rd213;
	st.local.f32 	[%rd215+-4], %f339;
	add.s32 	%r455, %r136, %r736;
	cvt.rn.f32.s32 	%f56, %r455;
	mul.f32 	%f340, %f17, %f339;
	mul.f32 	%f341, %f340, %f56;
	st.local.f32 	[%rd214+-4], %f341;
	mul.f32 	%f342, %f339, %f21;
	mul.f32 	%f343, %f342, %f56;
	st.local.f32 	[%rd214], %f343;
	setp.lt.u32 	%p89, %r733, 7;
	mov.b32 	%r739, 0;
	@%p89 bra 	$L__BB1_74;
	mov.b32 	%r737, 0;
$L__BB1_73:
	.pragma "nounroll";
	mul.wide.u32 	%rd216, %r737, 4;
	add.s64 	%rd217, %rd19, %rd216;
	ld.local.v2.f32 	{%f344, %f345}, [%rd217];
	mul.f32 	%f346, %f17, %f344;
	mul.f32 	%f347, %f346, %f56;
	add.s32 	%r457, %r736, %r737;
	add.s32 	%r458, %r457, -1;
	cvt.rn.f32.s32 	%f348, %r458;
	add.s64 	%rd218, %rd20, %rd216;
	ld.local.v2.f32 	{%f349, %f350}, [%rd218];
	mul.f32 	%f351, %f349, %f348;
	sub.f32 	%f352, %f347, %f351;
	sub.s32 	%r459, %r736, %r737;
	cvt.rn.f32.s32 	%f353, %r459;
	div.rn.f32 	%f354, %f352, %f353;
	not.b32 	%r460, %r737;
	mul.f32 	%f355, %f17, %f345;
	mul.f32 	%f356, %f355, %f56;
	cvt.rn.f32.s32 	%f357, %r457;
	mul.f32 	%f358, %f350, %f357;
	sub.f32 	%f359, %f356, %f358;
	add.s32 	%r461, %r736, %r460;
	cvt.rn.f32.s32 	%f360, %r461;
	div.rn.f32 	%f361, %f359, %f360;
	st.local.v2.f32 	[%rd217], {%f354, %f361};
	st.local.v2.f32 	[%rd218], {%f344, %f345};
	ld.local.v2.f32 	{%f362, %f363}, [%rd217+8];
	mul.f32 	%f364, %f17, %f362;
	mul.f32 	%f365, %f364, %f56;
	add.s32 	%r462, %r457, 1;
	cvt.rn.f32.s32 	%f366, %r462;
	ld.local.v2.f32 	{%f367, %f368}, [%rd218+8];
	mul.f32 	%f369, %f367, %f366;
	sub.f32 	%f370, %f365, %f369;
	add.s32 	%r463, %r459, -2;
	cvt.rn.f32.s32 	%f371, %r463;
	div.rn.f32 	%f372, %f370, %f371;
	mul.f32 	%f373, %f17, %f363;
	mul.f32 	%f374, %f373, %f56;
	add.s32 	%r464, %r457, 2;
	cvt.rn.f32.s32 	%f375, %r464;
	mul.f32 	%f376, %f368, %f375;
	sub.f32 	%f377, %f374, %f376;
	add.s32 	%r465, %r459, -3;
	cvt.rn.f32.s32 	%f378, %r465;
	div.rn.f32 	%f379, %f377, %f378;
	st.local.v2.f32 	[%rd217+8], {%f372, %f379};
	st.local.v2.f32 	[%rd218+8], {%f362, %f363};
	ld.local.v2.f32 	{%f380, %f381}, [%rd217+16];
	mul.f32 	%f382, %f17, %f380;
	mul.f32 	%f383, %f382, %f56;
	add.s32 	%r466, %r457, 3;
	cvt.rn.f32.s32 	%f384, %r466;
	ld.local.v2.f32 	{%f385, %f386}, [%rd218+16];
	mul.f32 	%f387, %f385, %f384;
	sub.f32 	%f388, %f383, %f387;
	add.s32 	%r467, %r459, -4;
	cvt.rn.f32.s32 	%f389, %r467;
	div.rn.f32 	%f390, %f388, %f389;
	mul.f32 	%f391, %f17, %f381;
	mul.f32 	%f392, %f391, %f56;
	add.s32 	%r468, %r457, 4;
	cvt.rn.f32.s32 	%f393, %r468;
	mul.f32 	%f394, %f386, %f393;
	sub.f32 	%f395, %f392, %f394;
	add.s32 	%r469, %r459, -5;
	cvt.rn.f32.s32 	%f396, %r469;
	div.rn.f32 	%f397, %f395, %f396;
	st.local.v2.f32 	[%rd217+16], {%f390, %f397};
	st.local.v2.f32 	[%rd218+16], {%f380, %f381};
	ld.local.v2.f32 	{%f398, %f399}, [%rd217+24];
	mul.f32 	%f400, %f17, %f398;
	mul.f32 	%f401, %f400, %f56;
	add.s32 	%r470, %r457, 5;
	cvt.rn.f32.s32 	%f402, %r470;
	ld.local.v2.f32 	{%f403, %f404}, [%rd218+24];
	mul.f32 	%f405, %f403, %f402;
	sub.f32 	%f406, %f401, %f405;
	add.s32 	%r471, %r459, -6;
	cvt.rn.f32.s32 	%f407, %r471;
	div.rn.f32 	%f408, %f406, %f407;
	mul.f32 	%f409, %f17, %f399;
	mul.f32 	%f410, %f409, %f56;
	add.s32 	%r472, %r457, 6;
	cvt.rn.f32.s32 	%f411, %r472;
	mul.f32 	%f412, %f404, %f411;
	sub.f32 	%f413, %f410, %f412;
	add.s32 	%r473, %r459, -7;
	cvt.rn.f32.s32 	%f414, %r473;
	div.rn.f32 	%f415, %f413, %f414;
	st.local.v2.f32 	[%rd217+24], {%f408, %f415};
	st.local.v2.f32 	[%rd218+24], {%f398, %f399};
	add.s32 	%r737, %r737, 8;
	and.b32  	%r739, %r735, 2147483640;
	setp.ne.s32 	%p90, %r737, %r739;
	@%p90 bra 	$L__BB1_73;
$L__BB1_74:
	and.b32  	%r474, %r735, 7;
	setp.eq.s32 	%p91, %r474, 0;
	@%p91 bra 	$L__BB1_82;
	cvt.u32.u16 	%r475, %rs12;
	and.b32  	%r476, %r475, 7;
	add.s32 	%r477, %r476, -1;
	setp.lt.u32 	%p92, %r477, 3;
	@%p92 bra 	$L__BB1_77;
	mul.wide.u32 	%rd219, %r739, 4;
	add.s64 	%rd220, %rd19, %rd219;
	ld.local.f32 	%f416, [%rd220];
	mul.f32 	%f417, %f17, %f416;
	mul.f32 	%f418, %f417, %f56;
	add.s32 	%r478, %r736, %r739;
	add.s32 	%r479, %r478, -1;
	cvt.rn.f32.s32 	%f419, %r479;
	add.s64 	%rd221, %rd20, %rd219;
	ld.local.f32 	%f420, [%rd221];
	mul.f32 	%f421, %f420, %f419;
	sub.f32 	%f422, %f418, %f421;
	sub.s32 	%r480, %r736, %r739;
	cvt.rn.f32.s32 	%f423, %r480;
	div.rn.f32 	%f424, %f422, %f423;
	st.local.f32 	[%rd220], %f424;
	st.local.f32 	[%rd221], %f416;
	not.b32 	%r481, %r739;
	ld.local.f32 	%f425, [%rd220+4];
	mul.f32 	%f426, %f17, %f425;
	mul.f32 	%f427, %f426, %f56;
	cvt.rn.f32.s32 	%f428, %r478;
	ld.local.f32 	%f429, [%rd221+4];
	mul.f32 	%f430, %f429, %f428;
	sub.f32 	%f431, %f427, %f430;
	add.s32 	%r482, %r736, %r481;
	cvt.rn.f32.s32 	%f432, %r482;
	div.rn.f32 	%f433, %f431, %f432;
	st.local.f32 	[%rd220+4], %f433;
	st.local.f32 	[%rd221+4], %f425;
	ld.local.f32 	%f434, [%rd220+8];
	mul.f32 	%f435, %f17, %f434;
	mul.f32 	%f436, %f435, %f56;
	add.s32 	%r483, %r478, 1;
	cvt.rn.f32.s32 	%f437, %r483;
	ld.local.f32 	%f438, [%rd221+8];
	mul.f32 	%f439, %f438, %f437;
	sub.f32 	%f440, %f436, %f439;
	add.s32 	%r484, %r480, -2;
	cvt.rn.f32.s32 	%f441, %r484;
	div.rn.f32 	%f442, %f440, %f441;
	st.local.f32 	[%rd220+8], %f442;
	st.local.f32 	[%rd221+8], %f434;
	ld.local.f32 	%f443, [%rd220+12];
	mul.f32 	%f444, %f17, %f443;
	mul.f32 	%f445, %f444, %f56;
	add.s32 	%r485, %r478, 2;
	cvt.rn.f32.s32 	%f446, %r485;
	ld.local.f32 	%f447, [%rd221+12];
	mul.f32 	%f448, %f447, %f446;
	sub.f32 	%f449, %f445, %f448;
	add.s32 	%r486, %r480, -3;
	cvt.rn.f32.s32 	%f450, %r486;
	div.rn.f32 	%f451, %f449, %f450;
	st.local.f32 	[%rd220+12], %f451;
	st.local.f32 	[%rd221+12], %f443;
	add.s32 	%r739, %r739, 4;
$L__BB1_77:
	cvt.u32.u16 	%r487, %rs12;
	and.b32  	%r488, %r487, 3;
	setp.eq.s32 	%p93, %r488, 0;
	@%p93 bra 	$L__BB1_82;
	and.b16  	%rs7, %rs11, 3;
	setp.eq.s16 	%p94, %rs7, 0;
	@%p94 bra 	$L__BB1_80;
	mul.wide.u32 	%rd222, %r739, 4;
	add.s64 	%rd223, %rd19, %rd222;
	ld.local.f32 	%f452, [%rd223];
	mul.f32 	%f453, %f17, %f452;
	mul.f32 	%f454, %f453, %f56;
	add.s32 	%r489, %r736, %r739;
	add.s32 	%r490, %r489, -1;
	cvt.rn.f32.s32 	%f455, %r490;
	add.s64 	%rd224, %rd20, %rd222;
	ld.local.f32 	%f456, [%rd224];
	mul.f32 	%f457, %f456, %f455;
	sub.f32 	%f458, %f454, %f457;
	sub.s32 	%r491, %r736, %r739;
	cvt.rn.f32.s32 	%f459, %r491;
	div.rn.f32 	%f460, %f458, %f459;
	st.local.f32 	[%rd223], %f460;
	st.local.f32 	[%rd224], %f452;
	not.b32 	%r492, %r739;
	ld.local.f32 	%f461, [%rd223+4];
	mul.f32 	%f462, %f17, %f461;
	mul.f32 	%f463, %f462, %f56;
	cvt.rn.f32.s32 	%f464, %r489;
	ld.local.f32 	%f465, [%rd224+4];
	mul.f32 	%f466, %f465, %f464;
	sub.f32 	%f467, %f463, %f466;
	add.s32 	%r493, %r736, %r492;
	cvt.rn.f32.s32 	%f468, %r493;
	div.rn.f32 	%f469, %f467, %f468;
	st.local.f32 	[%rd223+4], %f469;
	st.local.f32 	[%rd224+4], %f461;
	add.s32 	%r739, %r739, 2;
$L__BB1_80:
	and.b16  	%rs8, %rs11, 1;
	setp.eq.b16 	%p95, %rs8, 1;
	@%p95 bra 	$L__BB1_82;
	mul.wide.u32 	%rd225, %r739, 4;
	add.s64 	%rd226, %rd19, %rd225;
	ld.local.f32 	%f470, [%rd226];
	mul.f32 	%f471, %f17, %f470;
	mul.f32 	%f472, %f471, %f56;
	add.s32 	%r494, %r736, %r739;
	add.s32 	%r495, %r494, -1;
	cvt.rn.f32.s32 	%f473, %r495;
	add.s64 	%rd227, %rd20, %rd225;
	ld.local.f32 	%f474, [%rd227];
	mul.f32 	%f475, %f474, %f473;
	sub.f32 	%f476, %f472, %f475;
	sub.s32 	%r496, %r736, %r739;
	cvt.rn.f32.s32 	%f477, %r496;
	div.rn.f32 	%f478, %f476, %f477;
	st.local.f32 	[%rd226], %f478;
	st.local.f32 	[%rd227], %f470;
$L__BB1_82:
	mov.b32 	%r741, 0;
	and.b16  	%rs9, %rs11, 3;
$L__BB1_83:
	sub.s32 	%r498, %r736, %r741;
	mul.wide.u32 	%rd228, %r498, 4;
	add.s64 	%rd229, %rd4, %rd228;
	ld.global.f32 	%f479, [%rd229];
	add.s32 	%r499, %r136, %r736;
	add.s32 	%r500, %r499, 2;
	cvt.rn.f32.u32 	%f480, %r500;
	mul.f32 	%f481, %f479, %f480;
	add.s32 	%r146, %r741, %r736;
	mul.wide.u32 	%rd230, %r146, 4;
	add.s64 	%rd231, %rd4, %rd230;
	ld.global.f32 	%f482, [%rd231];
	mul.f32 	%f483, %f1, %f482;
	div.rn.f32 	%f484, %f481, %f483;
	sqrt.rn.f32 	%f57, %f484;
	cvt.rn.f32.u32 	%f485, %r741;
	mul.f32 	%f58, %f5, %f485;
	mul.f32 	%f486, %f58, 0f3F22F983;
	cvt.rni.s32.f32 	%r749, %f486;
	cvt.rn.f32.s32 	%f487, %r749;
	fma.rn.f32 	%f488, %f487, 0fBFC90FDA, %f58;
	fma.rn.f32 	%f489, %f487, 0fB3A22168, %f488;
	fma.rn.f32 	%f726, %f487, 0fA7C234C5, %f489;
	abs.f32 	%f60, %f58;
	setp.ltu.f32 	%p96, %f60, 0f47CE4780;
	mov.u32 	%r745, %r749;
	mov.f32 	%f725, %f726;
	@%p96 bra 	$L__BB1_105;
	setp.neu.f32 	%p97, %f60, 0f7F800000;
	@%p97 bra 	$L__BB1_100;
	mov.f32 	%f492, 0f00000000;
	mul.rn.f32 	%f725, %f58, %f492;
	mov.b32 	%r745, 0;
	bra.uni 	$L__BB1_105;
$L__BB1_86:
	mov.b32 	%r106, %f46;
	mov.b64 	%rd399, 0;
	mov.b32 	%r725, 0;
$L__BB1_87:
	.pragma "nounroll";
	mul.wide.u32 	%rd186, %r725, 4;
	mov.u64 	%rd187, __cudart_i2opi_f;
	add.s64 	%rd188, %rd187, %rd186;
	ld.global.nc.u32 	%r402, [%rd188];
	shl.b32 	%r403, %r106, 8;
	or.b32  	%r404, %r403, -2147483648;
	mad.wide.u32 	%rd189, %r402, %r404, %rd399;
	shr.u64 	%rd399, %rd189, 32;
	add.s64 	%rd190, %rd11, %rd186;
	st.local.u32 	[%rd190], %rd189;
	add.s32 	%r725, %r725, 1;
	setp.ne.s32 	%p73, %r725, 6;
	@%p73 bra 	$L__BB1_87;
	shr.u32 	%r405, %r106, 23;
	st.local.u32 	[%rd11+24], %rd399;
	and.b32  	%r109, %r405, 31;
	and.b32  	%r406, %r405, 224;
	add.s32 	%r407, %r406, -128;
	shr.u32 	%r408, %r407, 5;
	mul.wide.u32 	%rd191, %r408, 4;
	sub.s64 	%rd49, %rd11, %rd191;
	ld.local.u32 	%r726, [%rd49+24];
	ld.local.u32 	%r727, [%rd49+20];
	setp.eq.s32 	%p74, %r109, 0;
	@%p74 bra 	$L__BB1_90;
	shf.l.wrap.b32 	%r726, %r727, %r726, %r109;
	ld.local.u32 	%r409, [%rd49+16];
	shf.l.wrap.b32 	%r727, %r409, %r727, %r109;
$L__BB1_90:
	shr.u32 	%r410, %r726, 30;
	shf.l.wrap.b32 	%r411, %r727, %r726, 2;
	shl.b32 	%r412, %r727, 2;
	shr.u32 	%r413, %r411, 31;
	add.s32 	%r414, %r413, %r410;
	neg.s32 	%r415, %r414;
	setp.lt.s32 	%p75, %r106, 0;
	selp.b32 	%r728, %r415, %r414, %p75;
	xor.b32  	%r416, %r411, %r106;
	shr.s32 	%r417, %r411, 31;
	xor.b32  	%r418, %r417, %r411;
	xor.b32  	%r419, %r417, %r412;
	cvt.u64.u32 	%rd192, %r418;
	shl.b64 	%rd193, %rd192, 32;
	cvt.u64.u32 	%rd194, %r419;
	or.b64  	%rd195, %rd193, %rd194;
	cvt.rn.f64.s64 	%fd15, %rd195;
	mul.f64 	%fd16, %fd15, 0d3BF921FB54442D19;
	cvt.rn.f32.f64 	%f299, %fd16;
	neg.f32 	%f300, %f299;
	setp.lt.s32 	%p76, %r416, 0;
	selp.f32 	%f723, %f300, %f299, %p76;
$L__BB1_91:
	add.s32 	%r421, %r728, 1;
	mul.rn.f32 	%f302, %f723, %f723;
	and.b32  	%r422, %r728, 1;
	setp.eq.b32 	%p78, %r422, 1;
	selp.f32 	%f303, %f723, 0f3F800000, %p78;
	fma.rn.f32 	%f304, %f302, %f303, 0f00000000;
	fma.rn.f32 	%f305, %f302, 0f37CBAC00, 0fBAB607ED;
	selp.f32 	%f306, 0fB94D4153, %f305, %p78;
	selp.f32 	%f307, 0f3C0885E4, 0f3D2AAABB, %p78;
	fma.rn.f32 	%f308, %f306, %f302, %f307;
	selp.f32 	%f309, 0fBE2AAAA8, 0fBEFFFFFF, %p78;
	fma.rn.f32 	%f310, %f308, %f302, %f309;
	fma.rn.f32 	%f311, %f310, %f304, %f303;
	and.b32  	%r423, %r421, 2;
	setp.eq.s32 	%p79, %r423, 0;
	mov.f32 	%f312, 0f00000000;
	sub.f32 	%f313, %f312, %f311;
	selp.f32 	%f52, %f311, %f313, %p79;
	@%p71 bra 	$L__BB1_99;
	setp.neu.f32 	%p80, %f48, 0f7F800000;
	@%p80 bra 	$L__BB1_94;
	mov.f32 	%f316, 0f00000000;
	mul.rn.f32 	%f724, %f46, %f316;
	mov.b32 	%r732, 0;
	bra.uni 	$L__BB1_99;
$L__BB1_94:
	mov.b32 	%r118, %f46;
	shl.b32 	%r425, %r118, 8;
	or.b32  	%r119, %r425, -2147483648;
	mov.b64 	%rd400, 0;
	mov.b32 	%r729, 0;
$L__BB1_95:
	.pragma "nounroll";
	mul.wide.u32 	%rd197, %r729, 4;
	mov.u64 	%rd198, __cudart_i2opi_f;
	add.s64 	%rd199, %rd198, %rd197;
	ld.global.nc.u32 	%r426, [%rd199];
	mad.wide.u32 	%rd200, %r426, %r119, %rd400;
	shr.u64 	%rd400, %rd200, 32;
	add.s64 	%rd201, %rd10, %rd197;
	st.local.u32 	[%rd201], %rd200;
	add.s32 	%r729, %r729, 1;
	setp.ne.s32 	%p81, %r729, 6;
	@%p81 bra 	$L__BB1_95;
	shr.u32 	%r427, %r118, 23;
	st.local.u32 	[%rd10+24], %rd400;
	and.b32  	%r122, %r427, 31;
	and.b32  	%r428, %r427, 224;
	add.s32 	%r429, %r428, -128;
	shr.u32 	%r430, %r429, 5;
	mul.wide.u32 	%rd202, %r430, 4;
	sub.s64 	%rd52, %rd10, %rd202;
	ld.local.u32 	%r730, [%rd52+24];
	ld.local.u32 	%r731, [%rd52+20];
	setp.eq.s32 	%p82, %r122, 0;
	@%p82 bra 	$L__BB1_98;
	shf.l.wrap.b32 	%r730, %r731, %r730, %r122;
	ld.local.u32 	%r431, [%rd52+16];
	shf.l.wrap.b32 	%r731, %r431, %r731, %r122;
$L__BB1_98:
	shr.u32 	%r432, %r730, 30;
	shf.l.wrap.b32 	%r433, %r731, %r730, 2;
	shl.b32 	%r434, %r731, 2;
	shr.u32 	%r435, %r433, 31;
	add.s32 	%r436, %r435, %r432;
	neg.s32 	%r437, %r436;
	setp.lt.s32 	%p83, %r118, 0;
	selp.b32 	%r732, %r437, %r436, %p83;
	xor.b32  	%r438, %r433, %r118;
	shr.s32 	%r439, %r433, 31;
	xor.b32  	%r440, %r439, %r433;
	xor.b32  	%r441, %r439, %r434;
	cvt.u64.u32 	%rd203, %r440;
	shl.b64 	%rd204, %rd203, 32;
	cvt.u64.u32 	%rd205, %r441;
	or.b64  	%rd206, %rd204, %rd205;
	cvt.rn.f64.s64 	%fd17, %rd206;
	mul.f64 	%fd18, %fd17, 0d3BF921FB54442D19;
	cvt.rn.f32.f64 	%f314, %fd18;
	neg.f32 	%f315, %f314;
	setp.lt.s32 	%p84, %r438, 0;
	selp.f32 	%f724, %f315, %f314, %p84;
$L__BB1_99:
	mul.rn.f32 	%f317, %f724, %f724;
	and.b32  	%r443, %r732, 1;
	setp.eq.b32 	%p85, %r443, 1;
	selp.f32 	%f318, 0f3F800000, %f724, %p85;
	fma.rn.f32 	%f319, %f317, %f318, 0f00000000;
	fma.rn.f32 	%f320, %f317, 0f37CBAC00, 0fBAB607ED;
	selp.f32 	%f321, %f320, 0fB94D4153, %p85;
	selp.f32 	%f322, 0f3D2AAABB, 0f3C0885E4, %p85;
	fma.rn.f32 	%f323, %f321, %f317, %f322;
	selp.f32 	%f324, 0fBEFFFFFF, 0fBE2AAAA8, %p85;
	fma.rn.f32 	%f325, %f323, %f317, %f324;
	fma.rn.f32 	%f326, %f325, %f319, %f318;
	and.b32  	%r444, %r732, 2;
	setp.eq.s32 	%p86, %r444, 0;
	mov.f32 	%f327, 0f00000000;
	sub.f32 	%f328, %f327, %f326;
	selp.f32 	%f329, %f326, %f328, %p86;
	div.rn.f32 	%f330, %f329, %f46;
	mul.f32 	%f331, %f46, %f46;
	div.rn.f32 	%f332, %f52, %f331;
	add.f32 	%f333, %f332, %f330;
	mad.lo.s32 	%r445, %r232, 3, %r724;
	mad.lo.s32 	%r446, %r445, %r233, %r693;
	mul.f32 	%f334, %f44, %f333;
	mul.wide.s32 	%rd207, %r446, 4;
	add.s64 	%rd208, %rd2, %rd207;
	st.global.f32 	[%rd208], %f334;
	mul.f32 	%f335, %f45, %f333;
	add.s64 	%rd209, %rd1, %rd207;
	st.global.f32 	[%rd209], %f335;
	shl.b32 	%r447, %r232, 1;
	sub.s32 	%r448, %r445, %r447;
	mad.lo.s32 	%r449, %r448, %r233, %r693;
	ld.global.f32 	%f336, [%rd208];
	neg.f32 	%f337, %f336;
	mul.wide.s32 	%rd210, %r449, 4;
	add.s64 	%rd211, %rd2, %rd210;
	st.global.f32 	[%rd211], %f337;
	ld.global.f32 	%f338, [%rd209];
	add.s64 	%rd212, %rd1, %rd210;
	st.global.f32 	[%rd212], %f338;
	add.s32 	%r724, %r724, 1;
	setp.eq.s32 	%p87, %r724, %r232;
	@%p87 bra 	$L__BB1_69;
	bra.uni 	$L__BB1_66;
$L__BB1_100:
	mov.b64 	%rd401, 0;
	mov.b32 	%r742, 0;
$L__BB1_101:
	.pragma "nounroll";
	mul.wide.u32 	%rd233, %r742, 4;
	mov.u64 	%rd234, __cudart_i2opi_f;
	add.s64 	%rd235, %rd234, %rd233;
	ld.global.nc.u32 	%r502, [%rd235];
	mov.b32 	%r503, %f58;
	shl.b32 	%r504, %r503, 8;
	or.b32  	%r505, %r504, -2147483648;
	mad.wide.u32 	%rd236, %r502, %r505, %rd401;
	shr.u64 	%rd401, %rd236, 32;
	add.s64 	%rd237, %rd9, %rd233;
	st.local.u32 	[%rd237], %rd236;
	add.s32 	%r742, %r742, 1;
	setp.ne.s32 	%p98, %r742, 6;
	@%p98 bra 	$L__BB1_101;
	mov.b32 	%r506, %f58;
	shr.u32 	%r507, %r506, 23;
	st.local.u32 	[%rd9+24], %rd401;
	and.b32  	%r150, %r507, 31;
	and.b32  	%r508, %r507, 224;
	add.s32 	%r509, %r508, -128;
	shr.u32 	%r510, %r509, 5;
	mul.wide.u32 	%rd238, %r510, 4;
	sub.s64 	%rd55, %rd9, %rd238;
	ld.local.u32 	%r743, [%rd55+24];
	ld.local.u32 	%r744, [%rd55+20];
	setp.eq.s32 	%p99, %r150, 0;
	@%p99 bra 	$L__BB1_104;
	shf.l.wrap.b32 	%r743, %r744, %r743, %r150;
	ld.local.u32 	%r511, [%rd55+16];
	shf.l.wrap.b32 	%r744, %r511, %r744, %r150;
$L__BB1_104:
	shr.u32 	%r512, %r743, 30;
	shf.l.wrap.b32 	%r513, %r744, %r743, 2;
	shl.b32 	%r514, %r744, 2;
	shr.u32 	%r515, %r513, 31;
	add.s32 	%r516, %r515, %r512;
	neg.s32 	%r517, %r516;
	mov.b32 	%r518, %f58;
	setp.lt.s32 	%p100, %r518, 0;
	selp.b32 	%r745, %r517, %r516, %p100;
	xor.b32  	%r519, %r513, %r518;
	shr.s32 	%r520, %r513, 31;
	xor.b32  	%r521, %r520, %r513;
	xor.b32  	%r522, %r520, %r514;
	cvt.u64.u32 	%rd239, %r521;
	shl.b64 	%rd240, %rd239, 32;
	cvt.u64.u32 	%rd241, %r522;
	or.b64  	%rd242, %rd240, %rd241;
	cvt.rn.f64.s64 	%fd19, %rd242;
	mul.f64 	%fd20, %fd19, 0d3BF921FB54442D19;
	cvt.rn.f32.f64 	%f490, %fd20;
	neg.f32 	%f491, %f490;
	setp.lt.s32 	%p101, %r519, 0;
	selp.f32 	%f725, %f491, %f490, %p101;
$L__BB1_105:
	add.s32 	%r524, %r745, 1;
	mul.rn.f32 	%f493, %f725, %f725;
	and.b32  	%r525, %r745, 1;
	setp.eq.b32 	%p103, %r525, 1;
	selp.f32 	%f494, %f725, 0f3F800000, %p103;
	fma.rn.f32 	%f495, %f493, %f494, 0f00000000;
	fma.rn.f32 	%f496, %f493, 0f37CBAC00, 0fBAB607ED;
	selp.f32 	%f497, 0fB94D4153, %f496, %p103;
	selp.f32 	%f498, 0f3C0885E4, 0f3D2AAABB, %p103;
	fma.rn.f32 	%f499, %f497, %f493, %f498;
	selp.f32 	%f500, 0fBE2AAAA8, 0fBEFFFFFF, %p103;
	fma.rn.f32 	%f501, %f499, %f493, %f500;
	fma.rn.f32 	%f502, %f501, %f495, %f494;
	and.b32  	%r526, %r524, 2;
	setp.eq.s32 	%p104, %r526, 0;
	mov.f32 	%f503, 0f00000000;
	sub.f32 	%f504, %f503, %f502;
	selp.f32 	%f505, %f502, %f504, %p104;
	mul.wide.u32 	%rd243, %r741, 4;
	add.s64 	%rd244, %rd19, %rd243;
	ld.local.f32 	%f64, [%rd244];
	mul.f32 	%f65, %f64, %f505;
	@%p96 bra 	$L__BB1_113;
	setp.neu.f32 	%p105, %f60, 0f7F800000;
	@%p105 bra 	$L__BB1_108;
	mov.f32 	%f508, 0f00000000;
	mul.rn.f32 	%f726, %f58, %f508;
	mov.b32 	%r749, 0;
	bra.uni 	$L__BB1_113;
$L__BB1_108:
	mov.b32 	%r159, %f58;
	mov.b64 	%rd402, 0;
	mov.b32 	%r746, 0;
$L__BB1_109:
	.pragma "nounroll";
	mul.wide.u32 	%rd246, %r746, 4;
	mov.u64 	%rd247, __cudart_i2opi_f;
	add.s64 	%rd248, %rd247, %rd246;
	ld.global.nc.u32 	%r528, [%rd248];
	shl.b32 	%r529, %r159, 8;
	or.b32  	%r530, %r529, -2147483648;
	mad.wide.u32 	%rd249, %r528, %r530, %rd402;
	shr.u64 	%rd402, %rd249, 32;
	add.s64 	%rd250, %rd8, %rd246;
	st.local.u32 	[%rd250], %rd249;
	add.s32 	%r746, %r746, 1;
	setp.ne.s32 	%p106, %r746, 6;
	@%p106 bra 	$L__BB1_109;
	shr.u32 	%r531, %r159, 23;
	st.local.u32 	[%rd8+24], %rd402;
	and.b32  	%r162, %r531, 31;
	and.b32  	%r532, %r531, 224;
	add.s32 	%r533, %r532, -128;
	shr.u32 	%r534, %r533, 5;
	mul.wide.u32 	%rd251, %r534, 4;
	sub.s64 	%rd58, %rd8, %rd251;
	ld.local.u32 	%r747, [%rd58+24];
	ld.local.u32 	%r748, [%rd58+20];
	setp.eq.s32 	%p107, %r162, 0;
	@%p107 bra 	$L__BB1_112;
	shf.l.wrap.b32 	%r747, %r748, %r747, %r162;
	ld.local.u32 	%r535, [%rd58+16];
	shf.l.wrap.b32 	%r748, %r535, %r748, %r162;
$L__BB1_112:
	shr.u32 	%r536, %r747, 30;
	shf.l.wrap.b32 	%r537, %r748, %r747, 2;
	shl.b32 	%r538, %r748, 2;
	shr.u32 	%r539, %r537, 31;
	add.s32 	%r540, %r539, %r536;
	neg.s32 	%r541, %r540;
	setp.lt.s32 	%p108, %r159, 0;
	selp.b32 	%r749, %r541, %r540, %p108;
	xor.b32  	%r542, %r537, %r159;
	shr.s32 	%r543, %r537, 31;
	xor.b32  	%r544, %r543, %r537;
	xor.b32  	%r545, %r543, %r538;
	cvt.u64.u32 	%rd252, %r544;
	shl.b64 	%rd253, %rd252, 32;
	cvt.u64.u32 	%rd254, %r545;
	or.b64  	%rd255, %rd253, %rd254;
	cvt.rn.f64.s64 	%fd21, %rd255;
	mul.f64 	%fd22, %fd21, 0d3BF921FB54442D19;
	cvt.rn.f32.f64 	%f506, %fd22;
	neg.f32 	%f507, %f506;
	setp.lt.s32 	%p109, %r542, 0;
	selp.f32 	%f726, %f507, %f506, %p109;
$L__BB1_113:
	mul.rn.f32 	%f509, %f726, %f726;
	and.b32  	%r547, %r749, 1;
	setp.eq.b32 	%p111, %r547, 1;
	selp.f32 	%f510, 0f3F800000, %f726, %p111;
	fma.rn.f32 	%f511, %f509, %f510, 0f00000000;
	fma.rn.f32 	%f512, %f509, 0f37CBAC00, 0fBAB607ED;
	selp.f32 	%f513, %f512, 0fB94D4153, %p111;
	selp.f32 	%f514, 0f3D2AAABB, 0f3C0885E4, %p111;
	fma.rn.f32 	%f515, %f513, %f509, %f514;
	selp.f32 	%f516, 0fBEFFFFFF, 0fBE2AAAA8, %p111;
	fma.rn.f32 	%f517, %f515, %f509, %f516;
	fma.rn.f32 	%f518, %f517, %f511, %f510;
	and.b32  	%r548, %r749, 2;
	setp.eq.s32 	%p112, %r548, 0;
	mov.f32 	%f519, 0f00000000;
	sub.f32 	%f520, %f519, %f518;
	selp.f32 	%f521, %f518, %f520, %p112;
	mul.f32 	%f522, %f64, %f521;
	mul.f32 	%f69, %f57, %f522;
	@%p2 bra 	$L__BB1_151;
	mad.lo.s32 	%r550, %r736, %r736, %r146;
	mul.lo.s32 	%r171, %r550, %r232;
	mul.f32 	%f70, %f57, %f65;
	mov.b32 	%r750, 0;
$L__BB1_115:
	mad.lo.s32 	%r551, %r750, %r2, %r736;
	mul.wide.u32 	%rd256, %r551, 4;
	add.s64 	%rd257, %rd3, %rd256;
	ld.global.f32 	%f523, [%rd257];
	mul.f32 	%f71, %f3, %f523;
	mul.f32 	%f524, %f71, 0f3F22F983;
	cvt.rni.s32.f32 	%r762, %f524;
	cvt.rn.f32.s32 	%f525, %r762;
	fma.rn.f32 	%f526, %f525, 0fBFC90FDA, %f71;
	fma.rn.f32 	%f527, %f525, 0fB3A22168, %f526;
	fma.rn.f32 	%f729, %f525, 0fA7C234C5, %f527;
	abs.f32 	%f73, %f71;
	setp.ltu.f32 	%p113, %f73, 0f47CE4780;
	mov.u32 	%r754, %r762;
	mov.f32 	%f727, %f729;
	@%p113 bra 	$L__BB1_123;
	setp.neu.f32 	%p114, %f73, 0f7F800000;
	@%p114 bra 	$L__BB1_118;
	mov.f32 	%f530, 0f00000000;
	mul.rn.f32 	%f727, %f71, %f530;
	mov.b32 	%r754, 0;
	bra.uni 	$L__BB1_123;
$L__BB1_118:
	mov.b64 	%rd403, 0;
	mov.b32 	%r751, 0;
$L__BB1_119:
	.pragma "nounroll";
	mul.wide.u32 	%rd259, %r751, 4;
	mov.u64 	%rd260, __cudart_i2opi_f;
	add.s64 	%rd261, %rd260, %rd259;
	ld.global.nc.u32 	%r553, [%rd261];
	mov.b32 	%r554, %f71;
	shl.b32 	%r555, %r554, 8;
	or.b32  	%r556, %r555, -2147483648;
	mad.wide.u32 	%rd262, %r553, %r556, %rd403;
	shr.u64 	%rd403, %rd262, 32;
	add.s64 	%rd263, %rd7, %rd259;
	st.local.u32 	[%rd263], %rd262;
	add.s32 	%r751, %r751, 1;
	setp.ne.s32 	%p115, %r751, 6;
	@%p115 bra 	$L__BB1_119;
	mov.b32 	%r557, %f71;
	shr.u32 	%r558, %r557, 23;
	st.local.u32 	[%rd7+24], %rd403;
	and.b32  	%r176, %r558, 31;
	and.b32  	%r559, %r558, 224;
	add.s32 	%r560, %r559, -128;
	shr.u32 	%r561, %r560, 5;
	mul.wide.u32 	%rd264, %r561, 4;
	sub.s64 	%rd61, %rd7, %rd264;
	ld.local.u32 	%r752, [%rd61+24];
	ld.local.u32 	%r753, [%rd61+20];
	setp.eq.s32 	%p116, %r176, 0;
	@%p116 bra 	$L__BB1_122;
	shf.l.wrap.b32 	%r752, %r753, %r752, %r176;
	ld.local.u32 	%r562, [%rd61+16];
	shf.l.wrap.b32 	%r753, %r562, %r753, %r176;
$L__BB1_122:
	shr.u32 	%r563, %r752, 30;
	shf.l.wrap.b32 	%r564, %r753, %r752, 2;
	shl.b32 	%r565, %r753, 2;
	shr.u32 	%r566, %r564, 31;
	add.s32 	%r567, %r566, %r563;
	neg.s32 	%r568, %r567;
	mov.b32 	%r569, %f71;
	setp.lt.s32 	%p117, %r569, 0;
	selp.b32 	%r754, %r568, %r567, %p117;
	xor.b32  	%r570, %r564, %r569;
	shr.s32 	%r571, %r564, 31;
	xor.b32  	%r572, %r571, %r564;
	xor.b32  	%r573, %r571, %r565;
	cvt.u64.u32 	%rd265, %r572;
	shl.b64 	%rd266, %rd265, 32;
	cvt.u64.u32 	%rd267, %r573;
	or.b64  	%rd268, %rd266, %rd267;
	cvt.rn.f64.s64 	%fd23, %rd268;
	mul.f64 	%fd24, %fd23, 0d3BF921FB54442D19;
	cvt.rn.f32.f64 	%f528, %fd24;
	neg.f32 	%f529, %f528;
	setp.lt.s32 	%p118, %r570, 0;
	selp.f32 	%f727, %f529, %f528, %p118;
$L__BB1_123:
	add.s32 	%r575, %r754, 1;
	mul.rn.f32 	%f531, %f727, %f727;
	and.b32  	%r576, %r754, 1;
	setp.eq.b32 	%p120, %r576, 1;
	selp.f32 	%f532, %f727, 0f3F800000, %p120;
	fma.rn.f32 	%f533, %f531, %f532, 0f00000000;
	fma.rn.f32 	%f534, %f531, 0f37CBAC00, 0fBAB607ED;
	selp.f32 	%f535, 0fB94D4153, %f534, %p120;
	selp.f32 	%f536, 0f3C0885E4, 0f3D2AAABB, %p120;
	fma.rn.f32 	%f537, %f535, %f531, %f536;
	selp.f32 	%f538, 0fBE2AAAA8, 0fBEFFFFFF, %p120;
	fma.rn.f32 	%f539, %f537, %f531, %f538;
	fma.rn.f32 	%f540, %f539, %f533, %f532;
	and.b32  	%r577, %r575, 2;
	setp.eq.s32 	%p121, %r577, 0;
	mov.f32 	%f541, 0f00000000;
	sub.f32 	%f542, %f541, %f540;
	selp.f32 	%f543, %f540, %f542, %p121;
	neg.f32 	%f544, %f543;
	div.rn.f32 	%f545, %f544, %f71;
	st.local.f32 	[%rd21], %f545;
	mov.u32 	%r758, %r762;
	mov.f32 	%f728, %f729;
	@%p113 bra 	$L__BB1_131;
	setp.neu.f32 	%p122, %f73, 0f7F800000;
	@%p122 bra 	$L__BB1_126;
	mov.f32 	%f548, 0f00000000;
	mul.rn.f32 	%f728, %f71, %f548;
	mov.b32 	%r758, 0;
	bra.uni 	$L__BB1_131;
$L__BB1_126:
	mov.b64 	%rd404, 0;
	mov.b32 	%r755, 0;
$L__BB1_127:
	.pragma "nounroll";
	mul.wide.u32 	%rd270, %r755, 4;
	mov.u64 	%rd271, __cudart_i2opi_f;
	add.s64 	%rd272, %rd271, %rd270;
	ld.global.nc.u32 	%r579, [%rd272];
	mov.b32 	%r580, %f71;
	shl.b32 	%r581, %r580, 8;
	or.b32  	%r582, %r581, -2147483648;
	mad.wide.u32 	%rd273, %r579, %r582, %rd404;
	shr.u64 	%rd404, %rd273, 32;
	add.s64 	%rd274, %rd6, %rd270;
	st.local.u32 	[%rd274], %rd273;
	add.s32 	%r755, %r755, 1;
	setp.ne.s32 	%p123, %r755, 6;
	@%p123 bra 	$L__BB1_127;
	mov.b32 	%r583, %f71;
	shr.u32 	%r584, %r583, 23;
	st.local.u32 	[%rd6+24], %rd404;
	and.b32  	%r187, %r584, 31;
	and.b32  	%r585, %r584, 224;
	add.s32 	%r586, %r585, -128;
	shr.u32 	%r587, %r586, 5;
	mul.wide.u32 	%rd275, %r587, 4;
	sub.s64 	%rd64, %rd6, %rd275;
	ld.local.u32 	%r756, [%rd64+24];
	ld.local.u32 	%r757, [%rd64+20];
	setp.eq.s32 	%p124, %r187, 0;
	@%p124 bra 	$L__BB1_130;
	shf.l.wrap.b32 	%r756, %r757, %r756, %r187;
	ld.local.u32 	%r588, [%rd64+16];
	shf.l.wrap.b32 	%r757, %r588, %r757, %r187;
$L__BB1_130:
	shr.u32 	%r589, %r756, 30;
	shf.l.wrap.b32 	%r590, %r757, %r756, 2;
	shl.b32 	%r591, %r757, 2;
	shr.u32 	%r592, %r590, 31;
	add.s32 	%r593, %r592, %r589;
	neg.s32 	%r594, %r593;
	mov.b32 	%r595, %f71;
	setp.lt.s32 	%p125, %r595, 0;
	selp.b32 	%r758, %r594, %r593, %p125;
	xor.b32  	%r596, %r590, %r595;
	shr.s32 	%r597, %r590, 31;
	xor.b32  	%r598, %r597, %r590;
	xor.b32  	%r599, %r597, %r591;
	cvt.u64.u32 	%rd276, %r598;
	shl.b64 	%rd277, %rd276, 32;
	cvt.u64.u32 	%rd278, %r599;
	or.b64  	%rd279, %rd277, %rd278;
	cvt.rn.f64.s64 	%fd25, %rd279;
	mul.f64 	%fd26, %fd25, 0d3BF921FB54442D19;
	cvt.rn.f32.f64 	%f546, %fd26;
	neg.f32 	%f547, %f546;
	setp.lt.s32 	%p126, %r596, 0;
	selp.f32 	%f728, %f547, %f546, %p126;
$L__BB1_131:
	add.s32 	%r601, %r758, 1;
	mul.rn.f32 	%f549, %f728, %f728;
	and.b32  	%r602, %r758, 1;
	setp.eq.b32 	%p128, %r602, 1;
	selp.f32 	%f550, %f728, 0f3F800000, %p128;
	fma.rn.f32 	%f551, %f549, %f550, 0f00000000;
	fma.rn.f32 	%f552, %f549, 0f37CBAC00, 0fBAB607ED;
	selp.f32 	%f553, 0fB94D4153, %f552, %p128;
	selp.f32 	%f554, 0f3C0885E4, 0f3D2AAABB, %p128;
	fma.rn.f32 	%f555, %f553, %f549, %f554;
	selp.f32 	%f556, 0fBE2AAAA8, 0fBEFFFFFF, %p128;
	fma.rn.f32 	%f557, %f555, %f549, %f556;
	fma.rn.f32 	%f558, %f557, %f551, %f550;
	and.b32  	%r603, %r601, 2;
	setp.eq.s32 	%p129, %r603, 0;
	mov.f32 	%f559, 0f00000000;
	sub.f32 	%f560, %f559, %f558;
	selp.f32 	%f561, %f558, %f560, %p129;
	neg.f32 	%f80, %f561;
	@%p113 bra 	$L__BB1_139;
	setp.neu.f32 	%p130, %f73, 0f7F800000;
	@%p130 bra 	$L__BB1_134;
	mov.f32 	%f564, 0f00000000;
	mul.rn.f32 	%f729, %f71, %f564;
	mov.b32 	%r762, 0;
	bra.uni 	$L__BB1_139;
$L__BB1_134:
	mov.b64 	%rd405, 0;
	mov.b32 	%r759, 0;
$L__BB1_135:
	.pragma "nounroll";
	mul.wide.u32 	%rd281, %r759, 4;
	mov.u64 	%rd282, __cudart_i2opi_f;
	add.s64 	%rd283, %rd282, %rd281;
	ld.global.nc.u32 	%r605, [%rd283];
	mov.b32 	%r606, %f71;
	shl.b32 	%r607, %r606, 8;
	or.b32  	%r608, %r607, -2147483648;
	mad.wide.u32 	%rd284, %r605, %r608, %rd405;
	shr.u64 	%rd405, %rd284, 32;
	add.s64 	%rd285, %rd5, %rd281;
	st.local.u32 	[%rd285], %rd284;
	add.s32 	%r759, %r759, 1;
	setp.ne.s32 	%p131, %r759, 6;
	@%p131 bra 	$L__BB1_135;
	mov.b32 	%r609, %f71;
	shr.u32 	%r610, %r609, 23;
	st.local.u32 	[%rd5+24], %rd405;
	and.b32  	%r198, %r610, 31;
	and.b32  	%r611, %r610, 224;
	add.s32 	%r612, %r611, -128;
	shr.u32 	%r613, %r612, 5;
	mul.wide.u32 	%rd286, %r613, 4;
	sub.s64 	%rd67, %rd5, %rd286;
	ld.local.u32 	%r760, [%rd67+24];
	ld.local.u32 	%r761, [%rd67+20];
	setp.eq.s32 	%p132, %r198, 0;
	@%p132 bra 	$L__BB1_138;
	shf.l.wrap.b32 	%r760, %r761, %r760, %r198;
	ld.local.u32 	%r614, [%rd67+16];
	shf.l.wrap.b32 	%r761, %r614, %r761, %r198;
$L__BB1_138:
	shr.u32 	%r615, %r760, 30;
	shf.l.wrap.b32 	%r616, %r761, %r760, 2;
	shl.b32 	%r617, %r761, 2;
	shr.u32 	%r618, %r616, 31;
	add.s32 	%r619, %r618, %r615;
	neg.s32 	%r620, %r619;
	mov.b32 	%r621, %f71;
	setp.lt.s32 	%p133, %r621, 0;
	selp.b32 	%r762, %r620, %r619, %p133;
	xor.b32  	%r622, %r616, %r621;
	shr.s32 	%r623, %r616, 31;
	xor.b32  	%r624, %r623, %r616;
	xor.b32  	%r625, %r623, %r617;
	cvt.u64.u32 	%rd287, %r624;
	shl.b64 	%rd288, %rd287, 32;
	cvt.u64.u32 	%rd289, %r625;
	or.b64  	%rd290, %rd288, %rd289;
	cvt.rn.f64.s64 	%fd27, %rd290;
	mul.f64 	%fd28, %fd27, 0d3BF921FB54442D19;
	cvt.rn.f32.f64 	%f562, %fd28;
	neg.f32 	%f563, %f562;
	setp.lt.s32 	%p134, %r622, 0;
	selp.f32 	%f729, %f563, %f562, %p134;
$L__BB1_139:
	mul.rn.f32 	%f565, %f729, %f729;
	and.b32  	%r628, %r762, 1;
	setp.eq.b32 	%p136, %r628, 1;
	selp.f32 	%f566, 0f3F800000, %f729, %p136;
	fma.rn.f32 	%f567, %f565, %f566, 0f00000000;
	fma.rn.f32 	%f568, %f565, 0f37CBAC00, 0fBAB607ED;
	selp.f32 	%f569, %f568, 0fB94D4153, %p136;
	selp.f32 	%f570, 0f3D2AAABB, 0f3C0885E4, %p136;
	fma.rn.f32 	%f571, %f569, %f565, %f570;
	selp.f32 	%f572, 0fBEFFFFFF, 0fBE2AAAA8, %p136;
	fma.rn.f32 	%f573, %f571, %f565, %f572;
	fma.rn.f32 	%f574, %f573, %f567, %f566;
	and.b32  	%r629, %r762, 2;
	setp.eq.s32 	%p137, %r629, 0;
	mov.f32 	%f575, 0f00000000;
	sub.f32 	%f576, %f575, %f574;
	selp.f32 	%f577, %f574, %f576, %p137;
	div.rn.f32 	%f578, %f577, %f71;
	mul.f32 	%f579, %f71, %f71;
	div.rn.f32 	%f580, %f80, %f579;
	sub.f32 	%f581, %f580, %f578;
	st.local.f32 	[%rd21+4], %f581;
	mov.b32 	%r764, 2;
	@%p89 bra 	$L__BB1_142;
	mov.b32 	%r764, 2;
$L__BB1_141:
	.pragma "nounroll";
	shl.b32 	%r631, %r764, 1;
	add.s32 	%r632, %r631, -1;
	cvt.rn.f32.s32 	%f582, %r632;
	div.rn.f32 	%f583, %f582, %f71;
	mul.wide.s32 	%rd291, %r764, 4;
	add.s64 	%rd292, %rd21, %rd291;
	ld.local.v2.f32 	{%f584, %f585}, [%rd292+-8];
	mul.f32 	%f586, %f583, %f585;
	sub.f32 	%f587, %f586, %f584;
	mul.wide.u32 	%rd293, %r764, 4;
	add.s64 	%rd294, %rd21, %rd293;
	or.b32  	%r633, %r631, 1;
	cvt.rn.f32.s32 	%f588, %r633;
	div.rn.f32 	%f589, %f588, %f71;
	mul.f32 	%f590, %f589, %f587;
	sub.f32 	%f591, %f590, %f585;
	st.local.v2.f32 	[%rd294], {%f587, %f591};
	add.s32 	%r634, %r631, 3;
	cvt.rn.f32.s32 	%f592, %r634;
	div.rn.f32 	%f593, %f592, %f71;
	mul.f32 	%f594, %f593, %f591;
	sub.f32 	%f595, %f594, %f587;
	add.s32 	%r635, %r631, 5;
	cvt.rn.f32.s32 	%f596, %r635;
	div.rn.f32 	%f597, %f596, %f71;
	mul.f32 	%f598, %f597, %f595;
	sub.f32 	%f599, %f598, %f591;
	st.local.v2.f32 	[%rd294+8], {%f595, %f599};
	add.s32 	%r636, %r631, 7;
	cvt.rn.f32.s32 	%f600, %r636;
	div.rn.f32 	%f601, %f600, %f71;
	mul.f32 	%f602, %f601, %f599;
	sub.f32 	%f603, %f602, %f595;
	add.s32 	%r637, %r631, 9;
	cvt.rn.f32.s32 	%f604, %r637;
	div.rn.f32 	%f605, %f604, %f71;
	mul.f32 	%f606, %f605, %f603;
	sub.f32 	%f607, %f606, %f599;
	st.local.v2.f32 	[%rd294+16], {%f603, %f607};
	add.s32 	%r638, %r764, 6;
	add.s32 	%r639, %r631, 11;
	cvt.rn.f32.s32 	%f608, %r639;
	div.rn.f32 	%f609, %f608, %f71;
	mul.f32 	%f610, %f609, %f607;
	sub.f32 	%f611, %f610, %f603;
	mul.wide.u32 	%rd295, %r638, 4;
	add.s64 	%rd296, %rd21, %rd295;
	add.s32 	%r640, %r631, 13;
	cvt.rn.f32.s32 	%f612, %r640;
	div.rn.f32 	%f613, %f612, %f71;
	mul.f32 	%f614, %f613, %f611;
	sub.f32 	%f615, %f614, %f607;
	st.local.v2.f32 	[%rd296], {%f611, %f615};
	add.s32 	%r764, %r764, 8;
	and.b32  	%r641, %r136, -8;
	setp.ne.s32 	%p138, %r638, %r641;
	@%p138 bra 	$L__BB1_141;
$L__BB1_142:
	and.b32  	%r642, %r136, 7;
	setp.eq.s32 	%p139, %r642, 0;
	@%p139 bra 	$L__BB1_150;
	cvt.u32.u16 	%r643, %rs12;
	and.b32  	%r644, %r643, 7;
	add.s32 	%r645, %r644, -1;
	setp.lt.u32 	%p140, %r645, 3;
	@%p140 bra 	$L__BB1_145;
	shl.b32 	%r646, %r764, 1;
	add.s32 	%r647, %r646, -1;
	cvt.rn.f32.s32 	%f616, %r647;
	div.rn.f32 	%f617, %f616, %f71;
	sub.s32 	%r648, %r647, %r764;
	mul.wide.s32 	%rd297, %r648, 4;
	add.s64 	%rd298, %rd21, %rd297;
	ld.local.f32 	%f618, [%rd298];
	mul.f32 	%f619, %f617, %f618;
	ld.local.f32 	%f620, [%rd298+-4];
	sub.f32 	%f621, %f619, %f620;
	mul.wide.u32 	%rd299, %r764, 4;
	add.s64 	%rd300, %rd21, %rd299;
	st.local.f32 	[%rd300], %f621;
	or.b32  	%r649, %r646, 1;
	cvt.rn.f32.s32 	%f622, %r649;
	div.rn.f32 	%f623, %f622, %f71;
	mul.f32 	%f624, %f623, %f621;
	sub.f32 	%f625, %f624, %f618;
	st.local.f32 	[%rd300+4], %f625;
	add.s32 	%r650, %r648, 3;
	add.s32 	%r651, %r646, 3;
	cvt.rn.f32.s32 	%f626, %r651;
	div.rn.f32 	%f627, %f626, %f71;
	mul.f32 	%f628, %f627, %f625;
	sub.f32 	%f629, %f628, %f621;
	mul.wide.u32 	%rd301, %r650, 4;
	add.s64 	%rd302, %rd21, %rd301;
	st.local.f32 	[%rd302], %f629;
	add.s32 	%r652, %r646, 5;
	cvt.rn.f32.s32 	%f630, %r652;
	div.rn.f32 	%f631, %f630, %f71;
	mul.f32 	%f632, %f631, %f629;
	sub.f32 	%f633, %f632, %f625;
	st.local.f32 	[%rd300+12], %f633;
	add.s32 	%r764, %r648, 5;
$L__BB1_145:
	cvt.u32.u16 	%r653, %rs12;
	and.b32  	%r654, %r653, 3;
	setp.eq.s32 	%p141, %r654, 0;
	@%p141 bra 	$L__BB1_150;
	setp.eq.s16 	%p142, %rs9, 0;
	@%p142 bra 	$L__BB1_148;
	shl.b32 	%r655, %r764, 1;
	add.s32 	%r656, %r655, -1;
	cvt.rn.f32.s32 	%f634, %r656;
	div.rn.f32 	%f635, %f634, %f71;
	sub.s32 	%r657, %r656, %r764;
	mul.wide.s32 	%rd303, %r657, 4;
	add.s64 	%rd304, %rd21, %rd303;
	ld.local.f32 	%f636, [%rd304];
	mul.f32 	%f637, %f635, %f636;
	ld.local.f32 	%f638, [%rd304+-4];
	sub.f32 	%f639, %f637, %f638;
	mul.wide.u32 	%rd305, %r764, 4;
	add.s64 	%rd306, %rd21, %rd305;
	st.local.f32 	[%rd306], %f639;
	or.b32  	%r658, %r655, 1;
	cvt.rn.f32.s32 	%f640, %r658;
	div.rn.f32 	%f641, %f640, %f71;
	mul.f32 	%f642, %f641, %f639;
	sub.f32 	%f643, %f642, %f636;
	st.local.f32 	[%rd306+4], %f643;
	add.s32 	%r764, %r657, 3;
$L__BB1_148:
	and.b16  	%rs10, %rs11, 1;
	setp.eq.b16 	%p143, %rs10, 1;
	@%p143 bra 	$L__BB1_150;
	shl.b32 	%r659, %r764, 1;
	add.s32 	%r660, %r659, -1;
	cvt.rn.f32.s32 	%f644, %r660;
	div.rn.f32 	%f645, %f644, %f71;
	mul.wide.s32 	%rd307, %r764, 4;
	add.s64 	%rd308, %rd21, %rd307;
	ld.local.f32 	%f646, [%rd308+-4];
	mul.f32 	%f647, %f645, %f646;
	ld.local.f32 	%f648, [%rd308+-8];
	sub.f32 	%f649, %f647, %f648;
	mul.wide.u32 	%rd309, %r764, 4;
	add.s64 	%rd310, %rd21, %rd309;
	st.local.f32 	[%rd310], %f649;
$L__BB1_150:
	mul.wide.u32 	%rd311, %r736, 4;
	add.s64 	%rd312, %rd21, %rd311;
	ld.local.f32 	%f650, [%rd312];
	neg.f32 	%f651, %f650;
	add.s32 	%r661, %r750, %r171;
	mad.lo.s32 	%r662, %r661, %r233, %r693;
	mul.f32 	%f652, %f70, %f651;
	mul.wide.s32 	%rd313, %r662, 4;
	add.s64 	%rd314, %rd2, %rd313;
	st.global.f32 	[%rd314], %f652;
	mul.f32 	%f653, %f69, %f651;
	add.s64 	%rd315, %rd1, %rd313;
	st.global.f32 	[%rd315], %f653;
	add.s32 	%r750, %r750, 1;
	setp.ne.s32 	%p144, %r750, %r232;
	@%p144 bra 	$L__BB1_115;
$L__BB1_151:
	add.s32 	%r741, %r741, 1;
	setp.ne.s32 	%p145, %r741, %r734;
	@%p145 bra 	$L__BB1_83;
	@%p2 bra 	$L__BB1_166;
	mov.f32 	%f730, 0fBF800000;
	mov.b32 	%r767, 1;
$L__BB1_154:
	mov.f32 	%f84, %f730;
	setp.lt.u32 	%p147, %r232, 8;
	mad.lo.s32 	%r665, %r736, %r736, %r736;
	add.s32 	%r666, %r767, %r665;
	mul.lo.s32 	%r217, %r666, %r232;
	sub.s32 	%r667, %r665, %r767;
	mul.lo.s32 	%r218, %r667, %r232;
	neg.f32 	%f730, %f84;
	mov.b32 	%r770, 0;
	@%p147 bra 	$L__BB1_157;
	mov.b32 	%r768, 0;
$L__BB1_156:
	.pragma "nounroll";
	add.s32 	%r669, %r768, %r217;
	mad.lo.s32 	%r670, %r669, %r233, %r693;
	add.s32 	%r671, %r768, %r218;
	mad.lo.s32 	%r672, %r671, %r233, %r693;
	mul.wide.s32 	%rd316, %r670, 4;
	add.s64 	%rd317, %rd2, %rd316;
	ld.global.f32 	%f655, [%rd317];
	mul.f32 	%f656, %f84, %f655;
	mul.wide.s32 	%rd318, %r672, 4;
	add.s64 	%rd319, %rd2, %rd318;
	st.global.f32 	[%rd319], %f656;
	add.s64 	%rd320, %rd1, %rd316;
	ld.global.f32 	%f657, [%rd320];
	mul.f32 	%f658, %f657, %f730;
	add.s64 	%rd321, %rd1, %rd318;
	st.global.f32 	[%rd321], %f658;
	mul.wide.s32 	%rd322, %r233, 4;
	add.s64 	%rd323, %rd317, %rd322;
	ld.global.f32 	%f659, [%rd323];
	mul.f32 	%f660, %f84, %f659;
	add.s64 	%rd324, %rd319, %rd322;
	st.global.f32 	[%rd324], %f660;
	add.s64 	%rd325, %rd320, %rd322;
	ld.global.f32 	%f661, [%rd325];
	mul.f32 	%f662, %f661, %f730;
	add.s64 	%rd326, %rd321, %rd322;
	st.global.f32 	[%rd326], %f662;
	add.s64 	%rd327, %rd323, %rd322;
	ld.global.f32 	%f663, [%rd327];
	mul.f32 	%f664, %f84, %f663;
	add.s64 	%rd328, %rd324, %rd322;
	st.global.f32 	[%rd328], %f664;
	add.s64 	%rd329, %rd325, %rd322;
	ld.global.f32 	%f665, [%rd329];
	mul.f32 	%f666, %f665, %f730;
	add.s64 	%rd330, %rd326, %rd322;
	st.global.f32 	[%rd330], %f666;
	add.s64 	%rd331, %rd327, %rd322;
	ld.global.f32 	%f667, [%rd331];
	mul.f32 	%f668, %f84, %f667;
	add.s64 	%rd332, %rd328, %rd322;
	st.global.f32 	[%rd332], %f668;
	add.s64 	%rd333, %rd329, %rd322;
	ld.global.f32 	%f669, [%rd333];
	mul.f32 	%f670, %f669, %f730;
	add.s64 	%rd334, %rd330, %rd322;
	st.global.f32 	[%rd334], %f670;
	add.s64 	%rd335, %rd331, %rd322;
	ld.global.f32 	%f671, [%rd335];
	mul.f32 	%f672, %f84, %f671;
	add.s64 	%rd336, %rd332, %rd322;
	st.global.f32 	[%rd336], %f672;
	add.s64 	%rd337, %rd333, %rd322;
	ld.global.f32 	%f673, [%rd337];
	mul.f32 	%f674, %f673, %f730;
	add.s64 	%rd338, %rd334, %rd322;
	st.global.f32 	[%rd338], %f674;
	add.s64 	%rd339, %rd335, %rd322;
	ld.global.f32 	%f675, [%rd339];
	mul.f32 	%f676, %f84, %f675;
	add.s64 	%rd340, %rd336, %rd322;
	st.global.f32 	[%rd340], %f676;
	add.s64 	%rd341, %rd337, %rd322;
	ld.global.f32 	%f677, [%rd341];
	mul.f32 	%f678, %f677, %f730;
	add.s64 	%rd342, %rd338, %rd322;
	st.global.f32 	[%rd342], %f678;
	add.s64 	%rd343, %rd339, %rd322;
	ld.global.f32 	%f679, [%rd343];
	mul.f32 	%f680, %f84, %f679;
	add.s64 	%rd344, %rd340, %rd322;
	st.global.f32 	[%rd344], %f680;
	add.s64 	%rd345, %rd341, %rd322;
	ld.global.f32 	%f681, [%rd345];
	mul.f32 	%f682, %f681, %f730;
	add.s64 	%rd346, %rd342, %rd322;
	st.global.f32 	[%rd346], %f682;
	add.s64 	%rd347, %rd343, %rd322;
	ld.global.f32 	%f683, [%rd347];
	mul.f32 	%f684, %f84, %f683;
	add.s64 	%rd348, %rd344, %rd322;
	st.global.f32 	[%rd348], %f684;
	add.s64 	%rd349, %rd345, %rd322;
	ld.global.f32 	%f685, [%rd349];
	mul.f32 	%f686, %f685, %f730;
	add.s64 	%rd350, %rd346, %rd322;
	st.global.f32 	[%rd350], %f686;
	add.s32 	%r768, %r768, 8;
	setp.ne.s32 	%p148, %r768, %r4;
	mov.u32 	%r770, %r4;
	@%p148 bra 	$L__BB1_156;
$L__BB1_157:
	setp.eq.s32 	%p149, %r3, 0;
	@%p149 bra 	$L__BB1_165;
	add.s32 	%r673, %r3, -1;
	setp.lt.u32 	%p150, %r673, 3;
	@%p150 bra 	$L__BB1_160;
	add.s32 	%r674, %r770, %r217;
	mad.lo.s32 	%r675, %r674, %r233, %r693;
	add.s32 	%r676, %r770, %r218;
	mad.lo.s32 	%r677, %r676, %r233, %r693;
	mul.wide.s32 	%rd351, %r675, 4;
	add.s64 	%rd352, %rd2, %rd351;
	ld.global.f32 	%f687, [%rd352];
	mul.f32 	%f688, %f84, %f687;
	mul.wide.s32 	%rd353, %r677, 4;
	add.s64 	%rd354, %rd2, %rd353;
	st.global.f32 	[%rd354], %f688;
	add.s64 	%rd355, %rd1, %rd351;
	ld.global.f32 	%f689, [%rd355];
	mul.f32 	%f690, %f689, %f730;
	add.s64 	%rd356, %rd1, %rd353;
	st.global.f32 	[%rd356], %f690;
	mul.wide.s32 	%rd357, %r233, 4;
	add.s64 	%rd358, %rd352, %rd357;
	ld.global.f32 	%f691, [%rd358];
	mul.f32 	%f692, %f84, %f691;
	add.s64 	%rd359, %rd354, %rd357;
	st.global.f32 	[%rd359], %f692;
	add.s64 	%rd360, %rd355, %rd357;
	ld.global.f32 	%f693, [%rd360];
	mul.f32 	%f694, %f693, %f730;
	add.s64 	%rd361, %rd356, %rd357;
	st.global.f32 	[%rd361], %f694;
	add.s64 	%rd362, %rd358, %rd357;
	ld.global.f32 	%f695, [%rd362];
	mul.f32 	%f696, %f84, %f695;
	add.s64 	%rd363, %rd359, %rd357;
	st.global.f32 	[%rd363], %f696;
	add.s64 	%rd364, %rd360, %rd357;
	ld.global.f32 	%f697, [%rd364];
	mul.f32 	%f698, %f697, %f730;
	add.s64 	%rd365, %rd361, %rd357;
	st.global.f32 	[%rd365], %f698;
	add.s64 	%rd366, %rd362, %rd357;
	ld.global.f32 	%f699, [%rd366];
	mul.f32 	%f700, %f84, %f699;
	add.s64 	%rd367, %rd363, %rd357;
	st.global.f32 	[%rd367], %f700;
	add.s64 	%rd368, %rd364, %rd357;
	ld.global.f32 	%f701, [%rd368];
	mul.f32 	%f702, %f701, %f730;
	add.s64 	%rd369, %rd365, %rd357;
	st.global.f32 	[%rd369], %f702;
	add.s32 	%r770, %r770, 4;
$L__BB1_160:
	and.b32  	%r678, %r232, 3;
	setp.eq.s32 	%p151, %r678, 0;
	@%p151 bra 	$L__BB1_165;
	setp.eq.s32 	%p152, %r678, 1;
	@%p152 bra 	$L__BB1_163;
	add.s32 	%r679, %r770, %r217;
	mad.lo.s32 	%r680, %r679, %r233, %r693;
	add.s32 	%r681, %r770, %r218;
	mad.lo.s32 	%r682, %r681, %r233, %r693;
	mul.wide.s32 	%rd370, %r680, 4;
	add.s64 	%rd371, %rd2, %rd370;
	ld.global.f32 	%f703, [%rd371];
	mul.f32 	%f704, %f84, %f703;
	mul.wide.s32 	%rd372, %r682, 4;
	add.s64 	%rd373, %rd2, %rd372;
	st.global.f32 	[%rd373], %f704;
	add.s64 	%rd374, %rd1, %rd370;
	ld.global.f32 	%f705, [%rd374];
	mul.f32 	%f706, %f705, %f730;
	add.s64 	%rd375, %rd1, %rd372;
	st.global.f32 	[%rd375], %f706;
	mul.wide.s32 	%rd376, %r233, 4;
	add.s64 	%rd377, %rd371, %rd376;
	ld.global.f32 	%f707, [%rd377];
	mul.f32 	%f708, %f84, %f707;
	add.s64 	%rd378, %rd373, %rd376;
	st.global.f32 	[%rd378], %f708;
	add.s64 	%rd379, %rd374, %rd376;
	ld.global.f32 	%f709, [%rd379];
	mul.f32 	%f710, %f709, %f730;
	add.s64 	%rd380, %rd375, %rd376;
	st.global.f32 	[%rd380], %f710;
	add.s32 	%r770, %r770, 2;
$L__BB1_163:
	and.b32  	%r683, %r232, 1;
	setp.eq.b32 	%p153, %r683, 1;
	not.pred 	%p154, %p153;
	@%p154 bra 	$L__BB1_165;
	add.s32 	%r684, %r770, %r217;
	mad.lo.s32 	%r685, %r684, %r233, %r693;
	add.s32 	%r686, %r770, %r218;
	mad.lo.s32 	%r687, %r686, %r233, %r693;
	mul.wide.s32 	%rd381, %r685, 4;
	add.s64 	%rd382, %rd2, %rd381;
	ld.global.f32 	%f711, [%rd382];
	mul.f32 	%f712, %f84, %f711;
	mul.wide.s32 	%rd383, %r687, 4;
	add.s64 	%rd384, %rd2, %rd383;
	st.global.f32 	[%rd384], %f712;
	add.s64 	%rd385, %rd1, %rd381;
	ld.global.f32 	%f713, [%rd385];
	mul.f32 	%f714, %f713, %f730;
	add.s64 	%rd386, %rd1, %rd383;
	st.global.f32 	[%rd386], %f714;
$L__BB1_165:
	add.s32 	%r767, %r767, 1;
	setp.ne.s32 	%p155, %r767, %r734;
	@%p155 bra 	$L__BB1_154;
$L__BB1_166:
	add.s32 	%r688, %r136, %r736;
	add.s32 	%r736, %r136, 2;
	sub.s32 	%r735, %r688, %r735;
	add.s32 	%r229, %r735, 2;
	setp.ne.s32 	%p156, %r734, %r2;
	add.s16 	%rs11, %rs11, 1;
	mov.u32 	%r733, %r136;
	mov.u32 	%r734, %r229;
	@%p156 bra 	$L__BB1_71;
$L__BB1_167:
	mov.u32 	%r689, %ntid.x;
	mov.u32 	%r690, %nctaid.x;
	mad.lo.s32 	%r693, %r689, %r690, %r693;
	setp.lt.s32 	%p157, %r693, %r233;
	@%p157 bra 	$L__BB1_2;
$L__BB1_168:
	ret;

}
	// .globl	_Z33gpuKernelSphericalHarmonicsBesselIdEvPT_S1_S1_S1_S1_S0_iii
.visible .entry _Z33gpuKernelSphericalHarmonicsBesselIdEvPT_S1_S1_S1_S1_S0_iii(
	.param .u64 .ptr .align 1 _Z33gpuKernelSphericalHarmonicsBesselIdEvPT_S1_S1_S1_S1_S0_iii_param_0,
	.param .u64 .ptr .align 1 _Z33gpuKernelSphericalHarmonicsBesselIdEvPT_S1_S1_S1_S1_S0_iii_param_1,
	.param .u64 .ptr .align 1 _Z33gpuKernelSphericalHarmonicsBesselIdEvPT_S1_S1_S1_S1_S0_iii_param_2,
	.param .u64 .ptr .align 1 _Z33gpuKernelSphericalHarmonicsBesselIdEvPT_S1_S1_S1_S1_S0_iii_param_3,
	.param .u64 .ptr .align 1 _Z33gpuKernelSphericalHarmonicsBesselIdEvPT_S1_S1_S1_S1_S0_iii_param_4,
	.param .f64 _Z33gpuKernelSphericalHarmonicsBesselIdEvPT_S1_S1_S1_S1_S0_iii_param_5,
	.param .u32 _Z33gpuKernelSphericalHarmonicsBesselIdEvPT_S1_S1_S1_S1_S0_iii_param_6,
	.param .u32 _Z33gpuKernelSphericalHarmonicsBesselIdEvPT_S1_S1_S1_S1_S0_iii_param_7,
	.param .u32 _Z33gpuKernelSphericalHarmonicsBesselIdEvPT_S1_S1_S1_S1_S0_iii_param_8
)
{
	.local .align 16 .b8 	__local_depot2[320];
	.reg .b64 	%SP;
	.reg .b64 	%SPL;
	.reg .pred 	%p<113>;
	.reg .b16 	%rs<13>;
	.reg .b32 	%r<388>;
	.reg .b64 	%rd<266>;
	.reg .b64 	%fd<893>;

	mov.u64 	%SPL, __local_depot2;
	ld.param.u64 	%rd14, [_Z33gpuKernelSphericalHarmonicsBesselIdEvPT_S1_S1_S1_S1_S0_iii_param_0];
	ld.param.u64 	%rd15, [_Z33gpuKernelSphericalHarmonicsBesselIdEvPT_S1_S1_S1_S1_S0_iii_param_1];
	ld.param.u64 	%rd16, [_Z33gpuKernelSphericalHarmonicsBesselIdEvPT_S1_S1_S1_S1_S0_iii_param_3];
	ld.param.u64 	%rd17, [_Z33gpuKernelSphericalHarmonicsBesselIdEvPT_S1_S1_S1_S1_S0_iii_param_4];
	ld.param.f64 	%fd116, [_Z33gpuKernelSphericalHarmonicsBesselIdEvPT_S1_S1_S1_S1_S0_iii_param_5];
	ld.param.u32 	%r140, [_Z33gpuKernelSphericalHarmonicsBesselIdEvPT_S1_S1_S1_S1_S0_iii_param_6];
	ld.param.u32 	%r141, [_Z33gpuKernelSphericalHarmonicsBesselIdEvPT_S1_S1_S1_S1_S0_iii_param_7];
	ld.param.u32 	%r142, [_Z33gpuKernelSphericalHarmonicsBesselIdEvPT_S1_S1_S1_S1_S0_iii_param_8];
	cvta.to.global.u64 	%rd1, %rd16;
	cvta.to.global.u64 	%rd2, %rd15;
	cvta.to.global.u64 	%rd3, %rd14;
	cvta.to.global.u64 	%rd4, %rd17;
	add.u64 	%rd5, %SPL, 0;
	add.u64 	%rd6, %SPL, 80;
	add.u64 	%rd7, %SPL, 160;
	add.u64 	%rd8, %SPL, 240;
	mov.u32 	%r143, %tid.x;
	mov.u32 	%r144, %ctaid.x;
	mov.u32 	%r1, %ntid.x;
	mad.lo.s32 	%r337, %r144, %r1, %r143;
	setp.ge.s32 	%p1, %r337, %r142;
	@%p1 bra 	$L__BB2_139;
	mul.f64 	%fd1, %fd116, 0d4010000000000000;
	rcp.rn.f64 	%fd117, %fd1;
	sqrt.rn.f64 	%fd2, %fd117;
	add.s32 	%r3, %r140, 1;
	shl.b32 	%r4, %r141, 1;
	mul.lo.s32 	%r5, %r141, 3;
	mov.u32 	%r145, %nctaid.x;
	mul.lo.s32 	%r6, %r1, %r145;
	and.b32  	%r7, %r141, 7;
	add.s32 	%r8, %r7, -1;
	and.b32  	%r9, %r141, 3;
	add.s32 	%r10, %r9, -1;
	and.b32  	%r11, %r141, 1;
	and.b32  	%r12, %r141, 2147483640;
	and.b32  	%r146, %r141, 2147483646;
	neg.s32 	%r13, %r146;
$L__BB2_2:
	ld.param.u64 	%rd265, [_Z33gpuKernelSphericalHarmonicsBesselIdEvPT_S1_S1_S1_S1_S0_iii_param_2];
	mov.b64 	%rd22, 4607182418800017408;
	st.local.u64 	[%rd6], %rd22;
	mul.lo.s32 	%r147, %r337, 3;
	cvta.to.global.u64 	%rd23, %rd265;
	mul.wide.s32 	%rd24, %r147, 8;
	add.s64 	%rd25, %rd23, %rd24;
	ld.global.f64 	%fd867, [%rd25];
	ld.global.f64 	%fd868, [%rd25+8];
	ld.global.f64 	%fd5, [%rd25+16];
	mul.f64 	%fd118, %fd868, %fd868;
	fma.rn.f64 	%fd119, %fd867, %fd867, %fd118;
	sqrt.rn.f64 	%fd120, %fd119;
	setp.geu.f64 	%p2, %fd120, 0d3D819799812DEA11;
	@%p2 bra 	$L__BB2_4;
	setp.ge.f64 	%p3, %fd867, 0d0000000000000000;
	setp.ge.f64 	%p4, %fd868, 0d0000000000000000;
	abs.f64 	%fd121, %fd867;
	setp.gt.f64 	%p5, %fd121, 0d3D719799812DEA11;
	selp.f64 	%fd122, 0d3D719799812DEA11, 0dBD719799812DEA11, %p3;
	selp.f64 	%fd867, %fd867, %fd122, %p5;
	abs.f64 	%fd123, %fd868;
	setp.gt.f64 	%p6, %fd123, 0d3D719799812DEA11;
	selp.f64 	%fd124, 0dBD719799812DEA11, 0d3D719799812DEA11, %p4;
	selp.f64 	%fd868, %fd868, %fd124, %p6;
$L__BB2_4:
	mul.f64 	%fd125, %fd868, %fd868;
	fma.rn.f64 	%fd126, %fd867, %fd867, %fd125;
	fma.rn.f64 	%fd127, %fd5, %fd5, %fd126;
	sqrt.rn.f64 	%fd10, %fd127;
	abs.f64 	%fd11, %fd867;
	abs.f64 	%fd12, %fd868;
	setp.leu.f64 	%p7, %fd12, %fd11;
	setp.gt.f64 	%p8, %fd12, %fd11;
	selp.f64 	%fd13, %fd12, %fd11, %p8;
	selp.f64 	%fd128, %fd11, %fd12, %p8;
	div.rn.f64 	%fd129, %fd128, %fd13;
	mul.f64 	%fd130, %fd129, %fd129;
	fma.rn.f64 	%fd131, %fd130, 0dBEF53E1D2A25FF7E, 0d3F2D3B63DBB65B49;
	fma.rn.f64 	%fd132, %fd131, %fd130, 0dBF5312788DDE082E;
	fma.rn.f64 	%fd133, %fd132, %fd130, 0d3F6F9690C8249315;
	fma.rn.f64 	%fd134, %fd133, %fd130, 0dBF82CF5AABC7CF0D;
	fma.rn.f64 	%fd135, %fd134, %fd130, 0d3F9162B0B2A3BFDE;
	fma.rn.f64 	%fd136, %fd135, %fd130, 0dBF9A7256FEB6FC6B;
	fma.rn.f64 	%fd137, %fd136, %fd130, 0d3FA171560CE4A489;
	fma.rn.f64 	%fd138, %fd137, %fd130, 0dBFA4F44D841450E4;
	fma.rn.f64 	%fd139, %fd138, %fd130, 0d3FA7EE3D3F36BB95;
	fma.rn.f64 	%fd140, %fd139, %fd130, 0dBFAAD32AE04A9FD1;
	fma.rn.f64 	%fd141, %fd140, %fd130, 0d3FAE17813D66954F;
	fma.rn.f64 	%fd142, %fd141, %fd130, 0dBFB11089CA9A5BCD;
	fma.rn.f64 	%fd143, %fd142, %fd130, 0d3FB3B12B2DB51738;
	fma.rn.f64 	%fd144, %fd143, %fd130, 0dBFB745D022F8DC5C;
	fma.rn.f64 	%fd145, %fd144, %fd130, 0d3FBC71C709DFE927;
	fma.rn.f64 	%fd146, %fd145, %fd130, 0dBFC2492491FA1744;
	fma.rn.f64 	%fd147, %fd146, %fd130, 0d3FC99999999840D2;
	fma.rn.f64 	%fd148, %fd147, %fd130, 0dBFD555555555544C;
	mul.f64 	%fd149, %fd130, %fd148;
	fma.rn.f64 	%fd14, %fd149, %fd129, %fd129;
	@%p7 bra 	$L__BB2_6;
	{
	.reg .b32 %temp; 
	mov.b64 	{%temp, %r149}, %fd867;
	}
	setp.lt.s32 	%p10, %r149, 0;
	neg.f64 	%fd152, %fd14;
	selp.f64 	%fd153, %fd14, %fd152, %p10;
	add.f64 	%fd869, %fd153, 0d3FF921FB54442D18;
	bra.uni 	$L__BB2_7;
$L__BB2_6:
	{
	.reg .b32 %temp; 
	mov.b64 	{%temp, %r148}, %fd867;
	}
	setp.lt.s32 	%p9, %r148, 0;
	mov.f64 	%fd150, 0d400921FB54442D18;
	sub.f64 	%fd151, %fd150, %fd14;
	selp.f64 	%fd869, %fd151, %fd14, %p9;
$L__BB2_7:
	setp.neu.f64 	%p11, %fd13, 0d0000000000000000;
	@%p11 bra 	$L__BB2_9;
	{
	.reg .b32 %temp; 
	mov.b64 	{%temp, %r151}, %fd867;
	}
	setp.lt.s32 	%p14, %r151, 0;
	selp.f64 	%fd870, 0d400921FB54442D18, 0d0000000000000000, %p14;
	bra.uni 	$L__BB2_10;
$L__BB2_9:
	setp.eq.f64 	%p12, %fd11, %fd12;
	{
	.reg .b32 %temp; 
	mov.b64 	{%temp, %r150}, %fd867;
	}
	setp.lt.s32 	%p13, %r150, 0;
	selp.f64 	%fd154, 0d4002D97C7F3321D2, 0d3FE921FB54442D18, %p13;
	selp.f64 	%fd870, %fd154, %fd869, %p12;
$L__BB2_10:
	add.rn.f64 	%fd155, %fd11, %fd12;
	setp.lt.s32 	%p15, %r141, 1;
	setp.nan.f64 	%p16, %fd155, %fd155;
	copysign.f64 	%fd156, %fd868, %fd870;
	selp.f64 	%fd21, %fd155, %fd156, %p16;
	@%p15 bra 	$L__BB2_31;
	setp.eq.s32 	%p17, %r141, 1;
	mov.b32 	%r345, 0;
	@%p17 bra 	$L__BB2_24;
	mov.b32 	%r338, 0;
	mov.u32 	%r339, %r337;
	mov.u32 	%r340, %r13;
$L__BB2_13:
	mul.wide.s32 	%rd26, %r338, 8;
	add.s64 	%rd9, %rd1, %rd26;
	ld.global.f64 	%fd157, [%rd9];
	mul.f64 	%fd22, %fd10, %fd157;
	abs.f64 	%fd23, %fd22;
	setp.neu.f64 	%p18, %fd23, 0d7FF0000000000000;
	@%p18 bra 	$L__BB2_15;
	mov.f64 	%fd163, 0d0000000000000000;
	mul.rn.f64 	%fd872, %fd22, %fd163;
	mov.b32 	%r342, 1;
	bra.uni 	$L__BB2_18;
$L__BB2_15:
	mul.f64 	%fd158, %fd22, 0d3FE45F306DC9C883;
	cvt.rni.s32.f64 	%r341, %fd158;
	cvt.rn.f64.s32 	%fd159, %r341;
	fma.rn.f64 	%fd160, %fd159, 0dBFF921FB54442D18, %fd22;
	fma.rn.f64 	%fd161, %fd159, 0dBC91A62633145C00, %fd160;
	fma.rn.f64 	%fd872, %fd159, 0dB97B839A252049C0, %fd161;
	setp.ltu.f64 	%p19, %fd23, 0d41E0000000000000;
	@%p19 bra 	$L__BB2_17;
	{ // callseq 15, 0
	.param .b64 param0;
	st.param.f64 	[param0], %fd22;
	.param .align 16 .b8 retval0[16];
	call.uni (retval0), 
	__internal_trig_reduction_slowpathd, 
	(
	param0
	);
	ld.param.f64 	%fd872, [retval0];
	ld.param.b32 	%r341, [retval0+8];
	} // callseq 15
$L__BB2_17:
	add.s32 	%r342, %r341, 1;
$L__BB2_18:
	shl.b32 	%r156, %r342, 6;
	cvt.u64.u32 	%rd27, %r156;
	and.b64  	%rd28, %rd27, 64;
	mov.u64 	%rd29, __cudart_sin_cos_coeffs;
	add.s64 	%rd30, %rd29, %rd28;
	mul.rn.f64 	%fd164, %fd872, %fd872;
	and.b32  	%r157, %r342, 1;
	setp.eq.b32 	%p20, %r157, 1;
	selp.f64 	%fd165, 0dBDA8FF8320FD8164, 0d3DE5DB65F9785EBA, %p20;
	ld.global.nc.v2.f64 	{%fd166, %fd167}, [%rd30];
	fma.rn.f64 	%fd168, %fd165, %fd164, %fd166;
	fma.rn.f64 	%fd169, %fd168, %fd164, %fd167;
	ld.global.nc.v2.f64 	{%fd170, %fd171}, [%rd30+16];
	fma.rn.f64 	%fd172, %fd169, %fd164, %fd170;
	fma.rn.f64 	%fd173, %fd172, %fd164, %fd171;
	ld.global.nc.v2.f64 	{%fd174, %fd175}, [%rd30+32];
	fma.rn.f64 	%fd176, %fd173, %fd164, %fd174;
	fma.rn.f64 	%fd177, %fd176, %fd164, %fd175;
	fma.rn.f64 	%fd178, %fd177, %fd872, %fd872;
	fma.rn.f64 	%fd179, %fd177, %fd164, 0d3FF0000000000000;
	selp.f64 	%fd180, %fd179, %fd178, %p20;
	and.b32  	%r158, %r342, 2;
	setp.eq.s32 	%p21, %r158, 0;
	mov.f64 	%fd181, 0d0000000000000000;
	sub.f64 	%fd182, %fd181, %fd180;
	selp.f64 	%fd183, %fd180, %fd182, %p21;
	div.rn.f64 	%fd184, %fd183, %fd22;
	mul.f64 	%fd185, %fd2, %fd184;
	mul.wide.s32 	%rd31, %r339, 8;
	add.s64 	%rd10, %rd3, %rd31;
	st.global.f64 	[%rd10], %fd185;
	mul.f64 	%fd186, %fd184, 0d0000000000000000;
	add.s64 	%rd11, %rd2, %rd31;
	st.global.f64 	[%rd11], %fd186;
	mul.wide.s32 	%rd32, %r3, 8;
	add.s64 	%rd33, %rd9, %rd32;
	ld.global.f64 	%fd187, [%rd33];
	mul.f64 	%fd29, %fd10, %fd187;
	abs.f64 	%fd30, %fd29;
	setp.eq.f64 	%p22, %fd30, 0d7FF0000000000000;
	@%p22 bra 	$L__BB2_22;
	mul.f64 	%fd188, %fd29, 0d3FE45F306DC9C883;
	cvt.rni.s32.f64 	%r343, %fd188;
	cvt.rn.f64.s32 	%fd189, %r343;
	fma.rn.f64 	%fd190, %fd189, 0dBFF921FB54442D18, %fd29;
	fma.rn.f64 	%fd191, %fd189, 0dBC91A62633145C00, %fd190;
	fma.rn.f64 	%fd874, %fd189, 0dB97B839A252049C0, %fd191;
	setp.ltu.f64 	%p23, %fd30, 0d41E0000000000000;
	@%p23 bra 	$L__BB2_21;
	{ // callseq 16, 0
	.param .b64 param0;
	st.param.f64 	[param0], %fd29;
	.param .align 16 .b8 retval0[16];
	call.uni (retval0), 
	__internal_trig_reduction_slowpathd, 
	(
	param0
	);
	ld.param.f64 	%fd874, [retval0];
	ld.param.b32 	%r343, [retval0+8];
	} // callseq 16
$L__BB2_21:
	add.s32 	%r344, %r343, 1;
	bra.uni 	$L__BB2_23;
$L__BB2_22:
	mov.f64 	%fd193, 0d0000000000000000;
	mul.rn.f64 	%fd874, %fd29, %fd193;
	mov.b32 	%r344, 1;
$L__BB2_23:
	and.b32  	%r345, %r141, 2147483646;
	shl.b32 	%r161, %r344, 6;
	cvt.u64.u32 	%rd34, %r161;
	and.b64  	%rd35, %rd34, 64;
	mov.u64 	%rd36, __cudart_sin_cos_coeffs;
	add.s64 	%rd37, %rd36, %rd35;
	mul.rn.f64 	%fd194, %fd874, %fd874;
	and.b32  	%r162, %r344, 1;
	setp.eq.b32 	%p24, %r162, 1;
	selp.f64 	%fd195, 0dBDA8FF8320FD8164, 0d3DE5DB65F9785EBA, %p24;
	ld.global.nc.v2.f64 	{%fd196, %fd197}, [%rd37];
	fma.rn.f64 	%fd198, %fd195, %fd194, %fd196;
	fma.rn.f64 	%fd199, %fd198, %fd194, %fd197;
	ld.global.nc.v2.f64 	{%fd200, %fd201}, [%rd37+16];
	fma.rn.f64 	%fd202, %fd199, %fd194, %fd200;
	fma.rn.f64 	%fd203, %fd202, %fd194, %fd201;
	ld.global.nc.v2.f64 	{%fd204, %fd205}, [%rd37+32];
	fma.rn.f64 	%fd206, %fd203, %fd194, %fd204;
	fma.rn.f64 	%fd207, %fd206, %fd194, %fd205;
	fma.rn.f64 	%fd208, %fd207, %fd874, %fd874;
	fma.rn.f64 	%fd209, %fd207, %fd194, 0d3FF0000000000000;
	selp.f64 	%fd210, %fd209, %fd208, %p24;
	and.b32  	%r163, %r344, 2;
	setp.eq.s32 	%p25, %r163, 0;
	mov.f64 	%fd211, 0d0000000000000000;
	sub.f64 	%fd212, %fd211, %fd210;
	selp.f64 	%fd213, %fd210, %fd212, %p25;
	div.rn.f64 	%fd214, %fd213, %fd29;
	mul.f64 	%fd215, %fd2, %fd214;
	mul.wide.s32 	%rd38, %r142, 8;
	add.s64 	%rd39, %rd10, %rd38;
	st.global.f64 	[%rd39], %fd215;
	mul.f64 	%fd216, %fd214, 0d0000000000000000;
	add.s64 	%rd40, %rd11, %rd38;
	st.global.f64 	[%rd40], %fd216;
	add.s32 	%r340, %r340, 2;
	shl.b32 	%r164, %r142, 1;
	add.s32 	%r339, %r339, %r164;
	shl.b32 	%r165, %r140, 1;
	add.s32 	%r166, %r165, %r338;
	add.s32 	%r338, %r166, 2;
	setp.ne.s32 	%p26, %r340, 0;
	@%p26 bra 	$L__BB2_13;
$L__BB2_24:
	setp.eq.s32 	%p27, %r11, 0;
	@%p27 bra 	$L__BB2_31;
	mul.lo.s32 	%r167, %r345, %r3;
	mul.wide.s32 	%rd41, %r167, 8;
	add.s64 	%rd42, %rd1, %rd41;
	ld.global.f64 	%fd217, [%rd42];
	mul.f64 	%fd36, %fd10, %fd217;
	abs.f64 	%fd37, %fd36;
	setp.eq.f64 	%p28, %fd37, 0d7FF0000000000000;
	@%p28 bra 	$L__BB2_29;
	mul.f64 	%fd218, %fd36, 0d3FE45F306DC9C883;
	cvt.rni.s32.f64 	%r346, %fd218;
	cvt.rn.f64.s32 	%fd219, %r346;
	fma.rn.f64 	%fd220, %fd219, 0dBFF921FB54442D18, %fd36;
	fma.rn.f64 	%fd221, %fd219, 0dBC91A62633145C00, %fd220;
	fma.rn.f64 	%fd876, %fd219, 0dB97B839A252049C0, %fd221;
	setp.ltu.f64 	%p29, %fd37, 0d41E0000000000000;
	@%p29 bra 	$L__BB2_28;
	{ // callseq 17, 0
	.param .b64 param0;
	st.param.f64 	[param0], %fd36;
	.param .align 16 .b8 retval0[16];
	call.uni (retval0), 
	__internal_trig_reduction_slowpathd, 
	(
	param0
	);
	ld.param.f64 	%fd876, [retval0];
	ld.param.b32 	%r346, [retval0+8];
	} // callseq 17
$L__BB2_28:
	add.s32 	%r347, %r346, 1;
	bra.uni 	$L__BB2_30;
$L__BB2_29:
	mov.f64 	%fd223, 0d0000000000000000;
	mul.rn.f64 	%fd876, %fd36, %fd223;
	mov.b32 	%r347, 1;
$L__BB2_30:
	shl.b32 	%r170, %r347, 6;
	cvt.u64.u32 	%rd43, %r170;
	and.b64  	%rd44, %rd43, 64;
	mov.u64 	%rd45, __cudart_sin_cos_coeffs;
	add.s64 	%rd46, %rd45, %rd44;
	mul.rn.f64 	%fd224, %fd876, %fd876;
	and.b32  	%r171, %r347, 1;
	setp.eq.b32 	%p30, %r171, 1;
	selp.f64 	%fd225, 0dBDA8FF8320FD8164, 0d3DE5DB65F9785EBA, %p30;
	ld.global.nc.v2.f64 	{%fd226, %fd227}, [%rd46];
	fma.rn.f64 	%fd228, %fd225, %fd224, %fd226;
	fma.rn.f64 	%fd229, %fd228, %fd224, %fd227;
	ld.global.nc.v2.f64 	{%fd230, %fd231}, [%rd46+16];
	fma.rn.f64 	%fd232, %fd229, %fd224, %fd230;
	fma.rn.f64 	%fd233, %fd232, %fd224, %fd231;
	ld.global.nc.v2.f64 	{%fd234, %fd235}, [%rd46+32];
	fma.rn.f64 	%fd236, %fd233, %fd224, %fd234;
	fma.rn.f64 	%fd237, %fd236, %fd224, %fd235;
	fma.rn.f64 	%fd238, %fd237, %fd876, %fd876;
	fma.rn.f64 	%fd239, %fd237, %fd224, 0d3FF0000000000000;
	selp.f64 	%fd240, %fd239, %fd238, %p30;
	and.b32  	%r172, %r347, 2;
	setp.eq.s32 	%p31, %r172, 0;
	mov.f64 	%fd241, 0d0000000000000000;
	sub.f64 	%fd242, %fd241, %fd240;
	selp.f64 	%fd243, %fd240, %fd242, %p31;
	div.rn.f64 	%fd244, %fd243, %fd36;
	mad.lo.s32 	%r173, %r345, %r142, %r337;
	mul.f64 	%fd245, %fd2, %fd244;
	mul.wide.s32 	%rd47, %r173, 8;
	add.s64 	%rd48, %rd3, %rd47;
	st.global.f64 	[%rd48], %fd245;
	mul.f64 	%fd246, %fd244, 0d0000000000000000;
	add.s64 	%rd49, %rd2, %rd47;
	st.global.f64 	[%rd49], %fd246;
$L__BB2_31:
	setp.lt.s32 	%p32, %r141, 1;
	div.rn.f64 	%fd43, %fd5, %fd10;
	sub.f64 	%fd247, %fd10, %fd5;
	add.f64 	%fd248, %fd5, %fd10;
	mul.f64 	%fd249, %fd247, %fd248;
	sqrt.rn.f64 	%fd250, %fd249;
	neg.f64 	%fd251, %fd250;
	div.rn.f64 	%fd44, %fd251, %fd10;
	st.local.v2.f64 	[%rd5], {%fd43, %fd44};
	@%p32 bra 	$L__BB2_43;
	ld.global.f64 	%fd252, [%rd4+8];
	mul.f64 	%fd253, %fd1, %fd252;
	mul.f64 	%fd254, %fd252, 0d4008000000000000;
	div.rn.f64 	%fd255, %fd254, %fd253;
	sqrt.rn.f64 	%fd256, %fd255;
	mul.f64 	%fd45, %fd43, %fd256;
	mov.b32 	%r348, 0;
$L__BB2_33:
	mul.lo.s32 	%r175, %r348, %r3;
	mul.wide.s32 	%rd50, %r175, 8;
	add.s64 	%rd51, %rd1, %rd50;
	ld.global.f64 	%fd257, [%rd51+8];
	mul.f64 	%fd46, %fd10, %fd257;
	abs.f64 	%fd47, %fd46;
	setp.neu.f64 	%p33, %fd47, 0d7FF0000000000000;
	@%p33 bra 	$L__BB2_35;
	mov.f64 	%fd263, 0d0000000000000000;
	mul.rn.f64 	%fd878, %fd46, %fd263;
	mov.b32 	%r350, 1;
	bra.uni 	$L__BB2_38;
$L__BB2_35:
	mul.f64 	%fd258, %fd46, 0d3FE45F306DC9C883;
	cvt.rni.s32.f64 	%r349, %fd258;
	cvt.rn.f64.s32 	%fd259, %r349;
	fma.rn.f64 	%fd260, %fd259, 0dBFF921FB54442D18, %fd46;
	fma.rn.f64 	%fd261, %fd259, 0dBC91A62633145C00, %fd260;
	fma.rn.f64 	%fd878, %fd259, 0dB97B839A252049C0, %fd261;
	setp.ltu.f64 	%p34, %fd47, 0d41E0000000000000;
	@%p34 bra 	$L__BB2_37;
	{ // callseq 18, 0
	.param .b64 param0;
	st.param.f64 	[param0], %fd46;
	.param .align 16 .b8 retval0[16];
	call.uni (retval0), 
	__internal_trig_reduction_slowpathd, 
	(
	param0
	);
	ld.param.f64 	%fd878, [retval0];
	ld.param.b32 	%r349, [retval0+8];
	} // callseq 18
$L__BB2_37:
	add.s32 	%r350, %r349, 1;
$L__BB2_38:
	shl.b32 	%r178, %r350, 6;
	cvt.u64.u32 	%rd52, %r178;
	and.b64  	%rd53, %rd52, 64;
	mov.u64 	%rd54, __cudart_sin_cos_coeffs;
	add.s64 	%rd55, %rd54, %rd53;
	mul.rn.f64 	%fd264, %fd878, %fd878;
	and.b32  	%r179, %r350, 1;
	setp.eq.b32 	%p36, %r179, 1;
	selp.f64 	%fd265, 0dBDA8FF8320FD8164, 0d3DE5DB65F9785EBA, %p36;
	ld.global.nc.v2.f64 	{%fd266, %fd267}, [%rd55];
	fma.rn.f64 	%fd268, %fd265, %fd264, %fd266;
	fma.rn.f64 	%fd269, %fd268, %fd264, %fd267;
	ld.global.nc.v2.f64 	{%fd270, %fd271}, [%rd55+16];
	fma.rn.f64 	%fd272, %fd269, %fd264, %fd270;
	fma.rn.f64 	%fd273, %fd272, %fd264, %fd271;
	ld.global.nc.v2.f64 	{%fd274, %fd275}, [%rd55+32];
	fma.rn.f64 	%fd276, %fd273, %fd264, %fd274;
	fma.rn.f64 	%fd277, %fd276, %fd264, %fd275;
	fma.rn.f64 	%fd278, %fd277, %fd878, %fd878;
	fma.rn.f64 	%fd279, %fd277, %fd264, 0d3FF0000000000000;
	selp.f64 	%fd280, %fd279, %fd278, %p36;
	and.b32  	%r180, %r350, 2;
	setp.eq.s32 	%p37, %r180, 0;
	mov.f64 	%fd281, 0d0000000000000000;
	sub.f64 	%fd282, %fd281, %fd280;
	selp.f64 	%fd53, %fd280, %fd282, %p37;
	@%p33 bra 	$L__BB2_40;
	mov.f64 	%fd288, 0d0000000000000000;
	mul.rn.f64 	%fd879, %fd46, %fd288;
	mov.b32 	%r351, 0;
	bra.uni 	$L__BB2_42;
$L__BB2_40:
	mul.f64 	%fd283, %fd46, 0d3FE45F306DC9C883;
	cvt.rni.s32.f64 	%r351, %fd283;
	cvt.rn.f64.s32 	%fd284, %r351;
	fma.rn.f64 	%fd285, %fd284, 0dBFF921FB54442D18, %fd46;
	fma.rn.f64 	%fd286, %fd284, 0dBC91A62633145C00, %fd285;
	fma.rn.f64 	%fd879, %fd284, 0dB97B839A252049C0, %fd286;
	setp.ltu.f64 	%p38, %fd47, 0d41E0000000000000;
	@%p38 bra 	$L__BB2_42;
	{ // callseq 19, 0
	.param .b64 param0;
	st.param.f64 	[param0], %fd46;
	.param .align 16 .b8 retval0[16];
	call.uni (retval0), 
	__internal_trig_reduction_slowpathd, 
	(
	param0
	);
	ld.param.f64 	%fd879, [retval0];
	ld.param.b32 	%r351, [retval0+8];
	} // callseq 19
$L__BB2_42:
	shl.b32 	%r183, %r351, 6;
	cvt.u64.u32 	%rd56, %r183;
	and.b64  	%rd57, %rd56, 64;
	mov.u64 	%rd58, __cudart_sin_cos_coeffs;
	add.s64 	%rd59, %rd58, %rd57;
	mul.rn.f64 	%fd289, %fd879, %fd879;
	and.b32  	%r184, %r351, 1;
	setp.eq.b32 	%p39, %r184, 1;
	selp.f64 	%fd290, 0dBDA8FF8320FD8164, 0d3DE5DB65F9785EBA, %p39;
	ld.global.nc.v2.f64 	{%fd291, %fd292}, [%rd59];
	fma.rn.f64 	%fd293, %fd290, %fd289, %fd291;
	fma.rn.f64 	%fd294, %fd293, %fd289, %fd292;
	ld.global.nc.v2.f64 	{%fd295, %fd296}, [%rd59+16];
	fma.rn.f64 	%fd297, %fd294, %fd289, %fd295;
	fma.rn.f64 	%fd298, %fd297, %fd289, %fd296;
	ld.global.nc.v2.f64 	{%fd299, %fd300}, [%rd59+32];
	fma.rn.f64 	%fd301, %fd298, %fd289, %fd299;
	fma.rn.f64 	%fd302, %fd301, %fd289, %fd300;
	fma.rn.f64 	%fd303, %fd302, %fd879, %fd879;
	fma.rn.f64 	%fd304, %fd302, %fd289, 0d3FF0000000000000;
	selp.f64 	%fd305, %fd304, %fd303, %p39;
	and.b32  	%r185, %r351, 2;
	setp.eq.s32 	%p40, %r185, 0;
	mov.f64 	%fd306, 0d0000000000000000;
	sub.f64 	%fd307, %fd306, %fd305;
	selp.f64 	%fd308, %fd305, %fd307, %p40;
	div.rn.f64 	%fd309, %fd308, %fd46;
	mul.f64 	%fd310, %fd46, %fd46;
	div.rn.f64 	%fd311, %fd53, %fd310;
	add.f64 	%fd312, %fd311, %fd309;
	add.s32 	%r186, %r4, %r348;
	mad.lo.s32 	%r187, %r186, %r142, %r337;
	mul.f64 	%fd313, %fd45, %fd312;
	mul.wide.s32 	%rd60, %r187, 8;
	add.s64 	%rd61, %rd3, %rd60;
	st.global.f64 	[%rd61], %fd313;
	mul.f64 	%fd314, %fd312, 0d0000000000000000;
	add.s64 	%rd62, %rd2, %rd60;
	st.global.f64 	[%rd62], %fd314;
	add.s32 	%r348, %r348, 1;
	setp.ne.s32 	%p41, %r348, %r141;
	@%p41 bra 	$L__BB2_33;
$L__BB2_43:
	ld.global.f64 	%fd315, [%rd4];
	mul.f64 	%fd316, %fd315, 0d4008000000000000;
	ld.global.f64 	%fd317, [%rd4+16];
	mul.f64 	%fd318, %fd1, %fd317;
	div.rn.f64 	%fd319, %fd316, %fd318;
	sqrt.rn.f64 	%fd58, %fd319;
	abs.f64 	%fd59, %fd21;
	setp.neu.f64 	%p42, %fd59, 0d7FF0000000000000;
	@%p42 bra 	$L__BB2_45;
	mov.f64 	%fd325, 0d0000000000000000;
	mul.rn.f64 	%fd881, %fd21, %fd325;
	mov.b32 	%r353, 1;
	bra.uni 	$L__BB2_48;
$L__BB2_45:
	mul.f64 	%fd320, %fd21, 0d3FE45F306DC9C883;
	cvt.rni.s32.f64 	%r352, %fd320;
	cvt.rn.f64.s32 	%fd321, %r352;
	fma.rn.f64 	%fd322, %fd321, 0dBFF921FB54442D18, %fd21;
	fma.rn.f64 	%fd323, %fd321, 0dBC91A62633145C00, %fd322;
	fma.rn.f64 	%fd881, %fd321, 0dB97B839A252049C0, %fd323;
	setp.ltu.f64 	%p43, %fd59, 0d41E0000000000000;
	@%p43 bra 	$L__BB2_47;
	{ // callseq 20, 0
	.param .b64 param0;
	st.param.f64 	[param0], %fd21;
	.param .align 16 .b8 retval0[16];
	call.uni (retval0), 
	__internal_trig_reduction_slowpathd, 
	(
	param0
	);
	ld.param.f64 	%fd881, [retval0];
	ld.param.b32 	%r352, [retval0+8];
	} // callseq 20
$L__BB2_47:
	add.s32 	%r353, %r352, 1;
$L__BB2_48:
	setp.neu.f64 	%p44, %fd59, 0d7FF0000000000000;
	shl.b32 	%r190, %r353, 6;
	cvt.u64.u32 	%rd63, %r190;
	and.b64  	%rd64, %rd63, 64;
	mov.u64 	%rd65, __cudart_sin_cos_coeffs;
	add.s64 	%rd66, %rd65, %rd64;
	mul.rn.f64 	%fd326, %fd881, %fd881;
	and.b32  	%r191, %r353, 1;
	setp.eq.b32 	%p45, %r191, 1;
	selp.f64 	%fd327, 0dBDA8FF8320FD8164, 0d3DE5DB65F9785EBA, %p45;
	ld.global.nc.v2.f64 	{%fd328, %fd329}, [%rd66];
	fma.rn.f64 	%fd330, %fd327, %fd326, %fd328;
	fma.rn.f64 	%fd331, %fd330, %fd326, %fd329;
	ld.global.nc.v2.f64 	{%fd332, %fd333}, [%rd66+16];
	fma.rn.f64 	%fd334, %fd331, %fd326, %fd332;
	fma.rn.f64 	%fd335, %fd334, %fd326, %fd333;
	ld.global.nc.v2.f64 	{%fd336, %fd337}, [%rd66+32];
	fma.rn.f64 	%fd338, %fd335, %fd326, %fd336;
	fma.rn.f64 	%fd339, %fd338, %fd326, %fd337;
	fma.rn.f64 	%fd340, %fd339, %fd881, %fd881;
	fma.rn.f64 	%fd341, %fd339, %fd326, 0d3FF0000000000000;
	selp.f64 	%fd342, %fd341, %fd340, %p45;
	and.b32  	%r192, %r353, 2;
	setp.eq.s32 	%p46, %r192, 0;
	mov.f64 	%fd343, 0d0000000000000000;
	sub.f64 	%fd344, %fd343, %fd342;
	selp.f64 	%fd345, %fd342, %fd344, %p46;
	mul.f64 	%fd65, %fd58, %fd345;
	@%p44 bra 	$L__BB2_50;
	mov.f64 	%fd351, 0d0000000000000000;
	mul.rn.f64 	%fd882, %fd21, %fd351;
	mov.b32 	%r354, 0;
	bra.uni 	$L__BB2_52;
$L__BB2_50:
	mul.f64 	%fd346, %fd21, 0d3FE45F306DC9C883;
	cvt.rni.s32.f64 	%r354, %fd346;
	cvt.rn.f64.s32 	%fd347, %r354;
	fma.rn.f64 	%fd348, %fd347, 0dBFF921FB54442D18, %fd21;
	fma.rn.f64 	%fd349, %fd347, 0dBC91A62633145C00, %fd348;
	fma.rn.f64 	%fd882, %fd347, 0dB97B839A252049C0, %fd349;
	setp.ltu.f64 	%p47, %fd59, 0d41E0000000000000;
	@%p47 bra 	$L__BB2_52;
	{ // callseq 21, 0
	.param .b64 param0;
	st.param.f64 	[param0], %fd21;
	.param .align 16 .b8 retval0[16];
	call.uni (retval0), 
	__internal_trig_reduction_slowpathd, 
	(
	param0
	);
	ld.param.f64 	%fd882, [retval0];
	ld.param.b32 	%r354, [retval0+8];
	} // callseq 21
$L__BB2_52:
	setp.lt.s32 	%p48, %r141, 1;
	shl.b32 	%r195, %r354, 6;
	cvt.u64.u32 	%rd67, %r195;
	and.b64  	%rd68, %rd67, 64;
	add.s64 	%rd70, %rd65, %rd68;
	mul.rn.f64 	%fd352, %fd882, %fd882;
	and.b32  	%r196, %r354, 1;
	setp.eq.b32 	%p49, %r196, 1;
	selp.f64 	%fd353, 0dBDA8FF8320FD8164, 0d3DE5DB65F9785EBA, %p49;
	ld.global.nc.v2.f64 	{%fd354, %fd355}, [%rd70];
	fma.rn.f64 	%fd356, %fd353, %fd352, %fd354;
	fma.rn.f64 	%fd357, %fd356, %fd352, %fd355;
	ld.global.nc.v2.f64 	{%fd358, %fd359}, [%rd70+16];
	fma.rn.f64 	%fd360, %fd357, %fd352, %fd358;
	fma.rn.f64 	%fd361, %fd360, %fd352, %fd359;
	ld.global.nc.v2.f64 	{%fd362, %fd363}, [%rd70+32];
	fma.rn.f64 	%fd364, %fd361, %fd352, %fd362;
	fma.rn.f64 	%fd365, %fd364, %fd352, %fd363;
	fma.rn.f64 	%fd366, %fd365, %fd882, %fd882;
	fma.rn.f64 	%fd367, %fd365, %fd352, 0d3FF0000000000000;
	selp.f64 	%fd368, %fd367, %fd366, %p49;
	and.b32  	%r197, %r354, 2;
	setp.eq.s32 	%p50, %r197, 0;
	mov.f64 	%fd369, 0d0000000000000000;
	sub.f64 	%fd370, %fd369, %fd368;
	selp.f64 	%fd371, %fd368, %fd370, %p50;
	mul.f64 	%fd70, %fd58, %fd371;
	@%p48 bra 	$L__BB2_56;
	mul.f64 	%fd71, %fd44, %fd65;
	mul.f64 	%fd72, %fd44, %fd70;
	mov.b32 	%r355, 0;
$L__BB2_54:
	mul.lo.s32 	%r199, %r355, %r3;
	mul.wide.s32 	%rd71, %r199, 8;
	add.s64 	%rd72, %rd1, %rd71;
	ld.global.f64 	%fd372, [%rd72+8];
	mul.f64 	%fd73, %fd10, %fd372;
	abs.f64 	%fd74, %fd73;
	setp.neu.f64 	%p51, %fd74, 0d7FF0000000000000;
	@%p51 bra 	$L__BB2_60;
	mov.f64 	%fd378, 0d0000000000000000;
	mul.rn.f64 	%fd884, %fd73, %fd378;
	mov.b32 	%r357, 1;
	bra.uni 	$L__BB2_63;
$L__BB2_56:
	setp.lt.s32 	%p60, %r140, 2;
	@%p60 bra 	$L__BB2_138;
	mov.b32 	%r362, 2;
	mov.b32 	%r361, 1;
	mov.b32 	%r360, 3;
	mov.b32 	%r359, 0;
	mov.b16 	%rs11, 0;
	mov.u16 	%rs12, %rs11;
$L__BB2_58:
	add.s16 	%rs12, %rs12, 1;
	cvt.u32.u16 	%r219, %rs12;
	and.b32  	%r70, %r219, 7;
	add.s32 	%r71, %r70, -1;
	add.s32 	%r72, %r359, 1;
	add.s32 	%r73, %r362, -1;
	mul.wide.s32 	%rd87, %r362, 8;
	add.s64 	%rd88, %rd5, %rd87;
	ld.local.f64 	%fd433, [%rd88+-8];
	add.s64 	%rd89, %rd6, %rd87;
	st.local.f64 	[%rd89+-8], %fd433;
	add.s32 	%r74, %r72, %r362;
	cvt.rn.f64.s32 	%fd85, %r74;
	mul.f64 	%fd434, %fd43, %fd433;
	mul.f64 	%fd435, %fd434, %fd85;
	st.local.f64 	[%rd88+-8], %fd435;
	mul.f64 	%fd436, %fd44, %fd433;
	mul.f64 	%fd437, %fd436, %fd85;
	st.local.f64 	[%rd88], %fd437;
	setp.lt.u32 	%p61, %r359, 7;
	mov.b32 	%r363, 0;
	@%p61 bra 	$L__BB2_69;
	and.b32  	%r363, %r361, 2147483640;
	mov.b32 	%r366, 0;
	bra.uni 	$L__BB2_68;
$L__BB2_60:
	mul.f64 	%fd373, %fd73, 0d3FE45F306DC9C883;
	cvt.rni.s32.f64 	%r356, %fd373;
	cvt.rn.f64.s32 	%fd374, %r356;
	fma.rn.f64 	%fd375, %fd374, 0dBFF921FB54442D18, %fd73;
	fma.rn.f64 	%fd376, %fd374, 0dBC91A62633145C00, %fd375;
	fma.rn.f64 	%fd884, %fd374, 0dB97B839A252049C0, %fd376;
	setp.ltu.f64 	%p52, %fd74, 0d41E0000000000000;
	@%p52 bra 	$L__BB2_62;
	{ // callseq 22, 0
	.param .b64 param0;
	st.param.f64 	[param0], %fd73;
	.param .align 16 .b8 retval0[16];
	call.uni (retval0), 
	__internal_trig_reduction_slowpathd, 
	(
	param0
	);
	ld.param.f64 	%fd884, [retval0];
	ld.param.b32 	%r356, [retval0+8];
	} // callseq 22
$L__BB2_62:
	add.s32 	%r357, %r356, 1;
$L__BB2_63:
	shl.b32 	%r202, %r357, 6;
	cvt.u64.u32 	%rd73, %r202;
	and.b64  	%rd74, %rd73, 64;
	mov.u64 	%rd75, __cudart_sin_cos_coeffs;
	add.s64 	%rd76, %rd75, %rd74;
	mul.rn.f64 	%fd379, %fd884, %fd884;
	and.b32  	%r203, %r357, 1;
	setp.eq.b32 	%p54, %r203, 1;
	selp.f64 	%fd380, 0dBDA8FF8320FD8164, 0d3DE5DB65F9785EBA, %p54;
	ld.global.nc.v2.f64 	{%fd381, %fd382}, [%rd76];
	fma.rn.f64 	%fd383, %fd380, %fd379, %fd381;
	fma.rn.f64 	%fd384, %fd383, %fd379, %fd382;
	ld.global.nc.v2.f64 	{%fd385, %fd386}, [%rd76+16];
	fma.rn.f64 	%fd387, %fd384, %fd379, %fd385;
	fma.rn.f64 	%fd388, %fd387, %fd379, %fd386;
	ld.global.nc.v2.f64 	{%fd389, %fd390}, [%rd76+32];
	fma.rn.f64 	%fd391, %fd388, %fd379, %fd389;
	fma.rn.f64 	%fd392, %fd391, %fd379, %fd390;
	fma.rn.f64 	%fd393, %fd392, %fd884, %fd884;
	fma.rn.f64 	%fd394, %fd392, %fd379, 0d3FF0000000000000;
	selp.f64 	%fd395, %fd394, %fd393, %p54;
	and.b32  	%r204, %r357, 2;
	setp.eq.s32 	%p55, %r204, 0;
	mov.f64 	%fd396, 0d0000000000000000;
	sub.f64 	%fd397, %fd396, %fd395;
	selp.f64 	%fd80, %fd395, %fd397, %p55;
	@%p51 bra 	$L__BB2_65;
	mov.f64 	%fd403, 0d0000000000000000;
	mul.rn.f64 	%fd885, %fd73, %fd403;
	mov.b32 	%r358, 0;
	bra.uni 	$L__BB2_67;
$L__BB2_65:
	mul.f64 	%fd398, %fd73, 0d3FE45F306DC9C883;
	cvt.rni.s32.f64 	%r358, %fd398;
	cvt.rn.f64.s32 	%fd399, %r358;
	fma.rn.f64 	%fd400, %fd399, 0dBFF921FB54442D18, %fd73;
	fma.rn.f64 	%fd401, %fd399, 0dBC91A62633145C00, %fd400;
	fma.rn.f64 	%fd885, %fd399, 0dB97B839A252049C0, %fd401;
	setp.ltu.f64 	%p56, %fd74, 0d41E0000000000000;
	@%p56 bra 	$L__BB2_67;
	{ // callseq 23, 0
	.param .b64 param0;
	st.param.f64 	[param0], %fd73;
	.param .align 16 .b8 retval0[16];
	call.uni (retval0), 
	__internal_trig_reduction_slowpathd, 
	(
	param0
	);
	ld.param.f64 	%fd885, [retval0];
	ld.param.b32 	%r358, [retval0+8];
	} // callseq 23
$L__BB2_67:
	shl.b32 	%r207, %r358, 6;
	cvt.u64.u32 	%rd77, %r207;
	and.b64  	%rd78, %rd77, 64;
	mov.u64 	%rd79, __cudart_sin_cos_coeffs;
	add.s64 	%rd80, %rd79, %rd78;
	mul.rn.f64 	%fd404, %fd885, %fd885;
	and.b32  	%r208, %r358, 1;
	setp.eq.b32 	%p57, %r208, 1;
	selp.f64 	%fd405, 0dBDA8FF8320FD8164, 0d3DE5DB65F9785EBA, %p57;
	ld.global.nc.v2.f64 	{%fd406, %fd407}, [%rd80];
	fma.rn.f64 	%fd408, %fd405, %fd404, %fd406;
	fma.rn.f64 	%fd409, %fd408, %fd404, %fd407;
	ld.global.nc.v2.f64 	{%fd410, %fd411}, [%rd80+16];
	fma.rn.f64 	%fd412, %fd409, %fd404, %fd410;
	fma.rn.f64 	%fd413, %fd412, %fd404, %fd411;
	ld.global.nc.v2.f64 	{%fd414, %fd415}, [%rd80+32];
	fma.rn.f64 	%fd416, %fd413, %fd404, %fd414;
	fma.rn.f64 	%fd417, %fd416, %fd404, %fd415;
	fma.rn.f64 	%fd418, %fd417, %fd885, %fd885;
	fma.rn.f64 	%fd419, %fd417, %fd404, 0d3FF0000000000000;
	selp.f64 	%fd420, %fd419, %fd418, %p57;
	and.b32  	%r209, %r358, 2;
	setp.eq.s32 	%p58, %r209, 0;
	mov.f64 	%fd421, 0d0000000000000000;
	sub.f64 	%fd422, %fd421, %fd420;
	selp.f64 	%fd423, %fd420, %fd422, %p58;
	div.rn.f64 	%fd424, %fd423, %fd73;
	mul.f64 	%fd425, %fd73, %fd73;
	div.rn.f64 	%fd426, %fd80, %fd425;
	add.f64 	%fd427, %fd426, %fd424;
	add.s32 	%r210, %r355, %r5;
	mad.lo.s32 	%r211, %r210, %r142, %r337;
	mul.f64 	%fd428, %fd71, %fd427;
	mul.wide.s32 	%rd81, %r211, 8;
	add.s64 	%rd82, %rd3, %rd81;
	st.global.f64 	[%rd82], %fd428;
	mul.f64 	%fd429, %fd72, %fd427;
	add.s64 	%rd83, %rd2, %rd81;
	st.global.f64 	[%rd83], %fd429;
	sub.s32 	%r212, %r210, %r4;
	mad.lo.s32 	%r213, %r212, %r142, %r337;
	ld.global.f64 	%fd430, [%rd82];
	neg.f64 	%fd431, %fd430;
	mul.wide.s32 	%rd84, %r213, 8;
	add.s64 	%rd85, %rd3, %rd84;
	st.global.f64 	[%rd85], %fd431;
	ld.global.f64 	%fd432, [%rd83];
	add.s64 	%rd86, %rd2, %rd84;
	st.global.f64 	[%rd86], %fd432;
	add.s32 	%r355, %r355, 1;
	setp.eq.s32 	%p59, %r355, %r141;
	@%p59 bra 	$L__BB2_56;
	bra.uni 	$L__BB2_54;
$L__BB2_68:
	.pragma "nounroll";
	mul.wide.u32 	%rd90, %r366, 8;
	add.s64 	%rd91, %rd5, %rd90;
	ld.local.v2.f64 	{%fd438, %fd439}, [%rd91];
	mul.f64 	%fd440, %fd43, %fd438;
	mul.f64 	%fd441, %fd440, %fd85;
	add.s32 	%r221, %r73, %r366;
	cvt.rn.f64.s32 	%fd442, %r221;
	add.s64 	%rd92, %rd6, %rd90;
	ld.local.v2.f64 	{%fd443, %fd444}, [%rd92];
	mul.f64 	%fd445, %fd443, %fd442;
	sub.f64 	%fd446, %fd441, %fd445;
	sub.s32 	%r222, %r362, %r366;
	cvt.rn.f64.s32 	%fd447, %r222;
	div.rn.f64 	%fd448, %fd446, %fd447;
	not.b32 	%r223, %r366;
	mul.f64 	%fd449, %fd43, %fd439;
	mul.f64 	%fd450, %fd449, %fd85;
	add.s32 	%r224, %r362, %r366;
	cvt.rn.f64.s32 	%fd451, %r224;
	mul.f64 	%fd452, %fd444, %fd451;
	sub.f64 	%fd453, %fd450, %fd452;
	add.s32 	%r225, %r362, %r223;
	cvt.rn.f64.s32 	%fd454, %r225;
	div.rn.f64 	%fd455, %fd453, %fd454;
	st.local.v2.f64 	[%rd91], {%fd448, %fd455};
	st.local.v2.f64 	[%rd92], {%fd438, %fd439};
	ld.local.v2.f64 	{%fd456, %fd457}, [%rd91+16];
	mul.f64 	%fd458, %fd43, %fd456;
	mul.f64 	%fd459, %fd458, %fd85;
	add.s32 	%r226, %r221, 2;
	cvt.rn.f64.s32 	%fd460, %r226;
	ld.local.v2.f64 	{%fd461, %fd462}, [%rd92+16];
	mul.f64 	%fd463, %fd461, %fd460;
	sub.f64 	%fd464, %fd459, %fd463;
	add.s32 	%r227, %r222, -2;
	cvt.rn.f64.s32 	%fd465, %r227;
	div.rn.f64 	%fd466, %fd464, %fd465;
	mul.f64 	%fd467, %fd43, %fd457;
	mul.f64 	%fd468, %fd467, %fd85;
	add.s32 	%r228, %r221, 3;
	cvt.rn.f64.s32 	%fd469, %r228;
	mul.f64 	%fd470, %fd462, %fd469;
	sub.f64 	%fd471, %fd468, %fd470;
	add.s32 	%r229, %r222, -3;
	cvt.rn.f64.s32 	%fd472, %r229;
	div.rn.f64 	%fd473, %fd471, %fd472;
	st.local.v2.f64 	[%rd91+16], {%fd466, %fd473};
	st.local.v2.f64 	[%rd92+16], {%fd456, %fd457};
	ld.local.v2.f64 	{%fd474, %fd475}, [%rd91+32];
	mul.f64 	%fd476, %fd43, %fd474;
	mul.f64 	%fd477, %fd476, %fd85;
	add.s32 	%r230, %r221, 4;
	cvt.rn.f64.s32 	%fd478, %r230;
	ld.local.v2.f64 	{%fd479, %fd480}, [%rd92+32];
	mul.f64 	%fd481, %fd479, %fd478;
	sub.f64 	%fd482, %fd477, %fd481;
	add.s32 	%r231, %r222, -4;
	cvt.rn.f64.s32 	%fd483, %r231;
	div.rn.f64 	%fd484, %fd482, %fd483;
	mul.f64 	%fd485, %fd43, %fd475;
	mul.f64 	%fd486, %fd485, %fd85;
	add.s32 	%r232, %r221, 5;
	cvt.rn.f64.s32 	%fd487, %r232;
	mul.f64 	%fd488, %fd480, %fd487;
	sub.f64 	%fd489, %fd486, %fd488;
	add.s32 	%r233, %r222, -5;
	cvt.rn.f64.s32 	%fd490, %r233;
	div.rn.f64 	%fd491, %fd489, %fd490;
	st.local.v2.f64 	[%rd91+32], {%fd484, %fd491};
	st.local.v2.f64 	[%rd92+32], {%fd474, %fd475};
	ld.local.v2.f64 	{%fd492, %fd493}, [%rd91+48];
	mul.f64 	%fd494, %fd43, %fd492;
	mul.f64 	%fd495, %fd494, %fd85;
	add.s32 	%r234, %r221, 6;
	cvt.rn.f64.s32 	%fd496, %r234;
	ld.local.v2.f64 	{%fd497, %fd498}, [%rd92+48];
	mul.f64 	%fd499, %fd497, %fd496;
	sub.f64 	%fd500, %fd495, %fd499;
	add.s32 	%r235, %r222, -6;
	cvt.rn.f64.s32 	%fd501, %r235;
	div.rn.f64 	%fd502, %fd500, %fd501;
	mul.f64 	%fd503, %fd43, %fd493;
	mul.f64 	%fd504, %fd503, %fd85;
	add.s32 	%r236, %r221, 7;
	cvt.rn.f64.s32 	%fd505, %r236;
	mul.f64 	%fd506, %fd498, %fd505;
	sub.f64 	%fd507, %fd504, %fd506;
	add.s32 	%r237, %r222, -7;
	cvt.rn.f64.s32 	%fd508, %r237;
	div.rn.f64 	%fd509, %fd507, %fd508;
	st.local.v2.f64 	[%rd91+48], {%fd502, %fd509};
	st.local.v2.f64 	[%rd92+48], {%fd492, %fd493};
	add.s32 	%r366, %r366, 8;
	setp.eq.s32 	%p62, %r366, %r363;
	@%p62 bra 	$L__BB2_69;
	bra.uni 	$L__BB2_68;
$L__BB2_69:
	and.b32  	%r238, %r361, 7;
	setp.eq.s32 	%p63, %r238, 0;
	@%p63 bra 	$L__BB2_77;
	setp.lt.u32 	%p64, %r71, 3;
	@%p64 bra 	$L__BB2_72;
	mul.wide.u32 	%rd93, %r363, 8;
	add.s64 	%rd94, %rd5, %rd93;
	ld.local.f64 	%fd510, [%rd94];
	mul.f64 	%fd511, %fd43, %fd510;
	mul.f64 	%fd512, %fd511, %fd85;
	add.s32 	%r239, %r73, %r363;
	cvt.rn.f64.s32 	%fd513, %r239;
	add.s64 	%rd95, %rd6, %rd93;
	ld.local.f64 	%fd514, [%rd95];
	mul.f64 	%fd515, %fd514, %fd513;
	sub.f64 	%fd516, %fd512, %fd515;
	sub.s32 	%r240, %r362, %r363;
	cvt.rn.f64.s32 	%fd517, %r240;
	div.rn.f64 	%fd518, %fd516, %fd517;
	st.local.f64 	[%rd94], %fd518;
	st.local.f64 	[%rd95], %fd510;
	not.b32 	%r241, %r363;
	ld.local.f64 	%fd519, [%rd94+8];
	mul.f64 	%fd520, %fd43, %fd519;
	mul.f64 	%fd521, %fd520, %fd85;
	add.s32 	%r242, %r362, %r363;
	cvt.rn.f64.s32 	%fd522, %r242;
	ld.local.f64 	%fd523, [%rd95+8];
	mul.f64 	%fd524, %fd523, %fd522;
	sub.f64 	%fd525, %fd521, %fd524;
	add.s32 	%r243, %r362, %r241;
	cvt.rn.f64.s32 	%fd526, %r243;
	div.rn.f64 	%fd527, %fd525, %fd526;
	st.local.f64 	[%rd94+8], %fd527;
	st.local.f64 	[%rd95+8], %fd519;
	ld.local.f64 	%fd528, [%rd94+16];
	mul.f64 	%fd529, %fd43, %fd528;
	mul.f64 	%fd530, %fd529, %fd85;
	add.s32 	%r244, %r239, 2;
	cvt.rn.f64.s32 	%fd531, %r244;
	ld.local.f64 	%fd532, [%rd95+16];
	mul.f64 	%fd533, %fd532, %fd531;
	sub.f64 	%fd534, %fd530, %fd533;
	add.s32 	%r245, %r240, -2;
	cvt.rn.f64.s32 	%fd535, %r245;
	div.rn.f64 	%fd536, %fd534, %fd535;
	st.local.f64 	[%rd94+16], %fd536;
	st.local.f64 	[%rd95+16], %fd528;
	ld.local.f64 	%fd537, [%rd94+24];
	mul.f64 	%fd538, %fd43, %fd537;
	mul.f64 	%fd539, %fd538, %fd85;
	add.s32 	%r246, %r239, 3;
	cvt.rn.f64.s32 	%fd540, %r246;
	ld.local.f64 	%fd541, [%rd95+24];
	mul.f64 	%fd542, %fd541, %fd540;
	sub.f64 	%fd543, %fd539, %fd542;
	add.s32 	%r247, %r240, -3;
	cvt.rn.f64.s32 	%fd544, %r247;
	div.rn.f64 	%fd545, %fd543, %fd544;
	st.local.f64 	[%rd94+24], %fd545;
	st.local.f64 	[%rd95+24], %fd537;
	add.s32 	%r363, %r363, 4;
$L__BB2_72:
	and.b32  	%r248, %r70, 3;
	setp.eq.s32 	%p65, %r248, 0;
	@%p65 bra 	$L__BB2_77;
	and.b16  	%rs8, %rs11, 3;
	setp.eq.s16 	%p66, %rs8, 0;
	@%p66 bra 	$L__BB2_75;
	mul.wide.u32 	%rd96, %r363, 8;
	add.s64 	%rd97, %rd5, %rd96;
	ld.local.f64 	%fd546, [%rd97];
	mul.f64 	%fd547, %fd43, %fd546;
	mul.f64 	%fd548, %fd547, %fd85;
	add.s32 	%r249, %r73, %r363;
	cvt.rn.f64.s32 	%fd549, %r249;
	add.s64 	%rd98, %rd6, %rd96;
	ld.local.f64 	%fd550, [%rd98];
	mul.f64 	%fd551, %fd550, %fd549;
	sub.f64 	%fd552, %fd548, %fd551;
	sub.s32 	%r250, %r362, %r363;
	cvt.rn.f64.s32 	%fd553, %r250;
	div.rn.f64 	%fd554, %fd552, %fd553;
	st.local.f64 	[%rd97], %fd554;
	st.local.f64 	[%rd98], %fd546;
	not.b32 	%r251, %r363;
	ld.local.f64 	%fd555, [%rd97+8];
	mul.f64 	%fd556, %fd43, %fd555;
	mul.f64 	%fd557, %fd556, %fd85;
	add.s32 	%r252, %r362, %r363;
	cvt.rn.f64.s32 	%fd558, %r252;
	ld.local.f64 	%fd559, [%rd98+8];
	mul.f64 	%fd560, %fd559, %fd558;
	sub.f64 	%fd561, %fd557, %fd560;
	add.s32 	%r253, %r362, %r251;
	cvt.rn.f64.s32 	%fd562, %r253;
	div.rn.f64 	%fd563, %fd561, %fd562;
	st.local.f64 	[%rd97+8], %fd563;
	st.local.f64 	[%rd98+8], %fd555;
	add.s32 	%r363, %r363, 2;
$L__BB2_75:
	and.b16  	%rs9, %rs11, 1;
	setp.eq.b16 	%p67, %rs9, 1;
	@%p67 bra 	$L__BB2_77;
	mul.wide.u32 	%rd99, %r363, 8;
	add.s64 	%rd100, %rd5, %rd99;
	ld.local.f64 	%fd564, [%rd100];
	mul.f64 	%fd565, %fd43, %fd564;
	mul.f64 	%fd566, %fd565, %fd85;
	add.s32 	%r254, %r73, %r363;
	cvt.rn.f64.s32 	%fd567, %r254;
	add.s64 	%rd101, %rd6, %rd99;
	ld.local.f64 	%fd568, [%rd101];
	mul.f64 	%fd569, %fd568, %fd567;
	sub.f64 	%fd570, %fd566, %fd569;
	sub.s32 	%r255, %r362, %r363;
	cvt.rn.f64.s32 	%fd571, %r255;
	div.rn.f64 	%fd572, %fd570, %fd571;
	st.local.f64 	[%rd100], %fd572;
	st.local.f64 	[%rd101], %fd564;
$L__BB2_77:
	setp.lt.s32 	%p68, %r141, 1;
	@%p68 bra 	$L__BB2_100;
	mul.wide.u32 	%rd102, %r362, 8;
	add.s64 	%rd12, %rd7, %rd102;
	and.b32  	%r81, %r72, 7;
	and.b32  	%r82, %r72, -8;
	and.b32  	%r83, %r70, 3;
	and.b16  	%rs4, %rs11, 1;
	mov.b32 	%r367, 0;
$L__BB2_79:
	mad.lo.s32 	%r257, %r367, %r3, %r362;
	mul.wide.u32 	%rd103, %r257, 8;
	add.s64 	%rd104, %rd1, %rd103;
	ld.global.f64 	%fd573, [%rd104];
	mul.f64 	%fd87, %fd10, %fd573;
	abs.f64 	%fd88, %fd87;
	setp.neu.f64 	%p69, %fd88, 0d7FF0000000000000;
	@%p69 bra 	$L__BB2_81;
	mov.f64 	%fd579, 0d0000000000000000;
	mul.rn.f64 	%fd887, %fd87, %fd579;
	mov.b32 	%r369, 1;
	bra.uni 	$L__BB2_84;
$L__BB2_81:
	mul.f64 	%fd574, %fd87, 0d3FE45F306DC9C883;
	cvt.rni.s32.f64 	%r368, %fd574;
	cvt.rn.f64.s32 	%fd575, %r368;
	fma.rn.f64 	%fd576, %fd575, 0dBFF921FB54442D18, %fd87;
	fma.rn.f64 	%fd577, %fd575, 0dBC91A62633145C00, %fd576;
	fma.rn.f64 	%fd887, %fd575, 0dB97B839A252049C0, %fd577;
	setp.ltu.f64 	%p70, %fd88, 0d41E0000000000000;
	@%p70 bra 	$L__BB2_83;
	{ // callseq 24, 0
	.param .b64 param0;
	st.param.f64 	[param0], %fd87;
	.param .align 16 .b8 retval0[16];
	call.uni (retval0), 
	__internal_trig_reduction_slowpathd, 
	(
	param0
	);
	ld.param.f64 	%fd887, [retval0];
	ld.param.b32 	%r368, [retval0+8];
	} // callseq 24
$L__BB2_83:
	add.s32 	%r369, %r368, 1;
$L__BB2_84:
	shl.b32 	%r260, %r369, 6;
	cvt.u64.u32 	%rd105, %r260;
	and.b64  	%rd106, %rd105, 64;
	mov.u64 	%rd107, __cudart_sin_cos_coeffs;
	add.s64 	%rd108, %rd107, %rd106;
	mul.rn.f64 	%fd580, %fd887, %fd887;
	and.b32  	%r261, %r369, 1;
	setp.eq.b32 	%p72, %r261, 1;
	selp.f64 	%fd581, 0dBDA8FF8320FD8164, 0d3DE5DB65F9785EBA, %p72;
	ld.global.nc.v2.f64 	{%fd582, %fd583}, [%rd108];
	fma.rn.f64 	%fd584, %fd581, %fd580, %fd582;
	fma.rn.f64 	%fd585, %fd584, %fd580, %fd583;
	ld.global.nc.v2.f64 	{%fd586, %fd587}, [%rd108+16];
	fma.rn.f64 	%fd588, %fd585, %fd580, %fd586;
	fma.rn.f64 	%fd589, %fd588, %fd580, %fd587;
	ld.global.nc.v2.f64 	{%fd590, %fd591}, [%rd108+32];
	fma.rn.f64 	%fd592, %fd589, %fd580, %fd590;
	fma.rn.f64 	%fd593, %fd592, %fd580, %fd591;
	fma.rn.f64 	%fd594, %fd593, %fd887, %fd887;
	fma.rn.f64 	%fd595, %fd593, %fd580, 0d3FF0000000000000;
	selp.f64 	%fd596, %fd595, %fd594, %p72;
	and.b32  	%r262, %r369, 2;
	setp.eq.s32 	%p73, %r262, 0;
	mov.f64 	%fd597, 0d0000000000000000;
	sub.f64 	%fd598, %fd597, %fd596;
	selp.f64 	%fd599, %fd596, %fd598, %p73;
	neg.f64 	%fd94, %fd599;
	div.rn.f64 	%fd600, %fd94, %fd87;
	st.local.f64 	[%rd7], %fd600;
	@%p69 bra 	$L__BB2_86;
	mov.f64 	%fd606, 0d0000000000000000;
	mul.rn.f64 	%fd888, %fd87, %fd606;
	mov.b32 	%r370, 0;
	bra.uni 	$L__BB2_88;
$L__BB2_86:
	mul.f64 	%fd601, %fd87, 0d3FE45F306DC9C883;
	cvt.rni.s32.f64 	%r370, %fd601;
	cvt.rn.f64.s32 	%fd602, %r370;
	fma.rn.f64 	%fd603, %fd602, 0dBFF921FB54442D18, %fd87;
	fma.rn.f64 	%fd604, %fd602, 0dBC91A62633145C00, %fd603;
	fma.rn.f64 	%fd888, %fd602, 0dB97B839A252049C0, %fd604;
	setp.ltu.f64 	%p74, %fd88, 0d41E0000000000000;
	@%p74 bra 	$L__BB2_88;
	{ // callseq 25, 0
	.param .b64 param0;
	st.param.f64 	[param0], %fd87;
	.param .align 16 .b8 retval0[16];
	call.uni (retval0), 
	__internal_trig_reduction_slowpathd, 
	(
	param0
	);
	ld.param.f64 	%fd888, [retval0];
	ld.param.b32 	%r370, [retval0+8];
	} // callseq 25
$L__BB2_88:
	shl.b32 	%r266, %r370, 6;
	cvt.u64.u32 	%rd109, %r266;
	and.b64  	%rd110, %rd109, 64;
	mov.u64 	%rd111, __cudart_sin_cos_coeffs;
	add.s64 	%rd112, %rd111, %rd110;
	mul.rn.f64 	%fd607, %fd888, %fd888;
	and.b32  	%r267, %r370, 1;
	setp.eq.b32 	%p76, %r267, 1;
	selp.f64 	%fd608, 0dBDA8FF8320FD8164, 0d3DE5DB65F9785EBA, %p76;
	ld.global.nc.v2.f64 	{%fd609, %fd610}, [%rd112];
	fma.rn.f64 	%fd611, %fd608, %fd607, %fd609;
	fma.rn.f64 	%fd612, %fd611, %fd607, %fd610;
	ld.global.nc.v2.f64 	{%fd613, %fd614}, [%rd112+16];
	fma.rn.f64 	%fd615, %fd612, %fd607, %fd613;
	fma.rn.f64 	%fd616, %fd615, %fd607, %fd614;
	ld.global.nc.v2.f64 	{%fd617, %fd618}, [%rd112+32];
	fma.rn.f64 	%fd619, %fd616, %fd607, %fd617;
	fma.rn.f64 	%fd620, %fd619, %fd607, %fd618;
	fma.rn.f64 	%fd621, %fd620, %fd888, %fd888;
	fma.rn.f64 	%fd622, %fd620, %fd607, 0d3FF0000000000000;
	selp.f64 	%fd623, %fd622, %fd621, %p76;
	and.b32  	%r268, %r370, 2;
	setp.eq.s32 	%p77, %r268, 0;
	mov.f64 	%fd624, 0d0000000000000000;
	sub.f64 	%fd625, %fd624, %fd623;
	selp.f64 	%fd626, %fd623, %fd625, %p77;
	div.rn.f64 	%fd627, %fd626, %fd87;
	mul.f64 	%fd628, %fd87, %fd87;
	div.rn.f64 	%fd629, %fd94, %fd628;
	sub.f64 	%fd630, %fd629, %fd627;
	st.local.f64 	[%rd7+8], %fd630;
	mov.b32 	%r372, 2;
	@%p61 bra 	$L__BB2_91;
	mov.b32 	%r372, 2;
$L__BB2_90:
	.pragma "nounroll";
	shl.b32 	%r270, %r372, 1;
	add.s32 	%r271, %r270, -1;
	cvt.rn.f64.s32 	%fd631, %r271;
	div.rn.f64 	%fd632, %fd631, %fd87;
	mul.wide.s32 	%rd113, %r372, 8;
	add.s64 	%rd114, %rd7, %rd113;
	ld.local.v2.f64 	{%fd633, %fd634}, [%rd114+-16];
	mul.f64 	%fd635, %fd632, %fd634;
	sub.f64 	%fd636, %fd635, %fd633;
	mul.wide.u32 	%rd115, %r372, 8;
	add.s64 	%rd116, %rd7, %rd115;
	or.b32  	%r272, %r270, 1;
	cvt.rn.f64.s32 	%fd637, %r272;
	div.rn.f64 	%fd638, %fd637, %fd87;
	mul.f64 	%fd639, %fd638, %fd636;
	sub.f64 	%fd640, %fd639, %fd634;
	st.local.v2.f64 	[%rd116], {%fd636, %fd640};
	add.s32 	%r273, %r270, 3;
	cvt.rn.f64.s32 	%fd641, %r273;
	div.rn.f64 	%fd642, %fd641, %fd87;
	mul.f64 	%fd643, %fd642, %fd640;
	sub.f64 	%fd644, %fd643, %fd636;
	add.s32 	%r274, %r270, 5;
	cvt.rn.f64.s32 	%fd645, %r274;
	div.rn.f64 	%fd646, %fd645, %fd87;
	mul.f64 	%fd647, %fd646, %fd644;
	sub.f64 	%fd648, %fd647, %fd640;
	st.local.v2.f64 	[%rd116+16], {%fd644, %fd648};
	add.s32 	%r275, %r270, 7;
	cvt.rn.f64.s32 	%fd649, %r275;
	div.rn.f64 	%fd650, %fd649, %fd87;
	mul.f64 	%fd651, %fd650, %fd648;
	sub.f64 	%fd652, %fd651, %fd644;
	add.s32 	%r276, %r270, 9;
	cvt.rn.f64.s32 	%fd653, %r276;
	div.rn.f64 	%fd654, %fd653, %fd87;
	mul.f64 	%fd655, %fd654, %fd652;
	sub.f64 	%fd656, %fd655, %fd648;
	st.local.v2.f64 	[%rd116+32], {%fd652, %fd656};
	add.s32 	%r277, %r372, 6;
	add.s32 	%r278, %r270, 11;
	cvt.rn.f64.s32 	%fd657, %r278;
	div.rn.f64 	%fd658, %fd657, %fd87;
	mul.f64 	%fd659, %fd658, %fd656;
	sub.f64 	%fd660, %fd659, %fd652;
	mul.wide.u32 	%rd117, %r277, 8;
	add.s64 	%rd118, %rd7, %rd117;
	add.s32 	%r279, %r270, 13;
	cvt.rn.f64.s32 	%fd661, %r279;
	div.rn.f64 	%fd662, %fd661, %fd87;
	mul.f64 	%fd663, %fd662, %fd660;
	sub.f64 	%fd664, %fd663, %fd656;
	st.local.v2.f64 	[%rd118], {%fd660, %fd664};
	add.s32 	%r372, %r372, 8;
	setp.ne.s32 	%p78, %r277, %r82;
	@%p78 bra 	$L__BB2_90;
$L__BB2_91:
	setp.eq.s32 	%p79, %r81, 0;
	@%p79 bra 	$L__BB2_99;
	setp.lt.u32 	%p80, %r71, 3;
	@%p80 bra 	$L__BB2_94;
	shl.b32 	%r280, %r372, 1;
	add.s32 	%r281, %r280, -1;
	cvt.rn.f64.s32 	%fd665, %r281;
	div.rn.f64 	%fd666, %fd665, %fd87;
	sub.s32 	%r282, %r281, %r372;
	mul.wide.s32 	%rd119, %r282, 8;
	add.s64 	%rd120, %rd7, %rd119;
	ld.local.f64 	%fd667, [%rd120];
	mul.f64 	%fd668, %fd666, %fd667;
	ld.local.f64 	%fd669, [%rd120+-8];
	sub.f64 	%fd670, %fd668, %fd669;
	mul.wide.u32 	%rd121, %r372, 8;
	add.s64 	%rd122, %rd7, %rd121;
	st.local.f64 	[%rd122], %fd670;
	or.b32  	%r283, %r280, 1;
	cvt.rn.f64.s32 	%fd671, %r283;
	div.rn.f64 	%fd672, %fd671, %fd87;
	mul.f64 	%fd673, %fd672, %fd670;
	sub.f64 	%fd674, %fd673, %fd667;
	st.local.f64 	[%rd122+8], %fd674;
	add.s32 	%r284, %r282, 3;
	add.s32 	%r285, %r280, 3;
	cvt.rn.f64.s32 	%fd675, %r285;
	div.rn.f64 	%fd676, %fd675, %fd87;
	mul.f64 	%fd677, %fd676, %fd674;
	sub.f64 	%fd678, %fd677, %fd670;
	mul.wide.u32 	%rd123, %r284, 8;
	add.s64 	%rd124, %rd7, %rd123;
	st.local.f64 	[%rd124], %fd678;
	add.s32 	%r286, %r280, 5;
	cvt.rn.f64.s32 	%fd679, %r286;
	div.rn.f64 	%fd680, %fd679, %fd87;
	mul.f64 	%fd681, %fd680, %fd678;
	sub.f64 	%fd682, %fd681, %fd674;
	st.local.f64 	[%rd122+24], %fd682;
	add.s32 	%r372, %r282, 5;
$L__BB2_94:
	setp.eq.s32 	%p81, %r83, 0;
	@%p81 bra 	$L__BB2_99;
	and.b16  	%rs10, %rs11, 3;
	setp.eq.s16 	%p82, %rs10, 0;
	@%p82 bra 	$L__BB2_97;
	shl.b32 	%r287, %r372, 1;
	add.s32 	%r288, %r287, -1;
	cvt.rn.f64.s32 	%fd683, %r288;
	div.rn.f64 	%fd684, %fd683, %fd87;
	sub.s32 	%r289, %r288, %r372;
	mul.wide.s32 	%rd125, %r289, 8;
	add.s64 	%rd126, %rd7, %rd125;
	ld.local.f64 	%fd685, [%rd126];
	mul.f64 	%fd686, %fd684, %fd685;
	ld.local.f64 	%fd687, [%rd126+-8];
	sub.f64 	%fd688, %fd686, %fd687;
	mul.wide.u32 	%rd127, %r372, 8;
	add.s64 	%rd128, %rd7, %rd127;
	st.local.f64 	[%rd128], %fd688;
	or.b32  	%r290, %r287, 1;
	cvt.rn.f64.s32 	%fd689, %r290;
	div.rn.f64 	%fd690, %fd689, %fd87;
	mul.f64 	%fd691, %fd690, %fd688;
	sub.f64 	%fd692, %fd691, %fd685;
	st.local.f64 	[%rd128+8], %fd692;
	add.s32 	%r372, %r289, 3;
$L__BB2_97:
	setp.ne.s16 	%p83, %rs4, 0;
	@%p83 bra 	$L__BB2_99;
	shl.b32 	%r291, %r372, 1;
	add.s32 	%r292, %r291, -1;
	cvt.rn.f64.s32 	%fd693, %r292;
	div.rn.f64 	%fd694, %fd693, %fd87;
	mul.wide.s32 	%rd129, %r372, 8;
	add.s64 	%rd130, %rd7, %rd129;
	ld.local.f64 	%fd695, [%rd130+-8];
	mul.f64 	%fd696, %fd694, %fd695;
	ld.local.f64 	%fd697, [%rd130+-16];
	sub.f64 	%fd698, %fd696, %fd697;
	mul.wide.u32 	%rd131, %r372, 8;
	add.s64 	%rd132, %rd7, %rd131;
	st.local.f64 	[%rd132], %fd698;
$L__BB2_99:
	ld.local.f64 	%fd699, [%rd12];
	neg.f64 	%fd700, %fd699;
	mul.wide.u32 	%rd133, %r367, 8;
	add.s64 	%rd134, %rd8, %rd133;
	st.local.f64 	[%rd134], %fd700;
	add.s32 	%r367, %r367, 1;
	setp.eq.s32 	%p84, %r367, %r141;
	@%p84 bra 	$L__BB2_100;
	bra.uni 	$L__BB2_79;
$L__BB2_100:
	add.s32 	%r86, %r74, 2;
	cvt.rn.f64.u32 	%fd86, %r86;
	mul.lo.s32 	%r87, %r362, %r362;
	mov.b32 	%r375, 0;
$L__BB2_101:
	sub.s32 	%r294, %r362, %r375;
	mul.wide.u32 	%rd135, %r294, 8;
	add.s64 	%rd136, %rd4, %rd135;
	ld.global.f64 	%fd701, [%rd136];
	mul.f64 	%fd702, %fd701, %fd86;
	add.s32 	%r106, %r375, %r362;
	mul.wide.u32 	%rd137, %r106, 8;
	add.s64 	%rd138, %rd4, %rd137;
	ld.global.f64 	%fd703, [%rd138];
	mul.f64 	%fd704, %fd1, %fd703;
	div.rn.f64 	%fd705, %fd702, %fd704;
	sqrt.rn.f64 	%fd99, %fd705;
	cvt.rn.f64.u32 	%fd706, %r375;
	mul.f64 	%fd100, %fd21, %fd706;
	abs.f64 	%fd101, %fd100;
	setp.neu.f64 	%p85, %fd101, 0d7FF0000000000000;
	@%p85 bra 	$L__BB2_103;
	mov.f64 	%fd712, 0d0000000000000000;
	mul.rn.f64 	%fd890, %fd100, %fd712;
	mov.b32 	%r377, 1;
	bra.uni 	$L__BB2_106;
$L__BB2_103:
	mul.f64 	%fd707, %fd100, 0d3FE45F306DC9C883;
	cvt.rni.s32.f64 	%r376, %fd707;
	cvt.rn.f64.s32 	%fd708, %r376;
	fma.rn.f64 	%fd709, %fd708, 0dBFF921FB54442D18, %fd100;
	fma.rn.f64 	%fd710, %fd708, 0dBC91A62633145C00, %fd709;
	fma.rn.f64 	%fd890, %fd708, 0dB97B839A252049C0, %fd710;
	setp.ltu.f64 	%p86, %fd101, 0d41E0000000000000;
	@%p86 bra 	$L__BB2_105;
	{ // callseq 26, 0
	.param .b64 param0;
	st.param.f64 	[param0], %fd100;
	.param .align 16 .b8 retval0[16];
	call.uni (retval0), 
	__internal_trig_reduction_slowpathd, 
	(
	param0
	);
	ld.param.f64 	%fd890, [retval0];
	ld.param.b32 	%r376, [retval0+8];
	} // callseq 26
$L__BB2_105:
	add.s32 	%r377, %r376, 1;
$L__BB2_106:
	shl.b32 	%r297, %r377, 6;
	cvt.u64.u32 	%rd139, %r297;
	and.b64  	%rd140, %rd139, 64;
	mov.u64 	%rd141, __cudart_sin_cos_coeffs;
	add.s64 	%rd142, %rd141, %rd140;
	mul.rn.f64 	%fd713, %fd890, %fd890;
	and.b32  	%r298, %r377, 1;
	setp.eq.b32 	%p88, %r298, 1;
	selp.f64 	%fd714, 0dBDA8FF8320FD8164, 0d3DE5DB65F9785EBA, %p88;
	ld.global.nc.v2.f64 	{%fd715, %fd716}, [%rd142];
	fma.rn.f64 	%fd717, %fd714, %fd713, %fd715;
	fma.rn.f64 	%fd718, %fd717, %fd713, %fd716;
	ld.global.nc.v2.f64 	{%fd719, %fd720}, [%rd142+16];
	fma.rn.f64 	%fd721, %fd718, %fd713, %fd719;
	fma.rn.f64 	%fd722, %fd721, %fd713, %fd720;
	ld.global.nc.v2.f64 	{%fd723, %fd724}, [%rd142+32];
	fma.rn.f64 	%fd725, %fd722, %fd713, %fd723;
	fma.rn.f64 	%fd726, %fd725, %fd713, %fd724;
	fma.rn.f64 	%fd727, %fd726, %fd890, %fd890;
	fma.rn.f64 	%fd728, %fd726, %fd713, 0d3FF0000000000000;
	selp.f64 	%fd729, %fd728, %fd727, %p88;
	and.b32  	%r299, %r377, 2;
	setp.eq.s32 	%p89, %r299, 0;
	mov.f64 	%fd730, 0d0000000000000000;
	sub.f64 	%fd731, %fd730, %fd729;
	selp.f64 	%fd732, %fd729, %fd731, %p89;
	mul.wide.u32 	%rd143, %r375, 8;
	add.s64 	%rd144, %rd5, %rd143;
	ld.local.f64 	%fd107, [%rd144];
	mul.f64 	%fd733, %fd107, %fd732;
	mul.f64 	%fd108, %fd99, %fd733;
	@%p85 bra 	$L__BB2_108;
	mov.f64 	%fd739, 0d0000000000000000;
	mul.rn.f64 	%fd891, %fd100, %fd739;
	mov.b32 	%r378, 0;
	bra.uni 	$L__BB2_110;
$L__BB2_108:
	mul.f64 	%fd734, %fd100, 0d3FE45F306DC9C883;
	cvt.rni.s32.f64 	%r378, %fd734;
	cvt.rn.f64.s32 	%fd735, %r378;
	fma.rn.f64 	%fd736, %fd735, 0dBFF921FB54442D18, %fd100;
	fma.rn.f64 	%fd737, %fd735, 0dBC91A62633145C00, %fd736;
	fma.rn.f64 	%fd891, %fd735, 0dB97B839A252049C0, %fd737;
	setp.ltu.f64 	%p90, %fd101, 0d41E0000000000000;
	@%p90 bra 	$L__BB2_110;
	{ // callseq 27, 0
	.param .b64 param0;
	st.param.f64 	[param0], %fd100;
	.param .align 16 .b8 retval0[16];
	call.uni (retval0), 
	__internal_trig_reduction_slowpathd, 
	(
	param0
	);
	ld.param.f64 	%fd891, [retval0];
	ld.param.b32 	%r378, [retval0+8];
	} // callseq 27
$L__BB2_110:
	shl.b32 	%r302, %r378, 6;
	cvt.u64.u32 	%rd145, %r302;
	and.b64  	%rd146, %rd145, 64;
	mov.u64 	%rd147, __cudart_sin_cos_coeffs;
	add.s64 	%rd148, %rd147, %rd146;
	mul.rn.f64 	%fd740, %fd891, %fd891;
	and.b32  	%r303, %r378, 1;
	setp.eq.b32 	%p92, %r303, 1;
	selp.f64 	%fd741, 0dBDA8FF8320FD8164, 0d3DE5DB65F9785EBA, %p92;
	ld.global.nc.v2.f64 	{%fd742, %fd743}, [%rd148];
	fma.rn.f64 	%fd744, %fd741, %fd740, %fd742;
	fma.rn.f64 	%fd745, %fd744, %fd740, %fd743;
	ld.global.nc.v2.f64 	{%fd746, %fd747}, [%rd148+16];
	fma.rn.f64 	%fd748, %fd745, %fd740, %fd746;
	fma.rn.f64 	%fd749, %fd748, %fd740, %fd747;
	ld.global.nc.v2.f64 	{%fd750, %fd751}, [%rd148+32];
	fma.rn.f64 	%fd752, %fd749, %fd740, %fd750;
	fma.rn.f64 	%fd753, %fd752, %fd740, %fd751;
	fma.rn.f64 	%fd754, %fd753, %fd891, %fd891;
	fma.rn.f64 	%fd755, %fd753, %fd740, 0d3FF0000000000000;
	selp.f64 	%fd756, %fd755, %fd754, %p92;
	and.b32  	%r304, %r378, 2;
	setp.eq.s32 	%p93, %r304, 0;
	mov.f64 	%fd757, 0d0000000000000000;
	sub.f64 	%fd758, %fd757, %fd756;
	selp.f64 	%fd759, %fd756, %fd758, %p93;
	mul.f64 	%fd760, %fd107, %fd759;
	mul.f64 	%fd113, %fd99, %fd760;
	@%p68 bra 	$L__BB2_122;
	setp.lt.u32 	%p94, %r141, 8;
	add.s32 	%r306, %r106, %r87;
	mul.lo.s32 	%r115, %r306, %r141;
	mov.b32 	%r381, 0;
	@%p94 bra 	$L__BB2_114;
	mov.b32 	%r379, 0;
$L__BB2_113:
	.pragma "nounroll";
	mul.wide.u32 	%rd149, %r379, 8;
	add.s64 	%rd150, %rd8, %rd149;
	ld.local.v2.f64 	{%fd761, %fd762}, [%rd150];
	add.s32 	%r308, %r379, %r115;
	mad.lo.s32 	%r309, %r308, %r142, %r337;
	mul.f64 	%fd763, %fd108, %fd761;
	mul.wide.s32 	%rd151, %r309, 8;
	add.s64 	%rd152, %rd3, %rd151;
	st.global.f64 	[%rd152], %fd763;
	mul.f64 	%fd764, %fd113, %fd761;
	add.s64 	%rd153, %rd2, %rd151;
	st.global.f64 	[%rd153], %fd764;
	mul.f64 	%fd765, %fd108, %fd762;
	mul.wide.s32 	%rd154, %r142, 8;
	add.s64 	%rd155, %rd152, %rd154;
	st.global.f64 	[%rd155], %fd765;
	mul.f64 	%fd766, %fd113, %fd762;
	add.s64 	%rd156, %rd153, %rd154;
	st.global.f64 	[%rd156], %fd766;
	ld.local.v2.f64 	{%fd767, %fd768}, [%rd150+16];
	mul.f64 	%fd769, %fd108, %fd767;
	add.s64 	%rd157, %rd155, %rd154;
	st.global.f64 	[%rd157], %fd769;
	mul.f64 	%fd770, %fd113, %fd767;
	add.s64 	%rd158, %rd156, %rd154;
	st.global.f64 	[%rd158], %fd770;
	mul.f64 	%fd771, %fd108, %fd768;
	add.s64 	%rd159, %rd157, %rd154;
	st.global.f64 	[%rd159], %fd771;
	mul.f64 	%fd772, %fd113, %fd768;
	add.s64 	%rd160, %rd158, %rd154;
	st.global.f64 	[%rd160], %fd772;
	ld.local.v2.f64 	{%fd773, %fd774}, [%rd150+32];
	mul.f64 	%fd775, %fd108, %fd773;
	add.s64 	%rd161, %rd159, %rd154;
	st.global.f64 	[%rd161], %fd775;
	mul.f64 	%fd776, %fd113, %fd773;
	add.s64 	%rd162, %rd160, %rd154;
	st.global.f64 	[%rd162], %fd776;
	mul.f64 	%fd777, %fd108, %fd774;
	add.s64 	%rd163, %rd161, %rd154;
	st.global.f64 	[%rd163], %fd777;
	mul.f64 	%fd778, %fd113, %fd774;
	add.s64 	%rd164, %rd162, %rd154;
	st.global.f64 	[%rd164], %fd778;
	ld.local.v2.f64 	{%fd779, %fd780}, [%rd150+48];
	mul.f64 	%fd781, %fd108, %fd779;
	add.s64 	%rd165, %rd163, %rd154;
	st.global.f64 	[%rd165], %fd781;
	mul.f64 	%fd782, %fd113, %fd779;
	add.s64 	%rd166, %rd164, %rd154;
	st.global.f64 	[%rd166], %fd782;
	mul.f64 	%fd783, %fd108, %fd780;
	add.s64 	%rd167, %rd165, %rd154;
	st.global.f64 	[%rd167], %fd783;
	mul.f64 	%fd784, %fd113, %fd780;
	add.s64 	%rd168, %rd166, %rd154;
	st.global.f64 	[%rd168], %fd784;
	add.s32 	%r379, %r379, 8;
	setp.ne.s32 	%p95, %r379, %r12;
	mov.u32 	%r381, %r12;
	@%p95 bra 	$L__BB2_113;
$L__BB2_114:
	setp.eq.s32 	%p96, %r7, 0;
	@%p96 bra 	$L__BB2_122;
	setp.lt.u32 	%p97, %r8, 3;
	@%p97 bra 	$L__BB2_117;
	mul.wide.u32 	%rd169, %r381, 8;
	add.s64 	%rd170, %rd8, %rd169;
	ld.local.f64 	%fd785, [%rd170];
	add.s32 	%r310, %r381, %r115;
	mad.lo.s32 	%r311, %r310, %r142, %r337;
	mul.f64 	%fd786, %fd108, %fd785;
	mul.wide.s32 	%rd171, %r311, 8;
	add.s64 	%rd172, %rd3, %rd171;
	st.global.f64 	[%rd172], %fd786;
	mul.f64 	%fd787, %fd113, %fd785;
	add.s64 	%rd173, %rd2, %rd171;
	st.global.f64 	[%rd173], %fd787;
	ld.local.f64 	%fd788, [%rd170+8];
	mul.f64 	%fd789, %fd108, %fd788;
	mul.wide.s32 	%rd174, %r142, 8;
	add.s64 	%rd175, %rd172, %rd174;
	st.global.f64 	[%rd175], %fd789;
	mul.f64 	%fd790, %fd113, %fd788;
	add.s64 	%rd176, %rd173, %rd174;
	st.global.f64 	[%rd176], %fd790;
	ld.local.f64 	%fd791, [%rd170+16];
	mul.f64 	%fd792, %fd108, %fd791;
	add.s64 	%rd177, %rd175, %rd174;
	st.global.f64 	[%rd177], %fd792;
	mul.f64 	%fd793, %fd113, %fd791;
	add.s64 	%rd178, %rd176, %rd174;
	st.global.f64 	[%rd178], %fd793;
	ld.local.f64 	%fd794, [%rd170+24];
	mul.f64 	%fd795, %fd108, %fd794;
	add.s64 	%rd179, %rd177, %rd174;
	st.global.f64 	[%rd179], %fd795;
	mul.f64 	%fd796, %fd113, %fd794;
	add.s64 	%rd180, %rd178, %rd174;
	st.global.f64 	[%rd180], %fd796;
	add.s32 	%r381, %r381, 4;
$L__BB2_117:
	setp.eq.s32 	%p98, %r9, 0;
	@%p98 bra 	$L__BB2_122;
	setp.eq.s32 	%p99, %r10, 0;
	@%p99 bra 	$L__BB2_120;
	mul.wide.u32 	%rd181, %r381, 8;
	add.s64 	%rd182, %rd8, %rd181;
	ld.local.f64 	%fd797, [%rd182];
	add.s32 	%r312, %r381, %r115;
	mad.lo.s32 	%r313, %r312, %r142, %r337;
	mul.f64 	%fd798, %fd108, %fd797;
	mul.wide.s32 	%rd183, %r313, 8;
	add.s64 	%rd184, %rd3, %rd183;
	st.global.f64 	[%rd184], %fd798;
	mul.f64 	%fd799, %fd113, %fd797;
	add.s64 	%rd185, %rd2, %rd183;
	st.global.f64 	[%rd185], %fd799;
	ld.local.f64 	%fd800, [%rd182+8];
	mul.f64 	%fd801, %fd108, %fd800;
	mul.wide.s32 	%rd186, %r142, 8;
	add.s64 	%rd187, %rd184, %rd186;
	st.global.f64 	[%rd187], %fd801;
	mul.f64 	%fd802, %fd113, %fd800;
	add.s64 	%rd188, %rd185, %rd186;
	st.global.f64 	[%rd188], %fd802;
	add.s32 	%r381, %r381, 2;
$L__BB2_120:
	setp.eq.s32 	%p100, %r11, 0;
	@%p100 bra 	$L__BB2_122;
	mul.wide.u32 	%rd189, %r381, 8;
	add.s64 	%rd190, %rd8, %rd189;
	ld.local.f64 	%fd803, [%rd190];
	add.s32 	%r314, %r381, %r115;
	mad.lo.s32 	%r315, %r314, %r142, %r337;
	mul.f64 	%fd804, %fd108, %fd803;
	mul.wide.s32 	%rd191, %r315, 8;
	add.s64 	%rd192, %rd3, %rd191;
	st.global.f64 	[%rd192], %fd804;
	mul.f64 	%fd805, %fd113, %fd803;
	add.s64 	%rd193, %rd2, %rd191;
	st.global.f64 	[%rd193], %fd805;
$L__BB2_122:
	add.s32 	%r375, %r375, 1;
	setp.ne.s32 	%p101, %r375, %r360;
	@%p101 bra 	$L__BB2_101;
	setp.lt.s32 	%p102, %r141, 1;
	@%p102 bra 	$L__BB2_137;
	add.s32 	%r124, %r87, %r362;
	mov.f64 	%fd892, 0dBFF0000000000000;
	mov.b32 	%r383, 1;
$L__BB2_125:
	mov.f64 	%fd114, %fd892;
	setp.lt.u32 	%p103, %r141, 8;
	add.s32 	%r318, %r383, %r124;
	mul.lo.s32 	%r126, %r318, %r141;
	sub.s32 	%r319, %r124, %r383;
	mul.lo.s32 	%r127, %r319, %r141;
	neg.f64 	%fd892, %fd114;
	mov.b32 	%r386, 0;
	@%p103 bra 	$L__BB2_128;
	mov.b32 	%r384, 0;
$L__BB2_127:
	.pragma "nounroll";
	add.s32 	%r321, %r384, %r126;
	mad.lo.s32 	%r322, %r321, %r142, %r337;
	add.s32 	%r323, %r384, %r127;
	mad.lo.s32 	%r324, %r323, %r142, %r337;
	mul.wide.s32 	%rd194, %r322, 8;
	add.s64 	%rd195, %rd3, %rd194;
	ld.global.f64 	%fd807, [%rd195];
	mul.f64 	%fd808, %fd114, %fd807;
	mul.wide.s32 	%rd196, %r324, 8;
	add.s64 	%rd197, %rd3, %rd196;
	st.global.f64 	[%rd197], %fd808;
	add.s64 	%rd198, %rd2, %rd194;
	ld.global.f64 	%fd809, [%rd198];
	mul.f64 	%fd810, %fd809, %fd892;
	add.s64 	%rd199, %rd2, %rd196;
	st.global.f64 	[%rd199], %fd810;
	mul.wide.s32 	%rd200, %r142, 8;
	add.s64 	%rd201, %rd195, %rd200;
	ld.global.f64 	%fd811, [%rd201];
	mul.f64 	%fd812, %fd114, %fd811;
	add.s64 	%rd202, %rd197, %rd200;
	st.global.f64 	[%rd202], %fd812;
	add.s64 	%rd203, %rd198, %rd200;
	ld.global.f64 	%fd813, [%rd203];
	mul.f64 	%fd814, %fd813, %fd892;
	add.s64 	%rd204, %rd199, %rd200;
	st.global.f64 	[%rd204], %fd814;
	add.s64 	%rd205, %rd201, %rd200;
	ld.global.f64 	%fd815, [%rd205];
	mul.f64 	%fd816, %fd114, %fd815;
	add.s64 	%rd206, %rd202, %rd200;
	st.global.f64 	[%rd206], %fd816;
	add.s64 	%rd207, %rd203, %rd200;
	ld.global.f64 	%fd817, [%rd207];
	mul.f64 	%fd818, %fd817, %fd892;
	add.s64 	%rd208, %rd204, %rd200;
	st.global.f64 	[%rd208], %fd818;
	add.s64 	%rd209, %rd205, %rd200;
	ld.global.f64 	%fd819, [%rd209];
	mul.f64 	%fd820, %fd114, %fd819;
	add.s64 	%rd210, %rd206, %rd200;
	st.global.f64 	[%rd210], %fd820;
	add.s64 	%rd211, %rd207, %rd200;
	ld.global.f64 	%fd821, [%rd211];
	mul.f64 	%fd822, %fd821, %fd892;
	add.s64 	%rd212, %rd208, %rd200;
	st.global.f64 	[%rd212], %fd822;
	add.s64 	%rd213, %rd209, %rd200;
	ld.global.f64 	%fd823, [%rd213];
	mul.f64 	%fd824, %fd114, %fd823;
	add.s64 	%rd214, %rd210, %rd200;
	st.global.f64 	[%rd214], %fd824;
	add.s64 	%rd215, %rd211, %rd200;
	ld.global.f64 	%fd825, [%rd215];
	mul.f64 	%fd826, %fd825, %fd892;
	add.s64 	%rd216, %rd212, %rd200;
	st.global.f64 	[%rd216], %fd826;
	add.s64 	%rd217, %rd213, %rd200;
	ld.global.f64 	%fd827, [%rd217];
	mul.f64 	%fd828, %fd114, %fd827;
	add.s64 	%rd218, %rd214, %rd200;
	st.global.f64 	[%rd218], %fd828;
	add.s64 	%rd219, %rd215, %rd200;
	ld.global.f64 	%fd829, [%rd219];
	mul.f64 	%fd830, %fd829, %fd892;
	add.s64 	%rd220, %rd216, %rd200;
	st.global.f64 	[%rd220], %fd830;
	add.s64 	%rd221, %rd217, %rd200;
	ld.global.f64 	%fd831, [%rd221];
	mul.f64 	%fd832, %fd114, %fd831;
	add.s64 	%rd222, %rd218, %rd200;
	st.global.f64 	[%rd222], %fd832;
	add.s64 	%rd223, %rd219, %rd200;
	ld.global.f64 	%fd833, [%rd223];
	mul.f64 	%fd834, %fd833, %fd892;
	add.s64 	%rd224, %rd220, %rd200;
	st.global.f64 	[%rd224], %fd834;
	add.s64 	%rd225, %rd221, %rd200;
	ld.global.f64 	%fd835, [%rd225];
	mul.f64 	%fd836, %fd114, %fd835;
	add.s64 	%rd226, %rd222, %rd200;
	st.global.f64 	[%rd226], %fd836;
	add.s64 	%rd227, %rd223, %rd200;
	ld.global.f64 	%fd837, [%rd227];
	mul.f64 	%fd838, %fd837, %fd892;
	add.s64 	%rd228, %rd224, %rd200;
	st.global.f64 	[%rd228], %fd838;
	add.s32 	%r384, %r384, 8;
	setp.ne.s32 	%p104, %r384, %r12;
	mov.u32 	%r386, %r12;
	@%p104 bra 	$L__BB2_127;
$L__BB2_128:
	setp.eq.s32 	%p105, %r7, 0;
	@%p105 bra 	$L__BB2_136;
	setp.lt.u32 	%p106, %r8, 3;
	@%p106 bra 	$L__BB2_131;
	add.s32 	%r325, %r386, %r126;
	mad.lo.s32 	%r326, %r325, %r142, %r337;
	add.s32 	%r327, %r386, %r127;
	mad.lo.s32 	%r328, %r327, %r142, %r337;
	mul.wide.s32 	%rd229, %r326, 8;
	add.s64 	%rd230, %rd3, %rd229;
	ld.global.f64 	%fd839, [%rd230];
	mul.f64 	%fd840, %fd114, %fd839;
	mul.wide.s32 	%rd231, %r328, 8;
	add.s64 	%rd232, %rd3, %rd231;
	st.global.f64 	[%rd232], %fd840;
	add.s64 	%rd233, %rd2, %rd229;
	ld.global.f64 	%fd841, [%rd233];
	mul.f64 	%fd842, %fd841, %fd892;
	add.s64 	%rd234, %rd2, %rd231;
	st.global.f64 	[%rd234], %fd842;
	mul.wide.s32 	%rd235, %r142, 8;
	add.s64 	%rd236, %rd230, %rd235;
	ld.global.f64 	%fd843, [%rd236];
	mul.f64 	%fd844, %fd114, %fd843;
	add.s64 	%rd237, %rd232, %rd235;
	st.global.f64 	[%rd237], %fd844;
	add.s64 	%rd238, %rd233, %rd235;
	ld.global.f64 	%fd845, [%rd238];
	mul.f64 	%fd846, %fd845, %fd892;
	add.s64 	%rd239, %rd234, %rd235;
	st.global.f64 	[%rd239], %fd846;
	add.s64 	%rd240, %rd236, %rd235;
	ld.global.f64 	%fd847, [%rd240];
	mul.f64 	%fd848, %fd114, %fd847;
	add.s64 	%rd241, %rd237, %rd235;
	st.global.f64 	[%rd241], %fd848;
	add.s64 	%rd242, %rd238, %rd235;
	ld.global.f64 	%fd849, [%rd242];
	mul.f64 	%fd850, %fd849, %fd892;
	add.s64 	%rd243, %rd239, %rd235;
	st.global.f64 	[%rd243], %fd850;
	add.s64 	%rd244, %rd240, %rd235;
	ld.global.f64 	%fd851, [%rd244];
	mul.f64 	%fd852, %fd114, %fd851;
	add.s64 	%rd245, %rd241, %rd235;
	st.global.f64 	[%rd245], %fd852;
	add.s64 	%rd246, %rd242, %rd235;
	ld.global.f64 	%fd853, [%rd246];
	mul.f64 	%fd854, %fd853, %fd892;
	add.s64 	%rd247, %rd243, %rd235;
	st.global.f64 	[%rd247], %fd854;
	add.s32 	%r386, %r386, 4;
$L__BB2_131:
	setp.eq.s32 	%p107, %r9, 0;
	@%p107 bra 	$L__BB2_136;
	setp.eq.s32 	%p108, %r10, 0;
	@%p108 bra 	$L__BB2_134;
	add.s32 	%r329, %r386, %r126;
	mad.lo.s32 	%r330, %r329, %r142, %r337;
	add.s32 	%r331, %r386, %r127;
	mad.lo.s32 	%r332, %r331, %r142, %r337;
	mul.wide.s32 	%rd248, %r330, 8;
	add.s64 	%rd249, %rd3, %rd248;
	ld.global.f64 	%fd855, [%rd249];
	mul.f64 	%fd856, %fd114, %fd855;
	mul.wide.s32 	%rd250, %r332, 8;
	add.s64 	%rd251, %rd3, %rd250;
	st.global.f64 	[%rd251], %fd856;
	add.s64 	%rd252, %rd2, %rd248;
	ld.global.f64 	%fd857, [%rd252];
	mul.f64 	%fd858, %fd857, %fd892;
	add.s64 	%rd253, %rd2, %rd250;
	st.global.f64 	[%rd253], %fd858;
	mul.wide.s32 	%rd254, %r142, 8;
	add.s64 	%rd255, %rd249, %rd254;
	ld.global.f64 	%fd859, [%rd255];
	mul.f64 	%fd860, %fd114, %fd859;
	add.s64 	%rd256, %rd251, %rd254;
	st.global.f64 	[%rd256], %fd860;
	add.s64 	%rd257, %rd252, %rd254;
	ld.global.f64 	%fd861, [%rd257];
	mul.f64 	%fd862, %fd861, %fd892;
	add.s64 	%rd258, %rd253, %rd254;
	st.global.f64 	[%rd258], %fd862;
	add.s32 	%r386, %r386, 2;
$L__BB2_134:
	setp.eq.s32 	%p109, %r11, 0;
	@%p109 bra 	$L__BB2_136;
	add.s32 	%r333, %r386, %r126;
	mad.lo.s32 	%r334, %r333, %r142, %r337;
	add.s32 	%r335, %r386, %r127;
	mad.lo.s32 	%r336, %r335, %r142, %r337;
	mul.wide.s32 	%rd259, %r334, 8;
	add.s64 	%rd260, %rd3, %rd259;
	ld.global.f64 	%fd863, [%rd260];
	mul.f64 	%fd864, %fd114, %fd863;
	mul.wide.s32 	%rd261, %r336, 8;
	add.s64 	%rd262, %rd3, %rd261;
	st.global.f64 	[%rd262], %fd864;
	add.s64 	%rd263, %rd2, %rd259;
	ld.global.f64 	%fd865, [%rd263];
	mul.f64 	%fd866, %fd865, %fd892;
	add.s64 	%rd264, %rd2, %rd261;
	st.global.f64 	[%rd264], %fd866;
$L__BB2_136:
	add.s32 	%r383, %r383, 1;
	setp.ne.s32 	%p110, %r383, %r360;
	@%p110 bra 	$L__BB2_125;
$L__BB2_137:
	sub.s32 	%r362, %r86, %r362;
	sub.s32 	%r361, %r74, %r361;
	add.s32 	%r138, %r361, 2;
	setp.ne.s32 	%p111, %r360, %r3;
	add.s16 	%rs11, %rs11, 1;
	mov.u32 	%r359, %r72;
	mov.u32 	%r360, %r138;
	@%p111 bra 	$L__BB2_58;
$L__BB2_138:
	add.s32 	%r337, %r337, %r6;
	setp.lt.s32 	%p112, %r337, %r142;
	@%p112 bra 	$L__BB2_2;
$L__BB2_139:
	ret;

}
	// .globl	_Z33gpuKernelSphericalHarmonicsBesselIfEvPT_S1_S1_S1_S1_S0_iii
.visible .entry _Z33gpuKernelSphericalHarmonicsBesselIfEvPT_S1_S1_S1_S1_S0_iii(
	.param .u64 .ptr .align 1 _Z33gpuKernelSphericalHarmonicsBesselIfEvPT_S1_S1_S1_S1_S0_iii_param_0,
	.param .u64 .ptr .align 1 _Z33gpuKernelSphericalHarmonicsBesselIfEvPT_S1_S1_S1_S1_S0_iii_param_1,
	.param .u64 .ptr .align 1 _Z33gpuKernelSphericalHarmonicsBesselIfEvPT_S1_S1_S1_S1_S0_iii_param_2,
	.param .u64 .ptr .align 1 _Z33gpuKernelSphericalHarmonicsBesselIfEvPT_S1_S1_S1_S1_S0_iii_param_3,
	.param .u64 .ptr .align 1 _Z33gpuKernelSphericalHarmonicsBesselIfEvPT_S1_S1_S1_S1_S0_iii_param_4,
	.param .f32 _Z33gpuKernelSphericalHarmonicsBesselIfEvPT_S1_S1_S1_S1_S0_iii_param_5,
	.param .u32 _Z33gpuKernelSphericalHarmonicsBesselIfEvPT_S1_S1_S1_S1_S0_iii_param_6,
	.param .u32 _Z33gpuKernelSphericalHarmonicsBesselIfEvPT_S1_S1_S1_S1_S0_iii_param_7,
	.param .u32 _Z33gpuKernelSphericalHarmonicsBesselIfEvPT_S1_S1_S1_S1_S0_iii_param_8
)
{
	.local .align 8 .b8 	__local_depot3[192];
	.reg .b64 	%SP;
	.reg .b64 	%SPL;
	.reg .pred 	%p<151>;
	.reg .b16 	%rs<13>;
	.reg .b32 	%r<706>;
	.reg .b32 	%f<724>;
	.reg .b64 	%rd<410>;
	.reg .b64 	%fd<32>;

	mov.u64 	%SPL, __local_depot3;
	ld.param.u64 	%rd63, [_Z33gpuKernelSphericalHarmonicsBesselIfEvPT_S1_S1_S1_S1_S0_iii_param_0];
	ld.param.u64 	%rd64, [_Z33gpuKernelSphericalHarmonicsBesselIfEvPT_S1_S1_S1_S1_S0_iii_param_1];
	ld.param.u64 	%rd65, [_Z33gpuKernelSphericalHarmonicsBesselIfEvPT_S1_S1_S1_S1_S0_iii_param_3];
	ld.param.u64 	%rd66, [_Z33gpuKernelSphericalHarmonicsBesselIfEvPT_S1_S1_S1_S1_S0_iii_param_4];
	ld.param.u32 	%r228, [_Z33gpuKernelSphericalHarmonicsBesselIfEvPT_S1_S1_S1_S1_S0_iii_param_7];
	ld.param.u32 	%r229, [_Z33gpuKernelSphericalHarmonicsBesselIfEvPT_S1_S1_S1_S1_S0_iii_param_8];
	cvta.to.global.u64 	%rd1, %rd65;
	cvta.to.global.u64 	%rd2, %rd64;
	cvta.to.global.u64 	%rd3, %rd63;
	cvta.to.global.u64 	%rd4, %rd66;
	add.u64 	%rd5, %SPL, 0;
	add.u64 	%rd6, %SPL, 0;
	add.u64 	%rd7, %SPL, 0;
	add.u64 	%rd8, %SPL, 0;
	add.u64 	%rd9, %SPL, 0;
	add.u64 	%rd10, %SPL, 0;
	add.u64 	%rd11, %SPL, 0;
	add.u64 	%rd12, %SPL, 0;
	add.u64 	%rd13, %SPL, 0;
	add.u64 	%rd14, %SPL, 0;
	add.u64 	%rd15, %SPL, 0;
	add.u64 	%rd16, %SPL, 0;
	add.u64 	%rd17, %SPL, 32;
	add.u64 	%rd18, %SPL, 72;
	add.u64 	%rd19, %SPL, 112;
	add.u64 	%rd20, %SPL, 152;
	mov.u32 	%r230, %tid.x;
	mov.u32 	%r231, %ctaid.x;
	mov.u32 	%r232, %ntid.x;
	mad.lo.s32 	%r631, %r231, %r232, %r230;
	setp.ge.s32 	%p1, %r631, %r229;
	@%p1 bra 	$L__BB3_166;
	ld.param.u32 	%r629, [_Z33gpuKernelSphericalHarmonicsBesselIfEvPT_S1_S1_S1_S1_S0_iii_param_6];
	ld.param.f32 	%f708, [_Z33gpuKernelSphericalHarmonicsBesselIfEvPT_S1_S1_S1_S1_S0_iii_param_5];
	mul.f32 	%f1, %f708, 0f40800000;
	rcp.rn.f32 	%f85, %f1;
	sqrt.rn.f32 	%f2, %f85;
	add.s32 	%r2, %r629, 1;
	and.b32  	%r3, %r228, 7;
	and.b32  	%r4, %r228, 3;
	and.b32  	%r5, %r228, 2147483640;
	and.b32  	%r6, %r228, 1;
$L__BB3_2:
	ld.param.u64 	%rd395, [_Z33gpuKernelSphericalHarmonicsBesselIfEvPT_S1_S1_S1_S1_S0_iii_param_2];
	mov.b32 	%r233, 1065353216;
	st.local.u32 	[%rd18], %r233;
	mul.lo.s32 	%r234, %r631, 3;
	cvta.to.global.u64 	%rd83, %rd395;
	mul.wide.s32 	%rd84, %r234, 4;
	add.s64 	%rd85, %rd83, %rd84;
	ld.global.f32 	%f709, [%rd85];
	ld.global.f32 	%f710, [%rd85+4];
	ld.global.f32 	%f5, [%rd85+8];
	mul.f32 	%f86, %f710, %f710;
	fma.rn.f32 	%f87, %f709, %f709, %f86;
	sqrt.rn.f32 	%f88, %f87;
	cvt.f64.f32 	%fd1, %f88;
	setp.geu.f64 	%p2, %fd1, 0d3D819799812DEA11;
	@%p2 bra 	$L__BB3_4;
	setp.ge.f32 	%p3, %f709, 0f00000000;
	selp.f32 	%f89, 0f3F800000, 0fBF800000, %p3;
	setp.ge.f32 	%p4, %f710, 0f00000000;
	selp.f32 	%f90, 0fBF800000, 0f3F800000, %p4;
	abs.f32 	%f91, %f709;
	cvt.f64.f32 	%fd2, %f91;
	setp.gt.f64 	%p5, %fd2, 0d3D719799812DEA11;
	cvt.f64.f32 	%fd3, %f89;
	mul.f64 	%fd4, %fd3, 0d3D719799812DEA11;
	cvt.rn.f32.f64 	%f92, %fd4;
	selp.f32 	%f709, %f709, %f92, %p5;
	abs.f32 	%f93, %f710;
	cvt.f64.f32 	%fd5, %f93;
	setp.gt.f64 	%p6, %fd5, 0d3D719799812DEA11;
	cvt.f64.f32 	%fd6, %f90;
	mul.f64 	%fd7, %fd6, 0d3D719799812DEA11;
	cvt.rn.f32.f64 	%f94, %fd7;
	selp.f32 	%f710, %f710, %f94, %p6;
$L__BB3_4:
	setp.lt.s32 	%p7, %r228, 1;
	mul.f32 	%f95, %f710, %f710;
	fma.rn.f32 	%f96, %f709, %f709, %f95;
	fma.rn.f32 	%f97, %f5, %f5, %f96;
	sqrt.rn.f32 	%f10, %f97;
	abs.f32 	%f98, %f709;
	abs.f32 	%f99, %f710;
	setp.gt.f32 	%p8, %f99, %f98;
	selp.f32 	%f100, %f99, %f98, %p8;
	selp.f32 	%f101, %f98, %f99, %p8;
	div.rn.f32 	%f102, %f101, %f100;
	mul.f32 	%f103, %f102, %f102;
	fma.rn.f32 	%f104, %f103, 0f3B33710B, 0fBC807748;
	fma.rn.f32 	%f105, %f104, %f103, 0f3D2CDAB2;
	fma.rn.f32 	%f106, %f105, %f103, 0fBD992D10;
	fma.rn.f32 	%f107, %f106, %f103, 0f3DD9EA6C;
	fma.rn.f32 	%f108, %f107, %f103, 0fBE117CB1;
	fma.rn.f32 	%f109, %f108, %f103, 0f3E4CBCE0;
	fma.rn.f32 	%f110, %f109, %f103, 0fBEAAAA7D;
	mul.f32 	%f111, %f103, %f110;
	fma.rn.f32 	%f112, %f111, %f102, %f102;
	neg.f32 	%f113, %f112;
	fma.rn.f32 	%f114, 0f3F6EE581, 0f3FD774EB, %f113;
	selp.f32 	%f115, %f114, %f112, %p8;
	selp.f32 	%f116, 0f3F6EE581, 0f3FEEE581, %p8;
	selp.f32 	%f117, %f112, %f113, %p8;
	mov.b32 	%r235, %f709;
	fma.rn.f32 	%f118, %f116, 0f3FD774EB, %f117;
	setp.lt.s32 	%p9, %r235, 0;
	selp.f32 	%f119, %f118, %f115, %p9;
	add.f32 	%f120, %f98, %f99;
	setp.eq.f32 	%p10, %f100, 0f00000000;
	selp.f32 	%f121, 0f40490FDB, 0f00000000, %p9;
	setp.eq.f32 	%p11, %f98, %f99;
	selp.f32 	%f122, 0f4016CBE4, 0f3F490FDB, %p9;
	selp.f32 	%f123, %f122, %f119, %p11;
	selp.f32 	%f124, %f121, %f123, %p10;
	abs.f32 	%f125, %f120;
	setp.nan.f32 	%p12, %f125, %f125;
	copysign.f32 	%f126, %f710, %f124;
	selp.f32 	%f11, %f120, %f126, %p12;
	@%p7 bra 	$L__BB3_15;
	mov.b32 	%r632, 0;
$L__BB3_6:
	mul.lo.s32 	%r237, %r632, %r2;
	mul.wide.s32 	%rd86, %r237, 4;
	add.s64 	%rd87, %rd1, %rd86;
	ld.global.f32 	%f127, [%rd87];
	mul.f32 	%f12, %f10, %f127;
	mul.f32 	%f128, %f12, 0f3F22F983;
	cvt.rni.s32.f32 	%r636, %f128;
	cvt.rn.f32.s32 	%f129, %r636;
	fma.rn.f32 	%f130, %f129, 0fBFC90FDA, %f12;
	fma.rn.f32 	%f131, %f129, 0fB3A22168, %f130;
	fma.rn.f32 	%f711, %f129, 0fA7C234C5, %f131;
	abs.f32 	%f14, %f12;
	setp.ltu.f32 	%p13, %f14, 0f47CE4780;
	@%p13 bra 	$L__BB3_14;
	setp.neu.f32 	%p14, %f14, 0f7F800000;
	@%p14 bra 	$L__BB3_9;
	mov.f32 	%f134, 0f00000000;
	mul.rn.f32 	%f711, %f12, %f134;
	mov.b32 	%r636, 0;
	bra.uni 	$L__BB3_14;
$L__BB3_9:
	mov.b32 	%r10, %f12;
	shl.b32 	%r239, %r10, 8;
	or.b32  	%r11, %r239, -2147483648;
	mov.b64 	%rd398, 0;
	mov.b32 	%r633, 0;
	mov.u64 	%rd396, __cudart_i2opi_f;
	mov.u64 	%rd397, %rd16;
$L__BB3_10:
	.pragma "nounroll";
	ld.global.nc.u32 	%r240, [%rd396];
	mad.wide.u32 	%rd90, %r240, %r11, %rd398;
	shr.u64 	%rd398, %rd90, 32;
	st.local.u32 	[%rd397], %rd90;
	add.s32 	%r633, %r633, 1;
	add.s64 	%rd397, %rd397, 4;
	add.s64 	%rd396, %rd396, 4;
	setp.ne.s32 	%p15, %r633, 6;
	@%p15 bra 	$L__BB3_10;
	shr.u32 	%r241, %r10, 23;
	st.local.u32 	[%rd16+24], %rd398;
	and.b32  	%r14, %r241, 31;
	and.b32  	%r242, %r241, 224;
	add.s32 	%r243, %r242, -128;
	shr.u32 	%r244, %r243, 5;
	mul.wide.u32 	%rd91, %r244, 4;
	sub.s64 	%rd27, %rd16, %rd91;
	ld.local.u32 	%r634, [%rd27+24];
	ld.local.u32 	%r635, [%rd27+20];
	setp.eq.s32 	%p16, %r14, 0;
	@%p16 bra 	$L__BB3_13;
	shf.l.wrap.b32 	%r634, %r635, %r634, %r14;
	ld.local.u32 	%r245, [%rd27+16];
	shf.l.wrap.b32 	%r635, %r245, %r635, %r14;
$L__BB3_13:
	shr.u32 	%r246, %r634, 30;
	shf.l.wrap.b32 	%r247, %r635, %r634, 2;
	shl.b32 	%r248, %r635, 2;
	shr.u32 	%r249, %r247, 31;
	add.s32 	%r250, %r249, %r246;
	neg.s32 	%r251, %r250;
	setp.lt.s32 	%p17, %r10, 0;
	selp.b32 	%r636, %r251, %r250, %p17;
	xor.b32  	%r252, %r247, %r10;
	shr.s32 	%r253, %r247, 31;
	xor.b32  	%r254, %r253, %r247;
	xor.b32  	%r255, %r253, %r248;
	cvt.u64.u32 	%rd92, %r254;
	shl.b64 	%rd93, %rd92, 32;
	cvt.u64.u32 	%rd94, %r255;
	or.b64  	%rd95, %rd93, %rd94;
	cvt.rn.f64.s64 	%fd8, %rd95;
	mul.f64 	%fd9, %fd8, 0d3BF921FB54442D19;
	cvt.rn.f32.f64 	%f132, %fd9;
	neg.f32 	%f133, %f132;
	setp.lt.s32 	%p18, %r252, 0;
	selp.f32 	%f711, %f133, %f132, %p18;
$L__BB3_14:
	add.s32 	%r257, %r636, 1;
	mul.rn.f32 	%f135, %f711, %f711;
	and.b32  	%r258, %r636, 1;
	setp.eq.b32 	%p19, %r258, 1;
	selp.f32 	%f136, %f711, 0f3F800000, %p19;
	fma.rn.f32 	%f137, %f135, %f136, 0f00000000;
	fma.rn.f32 	%f138, %f135, 0f37CBAC00, 0fBAB607ED;
	selp.f32 	%f139, 0fB94D4153, %f138, %p19;
	selp.f32 	%f140, 0f3C0885E4, 0f3D2AAABB, %p19;
	fma.rn.f32 	%f141, %f139, %f135, %f140;
	selp.f32 	%f142, 0fBE2AAAA8, 0fBEFFFFFF, %p19;
	fma.rn.f32 	%f143, %f141, %f135, %f142;
	fma.rn.f32 	%f144, %f143, %f137, %f136;
	and.b32  	%r259, %r257, 2;
	setp.eq.s32 	%p20, %r259, 0;
	mov.f32 	%f145, 0f00000000;
	sub.f32 	%f146, %f145, %f144;
	selp.f32 	%f147, %f144, %f146, %p20;
	div.rn.f32 	%f148, %f147, %f12;
	mad.lo.s32 	%r260, %r632, %r229, %r631;
	mul.f32 	%f149, %f2, %f148;
	mul.wide.s32 	%rd96, %r260, 4;
	add.s64 	%rd97, %rd3, %rd96;
	st.global.f32 	[%rd97], %f149;
	mul.f32 	%f150, %f148, 0f00000000;
	add.s64 	%rd98, %rd2, %rd96;
	st.global.f32 	[%rd98], %f150;
	add.s32 	%r632, %r632, 1;
	setp.ne.s32 	%p21, %r632, %r228;
	@%p21 bra 	$L__BB3_6;
$L__BB3_15:
	div.rn.f32 	%f18, %f5, %f10;
	sub.f32 	%f151, %f10, %f5;
	add.f32 	%f152, %f5, %f10;
	mul.f32 	%f153, %f151, %f152;
	sqrt.rn.f32 	%f154, %f153;
	neg.f32 	%f155, %f154;
	div.rn.f32 	%f19, %f155, %f10;
	st.local.v2.f32 	[%rd17], {%f18, %f19};
	@%p7 bra 	$L__BB3_34;
	ld.global.f32 	%f156, [%rd4+4];
	mul.f32 	%f157, %f1, %f156;
	mul.f32 	%f158, %f156, 0f40400000;
	div.rn.f32 	%f159, %f158, %f157;
	sqrt.rn.f32 	%f160, %f159;
	mul.f32 	%f20, %f160, %f18;
	mov.b32 	%r637, 0;
$L__BB3_17:
	mul.lo.s32 	%r262, %r637, %r2;
	mul.wide.s32 	%rd99, %r262, 4;
	add.s64 	%rd100, %rd1, %rd99;
	ld.global.f32 	%f161, [%rd100+4];
	mul.f32 	%f21, %f10, %f161;
	mul.f32 	%f162, %f21, 0f3F22F983;
	cvt.rni.s32.f32 	%r645, %f162;
	cvt.rn.f32.s32 	%f163, %r645;
	fma.rn.f32 	%f164, %f163, 0fBFC90FDA, %f21;
	fma.rn.f32 	%f165, %f163, 0fB3A22168, %f164;
	fma.rn.f32 	%f713, %f163, 0fA7C234C5, %f165;
	abs.f32 	%f23, %f21;
	setp.ltu.f32 	%p23, %f23, 0f47CE4780;
	mov.u32 	%r641, %r645;
	mov.f32 	%f712, %f713;
	@%p23 bra 	$L__BB3_25;
	setp.neu.f32 	%p24, %f23, 0f7F800000;
	@%p24 bra 	$L__BB3_20;
	mov.f32 	%f168, 0f00000000;
	mul.rn.f32 	%f712, %f21, %f168;
	mov.b32 	%r641, 0;
	bra.uni 	$L__BB3_25;
$L__BB3_20:
	mov.b32 	%r26, %f21;
	shl.b32 	%r264, %r26, 8;
	or.b32  	%r27, %r264, -2147483648;
	mov.b64 	%rd399, 0;
	mov.b32 	%r638, 0;
$L__BB3_21:
	.pragma "nounroll";
	mul.wide.u32 	%rd102, %r638, 4;
	mov.u64 	%rd103, __cudart_i2opi_f;
	add.s64 	%rd104, %rd103, %rd102;
	ld.global.nc.u32 	%r265, [%rd104];
	mad.wide.u32 	%rd105, %r265, %r27, %rd399;
	shr.u64 	%rd399, %rd105, 32;
	add.s64 	%rd106, %rd15, %rd102;
	st.local.u32 	[%rd106], %rd105;
	add.s32 	%r638, %r638, 1;
	setp.ne.s32 	%p25, %r638, 6;
	@%p25 bra 	$L__BB3_21;
	shr.u32 	%r266, %r26, 23;
	st.local.u32 	[%rd15+24], %rd399;
	and.b32  	%r30, %r266, 31;
	and.b32  	%r267, %r266, 224;
	add.s32 	%r268, %r267, -128;
	shr.u32 	%r269, %r268, 5;
	mul.wide.u32 	%rd107, %r269, 4;
	sub.s64 	%rd30, %rd15, %rd107;
	ld.local.u32 	%r639, [%rd30+24];
	ld.local.u32 	%r640, [%rd30+20];
	setp.eq.s32 	%p26, %r30, 0;
	@%p26 bra 	$L__BB3_24;
	shf.l.wrap.b32 	%r639, %r640, %r639, %r30;
	ld.local.u32 	%r270, [%rd30+16];
	shf.l.wrap.b32 	%r640, %r270, %r640, %r30;
$L__BB3_24:
	shr.u32 	%r271, %r639, 30;
	shf.l.wrap.b32 	%r272, %r640, %r639, 2;
	shl.b32 	%r273, %r640, 2;
	shr.u32 	%r274, %r272, 31;
	add.s32 	%r275, %r274, %r271;
	neg.s32 	%r276, %r275;
	setp.lt.s32 	%p27, %r26, 0;
	selp.b32 	%r641, %r276, %r275, %p27;
	xor.b32  	%r277, %r272, %r26;
	shr.s32 	%r278, %r272, 31;
	xor.b32  	%r279, %r278, %r272;
	xor.b32  	%r280, %r278, %r273;
	cvt.u64.u32 	%rd108, %r279;
	shl.b64 	%rd109, %rd108, 32;
	cvt.u64.u32 	%rd110, %r280;
	or.b64  	%rd111, %rd109, %rd110;
	cvt.rn.f64.s64 	%fd10, %rd111;
	mul.f64 	%fd11, %fd10, 0d3BF921FB54442D19;
	cvt.rn.f32.f64 	%f166, %fd11;
	neg.f32 	%f167, %f166;
	setp.lt.s32 	%p28, %r277, 0;
	selp.f32 	%f712, %f167, %f166, %p28;
$L__BB3_25:
	add.s32 	%r282, %r641, 1;
	mul.rn.f32 	%f169, %f712, %f712;
	and.b32  	%r283, %r641, 1;
	setp.eq.b32 	%p30, %r283, 1;
	selp.f32 	%f170, %f712, 0f3F800000, %p30;
	fma.rn.f32 	%f171, %f169, %f170, 0f00000000;
	fma.rn.f32 	%f172, %f169, 0f37CBAC00, 0fBAB607ED;
	selp.f32 	%f173, 0fB94D4153, %f172, %p30;
	selp.f32 	%f174, 0f3C0885E4, 0f3D2AAABB, %p30;
	fma.rn.f32 	%f175, %f173, %f169, %f174;
	selp.f32 	%f176, 0fBE2AAAA8, 0fBEFFFFFF, %p30;
	fma.rn.f32 	%f177, %f175, %f169, %f176;
	fma.rn.f32 	%f178, %f177, %f171, %f170;
	and.b32  	%r284, %r282, 2;
	setp.eq.s32 	%p31, %r284, 0;
	mov.f32 	%f179, 0f00000000;
	sub.f32 	%f180, %f179, %f178;
	selp.f32 	%f27, %f178, %f180, %p31;
	@%p23 bra 	$L__BB3_33;
	setp.neu.f32 	%p32, %f23, 0f7F800000;
	@%p32 bra 	$L__BB3_28;
	mov.f32 	%f183, 0f00000000;
	mul.rn.f32 	%f713, %f21, %f183;
	mov.b32 	%r645, 0;
	bra.uni 	$L__BB3_33;
$L__BB3_28:
	mov.b32 	%r39, %f21;
	shl.b32 	%r286, %r39, 8;
	or.b32  	%r40, %r286, -2147483648;
	mov.b64 	%rd400, 0;
	mov.b32 	%r642, 0;
$L__BB3_29:
	.pragma "nounroll";
	mul.wide.u32 	%rd113, %r642, 4;
	mov.u64 	%rd114, __cudart_i2opi_f;
	add.s64 	%rd115, %rd114, %rd113;
	ld.global.nc.u32 	%r287, [%rd115];
	mad.wide.u32 	%rd116, %r287, %r40, %rd400;
	shr.u64 	%rd400, %rd116, 32;
	add.s64 	%rd117, %rd14, %rd113;
	st.local.u32 	[%rd117], %rd116;
	add.s32 	%r642, %r642, 1;
	setp.ne.s32 	%p33, %r642, 6;
	@%p33 bra 	$L__BB3_29;
	shr.u32 	%r288, %r39, 23;
	st.local.u32 	[%rd14+24], %rd400;
	and.b32  	%r43, %r288, 31;
	and.b32  	%r289, %r288, 224;
	add.s32 	%r290, %r289, -128;
	shr.u32 	%r291, %r290, 5;
	mul.wide.u32 	%rd118, %r291, 4;
	sub.s64 	%rd33, %rd14, %rd118;
	ld.local.u32 	%r643, [%rd33+24];
	ld.local.u32 	%r644, [%rd33+20];
	setp.eq.s32 	%p34, %r43, 0;
	@%p34 bra 	$L__BB3_32;
	shf.l.wrap.b32 	%r643, %r644, %r643, %r43;
	ld.local.u32 	%r292, [%rd33+16];
	shf.l.wrap.b32 	%r644, %r292, %r644, %r43;
$L__BB3_32:
	shr.u32 	%r293, %r643, 30;
	shf.l.wrap.b32 	%r294, %r644, %r643, 2;
	shl.b32 	%r295, %r644, 2;
	shr.u32 	%r296, %r294, 31;
	add.s32 	%r297, %r296, %r293;
	neg.s32 	%r298, %r297;
	setp.lt.s32 	%p35, %r39, 0;
	selp.b32 	%r645, %r298, %r297, %p35;
	xor.b32  	%r299, %r294, %r39;
	shr.s32 	%r300, %r294, 31;
	xor.b32  	%r301, %r300, %r294;
	xor.b32  	%r302, %r300, %r295;
	cvt.u64.u32 	%rd119, %r301;
	shl.b64 	%rd120, %rd119, 32;
	cvt.u64.u32 	%rd121, %r302;
	or.b64  	%rd122, %rd120, %rd121;
	cvt.rn.f64.s64 	%fd12, %rd122;
	mul.f64 	%fd13, %fd12, 0d3BF921FB54442D19;
	cvt.rn.f32.f64 	%f181, %fd13;
	neg.f32 	%f182, %f181;
	setp.lt.s32 	%p36, %r299, 0;
	selp.f32 	%f713, %f182, %f181, %p36;
$L__BB3_33:
	mul.rn.f32 	%f184, %f713, %f713;
	and.b32  	%r304, %r645, 1;
	setp.eq.b32 	%p37, %r304, 1;
	selp.f32 	%f185, 0f3F800000, %f713, %p37;
	fma.rn.f32 	%f186, %f184, %f185, 0f00000000;
	fma.rn.f32 	%f187, %f184, 0f37CBAC00, 0fBAB607ED;
	selp.f32 	%f188, %f187, 0fB94D4153, %p37;
	selp.f32 	%f189, 0f3D2AAABB, 0f3C0885E4, %p37;
	fma.rn.f32 	%f190, %f188, %f184, %f189;
	selp.f32 	%f191, 0fBEFFFFFF, 0fBE2AAAA8, %p37;
	fma.rn.f32 	%f192, %f190, %f184, %f191;
	fma.rn.f32 	%f193, %f192, %f186, %f185;
	and.b32  	%r305, %r645, 2;
	setp.eq.s32 	%p38, %r305, 0;
	mov.f32 	%f194, 0f00000000;
	sub.f32 	%f195, %f194, %f193;
	selp.f32 	%f196, %f193, %f195, %p38;
	div.rn.f32 	%f197, %f196, %f21;
	mul.f32 	%f198, %f21, %f21;
	div.rn.f32 	%f199, %f27, %f198;
	add.f32 	%f200, %f199, %f197;
	shl.b32 	%r306, %r228, 1;
	add.s32 	%r307, %r306, %r637;
	mad.lo.s32 	%r308, %r307, %r229, %r631;
	mul.f32 	%f201, %f20, %f200;
	mul.wide.s32 	%rd123, %r308, 4;
	add.s64 	%rd124, %rd3, %rd123;
	st.global.f32 	[%rd124], %f201;
	mul.f32 	%f202, %f200, 0f00000000;
	add.s64 	%rd125, %rd2, %rd123;
	st.global.f32 	[%rd125], %f202;
	add.s32 	%r637, %r637, 1;
	setp.ne.s32 	%p39, %r637, %r228;
	@%p39 bra 	$L__BB3_17;
$L__BB3_34:
	ld.global.f32 	%f203, [%rd4];
	mul.f32 	%f204, %f203, 0f40400000;
	ld.global.f32 	%f205, [%rd4+8];
	mul.f32 	%f206, %f1, %f205;
	div.rn.f32 	%f207, %f204, %f206;
	sqrt.rn.f32 	%f31, %f207;
	mul.f32 	%f208, %f11, 0f3F22F983;
	cvt.rni.s32.f32 	%r653, %f208;
	cvt.rn.f32.s32 	%f209, %r653;
	fma.rn.f32 	%f210, %f209, 0fBFC90FDA, %f11;
	fma.rn.f32 	%f211, %f209, 0fB3A22168, %f210;
	fma.rn.f32 	%f715, %f209, 0fA7C234C5, %f211;
	abs.f32 	%f33, %f11;
	setp.ltu.f32 	%p40, %f33, 0f47CE4780;
	mov.u32 	%r649, %r653;
	mov.f32 	%f714, %f715;
	@%p40 bra 	$L__BB3_42;
	setp.neu.f32 	%p41, %f33, 0f7F800000;
	@%p41 bra 	$L__BB3_37;
	mov.f32 	%f214, 0f00000000;
	mul.rn.f32 	%f714, %f11, %f214;
	mov.b32 	%r649, 0;
	bra.uni 	$L__BB3_42;
$L__BB3_37:
	mov.b32 	%r54, %f11;
	shl.b32 	%r310, %r54, 8;
	or.b32  	%r55, %r310, -2147483648;
	mov.b64 	%rd401, 0;
	mov.b32 	%r646, 0;
$L__BB3_38:
	.pragma "nounroll";
	mul.wide.u32 	%rd127, %r646, 4;
	mov.u64 	%rd128, __cudart_i2opi_f;
	add.s64 	%rd129, %rd128, %rd127;
	ld.global.nc.u32 	%r311, [%rd129];
	mad.wide.u32 	%rd130, %r311, %r55, %rd401;
	shr.u64 	%rd401, %rd130, 32;
	add.s64 	%rd131, %rd13, %rd127;
	st.local.u32 	[%rd131], %rd130;
	add.s32 	%r646, %r646, 1;
	setp.ne.s32 	%p42, %r646, 6;
	@%p42 bra 	$L__BB3_38;
	shr.u32 	%r312, %r54, 23;
	st.local.u32 	[%rd13+24], %rd401;
	and.b32  	%r58, %r312, 31;
	and.b32  	%r313, %r312, 224;
	add.s32 	%r314, %r313, -128;
	shr.u32 	%r315, %r314, 5;
	mul.wide.u32 	%rd132, %r315, 4;
	sub.s64 	%rd36, %rd13, %rd132;
	ld.local.u32 	%r647, [%rd36+24];
	ld.local.u32 	%r648, [%rd36+20];
	setp.eq.s32 	%p43, %r58, 0;
	@%p43 bra 	$L__BB3_41;
	shf.l.wrap.b32 	%r647, %r648, %r647, %r58;
	ld.local.u32 	%r316, [%rd36+16];
	shf.l.wrap.b32 	%r648, %r316, %r648, %r58;
$L__BB3_41:
	shr.u32 	%r317, %r647, 30;
	shf.l.wrap.b32 	%r318, %r648, %r647, 2;
	shl.b32 	%r319, %r648, 2;
	shr.u32 	%r320, %r318, 31;
	add.s32 	%r321, %r320, %r317;
	neg.s32 	%r322, %r321;
	setp.lt.s32 	%p44, %r54, 0;
	selp.b32 	%r649, %r322, %r321, %p44;
	xor.b32  	%r323, %r318, %r54;
	shr.s32 	%r324, %r318, 31;
	xor.b32  	%r325, %r324, %r318;
	xor.b32  	%r326, %r324, %r319;
	cvt.u64.u32 	%rd133, %r325;
	shl.b64 	%rd134, %rd133, 32;
	cvt.u64.u32 	%rd135, %r326;
	or.b64  	%rd136, %rd134, %rd135;
	cvt.rn.f64.s64 	%fd14, %rd136;
	mul.f64 	%fd15, %fd14, 0d3BF921FB54442D19;
	cvt.rn.f32.f64 	%f212, %fd15;
	neg.f32 	%f213, %f212;
	setp.lt.s32 	%p45, %r323, 0;
	selp.f32 	%f714, %f213, %f212, %p45;
$L__BB3_42:
	add.s32 	%r328, %r649, 1;
	mul.rn.f32 	%f215, %f714, %f714;
	and.b32  	%r329, %r649, 1;
	setp.eq.b32 	%p47, %r329, 1;
	selp.f32 	%f216, %f714, 0f3F800000, %p47;
	fma.rn.f32 	%f217, %f215, %f216, 0f00000000;
	fma.rn.f32 	%f218, %f215, 0f37CBAC00, 0fBAB607ED;
	selp.f32 	%f219, 0fB94D4153, %f218, %p47;
	selp.f32 	%f220, 0f3C0885E4, 0f3D2AAABB, %p47;
	fma.rn.f32 	%f221, %f219, %f215, %f220;
	selp.f32 	%f222, 0fBE2AAAA8, 0fBEFFFFFF, %p47;
	fma.rn.f32 	%f223, %f221, %f215, %f222;
	fma.rn.f32 	%f224, %f223, %f217, %f216;
	and.b32  	%r330, %r328, 2;
	setp.eq.s32 	%p48, %r330, 0;
	mov.f32 	%f225, 0f00000000;
	sub.f32 	%f226, %f225, %f224;
	selp.f32 	%f227, %f224, %f226, %p48;
	mul.f32 	%f37, %f31, %f227;
	@%p40 bra 	$L__BB3_50;
	setp.neu.f32 	%p49, %f33, 0f7F800000;
	@%p49 bra 	$L__BB3_45;
	mov.f32 	%f230, 0f00000000;
	mul.rn.f32 	%f715, %f11, %f230;
	mov.b32 	%r653, 0;
	bra.uni 	$L__BB3_50;
$L__BB3_45:
	mov.b32 	%r67, %f11;
	shl.b32 	%r332, %r67, 8;
	or.b32  	%r68, %r332, -2147483648;
	mov.b64 	%rd402, 0;
	mov.b32 	%r650, 0;
$L__BB3_46:
	.pragma "nounroll";
	mul.wide.u32 	%rd138, %r650, 4;
	mov.u64 	%rd139, __cudart_i2opi_f;
	add.s64 	%rd140, %rd139, %rd138;
	ld.global.nc.u32 	%r333, [%rd140];
	mad.wide.u32 	%rd141, %r333, %r68, %rd402;
	shr.u64 	%rd402, %rd141, 32;
	add.s64 	%rd142, %rd12, %rd138;
	st.local.u32 	[%rd142], %rd141;
	add.s32 	%r650, %r650, 1;
	setp.ne.s32 	%p50, %r650, 6;
	@%p50 bra 	$L__BB3_46;
	shr.u32 	%r334, %r67, 23;
	st.local.u32 	[%rd12+24], %rd402;
	and.b32  	%r71, %r334, 31;
	and.b32  	%r335, %r334, 224;
	add.s32 	%r336, %r335, -128;
	shr.u32 	%r337, %r336, 5;
	mul.wide.u32 	%rd143, %r337, 4;
	sub.s64 	%rd39, %rd12, %rd143;
	ld.local.u32 	%r651, [%rd39+24];
	ld.local.u32 	%r652, [%rd39+20];
	setp.eq.s32 	%p51, %r71, 0;
	@%p51 bra 	$L__BB3_49;
	shf.l.wrap.b32 	%r651, %r652, %r651, %r71;
	ld.local.u32 	%r338, [%rd39+16];
	shf.l.wrap.b32 	%r652, %r338, %r652, %r71;
$L__BB3_49:
	shr.u32 	%r339, %r651, 30;
	shf.l.wrap.b32 	%r340, %r652, %r651, 2;
	shl.b32 	%r341, %r652, 2;
	shr.u32 	%r342, %r340, 31;
	add.s32 	%r343, %r342, %r339;
	neg.s32 	%r344, %r343;
	setp.lt.s32 	%p52, %r67, 0;
	selp.b32 	%r653, %r344, %r343, %p52;
	xor.b32  	%r345, %r340, %r67;
	shr.s32 	%r346, %r340, 31;
	xor.b32  	%r347, %r346, %r340;
	xor.b32  	%r348, %r346, %r341;
	cvt.u64.u32 	%rd144, %r347;
	shl.b64 	%rd145, %rd144, 32;
	cvt.u64.u32 	%rd146, %r348;
	or.b64  	%rd147, %rd145, %rd146;
	cvt.rn.f64.s64 	%fd16, %rd147;
	mul.f64 	%fd17, %fd16, 0d3BF921FB54442D19;
	cvt.rn.f32.f64 	%f228, %fd17;
	neg.f32 	%f229, %f228;
	setp.lt.s32 	%p53, %r345, 0;
	selp.f32 	%f715, %f229, %f228, %p53;
$L__BB3_50:
	mul.rn.f32 	%f231, %f715, %f715;
	and.b32  	%r350, %r653, 1;
	setp.eq.b32 	%p55, %r350, 1;
	selp.f32 	%f232, 0f3F800000, %f715, %p55;
	fma.rn.f32 	%f233, %f231, %f232, 0f00000000;
	fma.rn.f32 	%f234, %f231, 0f37CBAC00, 0fBAB607ED;
	selp.f32 	%f235, %f234, 0fB94D4153, %p55;
	selp.f32 	%f236, 0f3D2AAABB, 0f3C0885E4, %p55;
	fma.rn.f32 	%f237, %f235, %f231, %f236;
	selp.f32 	%f238, 0fBEFFFFFF, 0fBE2AAAA8, %p55;
	fma.rn.f32 	%f239, %f237, %f231, %f238;
	fma.rn.f32 	%f240, %f239, %f233, %f232;
	and.b32  	%r351, %r653, 2;
	setp.eq.s32 	%p56, %r351, 0;
	mov.f32 	%f241, 0f00000000;
	sub.f32 	%f242, %f241, %f240;
	selp.f32 	%f243, %f240, %f242, %p56;
	mul.f32 	%f41, %f31, %f243;
	@%p7 bra 	$L__BB3_55;
	mul.f32 	%f42, %f19, %f37;
	mul.f32 	%f43, %f19, %f41;
	mov.b32 	%r654, 0;
$L__BB3_52:
	mul.lo.s32 	%r353, %r654, %r2;
	mul.wide.s32 	%rd148, %r353, 4;
	add.s64 	%rd149, %rd1, %rd148;
	ld.global.f32 	%f244, [%rd149+4];
	mul.f32 	%f44, %f10, %f244;
	mul.f32 	%f245, %f44, 0f3F22F983;
	cvt.rni.s32.f32 	%r662, %f245;
	cvt.rn.f32.s32 	%f246, %r662;
	fma.rn.f32 	%f247, %f246, 0fBFC90FDA, %f44;
	fma.rn.f32 	%f248, %f246, 0fB3A22168, %f247;
	fma.rn.f32 	%f717, %f246, 0fA7C234C5, %f248;
	abs.f32 	%f46, %f44;
	setp.ltu.f32 	%p57, %f46, 0f47CE4780;
	mov.u32 	%r658, %r662;
	mov.f32 	%f716, %f717;
	@%p57 bra 	$L__BB3_64;
	setp.neu.f32 	%p58, %f46, 0f7F800000;
	@%p58 bra 	$L__BB3_59;
	mov.f32 	%f251, 0f00000000;
	mul.rn.f32 	%f716, %f44, %f251;
	mov.b32 	%r658, 0;
	bra.uni 	$L__BB3_64;
$L__BB3_55:
	ld.param.u32 	%r630, [_Z33gpuKernelSphericalHarmonicsBesselIfEvPT_S1_S1_S1_S1_S0_iii_param_6];
	setp.lt.s32 	%p74, %r630, 2;
	@%p74 bra 	$L__BB3_165;
	mov.b32 	%r666, 2;
	mov.b32 	%r665, 1;
	mov.b32 	%r664, 3;
	mov.b32 	%r663, 0;
	mov.b16 	%rs11, 0;
	mov.u16 	%rs12, %rs11;
$L__BB3_57:
	add.s16 	%rs12, %rs12, 1;
	cvt.u32.u16 	%r407, %rs12;
	and.b32  	%r113, %r407, 7;
	add.s32 	%r114, %r663, 1;
	mul.wide.s32 	%rd178, %r666, 4;
	add.s64 	%rd179, %rd17, %rd178;
	ld.local.f32 	%f289, [%rd179+-4];
	add.s64 	%rd180, %rd18, %rd178;
	st.local.f32 	[%rd180+-4], %f289;
	add.s32 	%r408, %r114, %r666;
	cvt.rn.f32.s32 	%f54, %r408;
	mul.f32 	%f290, %f18, %f289;
	mul.f32 	%f291, %f290, %f54;
	st.local.f32 	[%rd179+-4], %f291;
	mul.f32 	%f292, %f19, %f289;
	mul.f32 	%f293, %f292, %f54;
	st.local.f32 	[%rd179], %f293;
	setp.lt.u32 	%p75, %r663, 7;
	mov.b32 	%r668, 0;
	@%p75 bra 	$L__BB3_74;
	mov.b32 	%r670, 0;
	bra.uni 	$L__BB3_73;
$L__BB3_59:
	mov.b32 	%r82, %f44;
	shl.b32 	%r355, %r82, 8;
	or.b32  	%r83, %r355, -2147483648;
	mov.b64 	%rd403, 0;
	mov.b32 	%r655, 0;
$L__BB3_60:
	.pragma "nounroll";
	mul.wide.u32 	%rd151, %r655, 4;
	mov.u64 	%rd152, __cudart_i2opi_f;
	add.s64 	%rd153, %rd152, %rd151;
	ld.global.nc.u32 	%r356, [%rd153];
	mad.wide.u32 	%rd154, %r356, %r83, %rd403;
	shr.u64 	%rd403, %rd154, 32;
	add.s64 	%rd155, %rd11, %rd151;
	st.local.u32 	[%rd155], %rd154;
	add.s32 	%r655, %r655, 1;
	setp.ne.s32 	%p59, %r655, 6;
	@%p59 bra 	$L__BB3_60;
	shr.u32 	%r357, %r82, 23;
	st.local.u32 	[%rd11+24], %rd403;
	and.b32  	%r86, %r357, 31;
	and.b32  	%r358, %r357, 224;
	add.s32 	%r359, %r358, -128;
	shr.u32 	%r360, %r359, 5;
	mul.wide.u32 	%rd156, %r360, 4;
	sub.s64 	%rd42, %rd11, %rd156;
	ld.local.u32 	%r656, [%rd42+24];
	ld.local.u32 	%r657, [%rd42+20];
	setp.eq.s32 	%p60, %r86, 0;
	@%p60 bra 	$L__BB3_63;
	shf.l.wrap.b32 	%r656, %r657, %r656, %r86;
	ld.local.u32 	%r361, [%rd42+16];
	shf.l.wrap.b32 	%r657, %r361, %r657, %r86;
$L__BB3_63:
	shr.u32 	%r362, %r656, 30;
	shf.l.wrap.b32 	%r363, %r657, %r656, 2;
	shl.b32 	%r364, %r657, 2;
	shr.u32 	%r365, %r363, 31;
	add.s32 	%r366, %r365, %r362;
	neg.s32 	%r367, %r366;
	setp.lt.s32 	%p61, %r82, 0;
	selp.b32 	%r658, %r367, %r366, %p61;
	xor.b32  	%r368, %r363, %r82;
	shr.s32 	%r369, %r363, 31;
	xor.b32  	%r370, %r369, %r363;
	xor.b32  	%r371, %r369, %r364;
	cvt.u64.u32 	%rd157, %r370;
	shl.b64 	%rd158, %rd157, 32;
	cvt.u64.u32 	%rd159, %r371;
	or.b64  	%rd160, %rd158, %rd159;
	cvt.rn.f64.s64 	%fd18, %rd160;
	mul.f64 	%fd19, %fd18, 0d3BF921FB54442D19;
	cvt.rn.f32.f64 	%f249, %fd19;
	neg.f32 	%f250, %f249;
	setp.lt.s32 	%p62, %r368, 0;
	selp.f32 	%f716, %f250, %f249, %p62;
$L__BB3_64:
	add.s32 	%r373, %r658, 1;
	mul.rn.f32 	%f252, %f716, %f716;
	and.b32  	%r374, %r658, 1;
	setp.eq.b32 	%p64, %r374, 1;
	selp.f32 	%f253, %f716, 0f3F800000, %p64;
	fma.rn.f32 	%f254, %f252, %f253, 0f00000000;
	fma.rn.f32 	%f255, %f252, 0f37CBAC00, 0fBAB607ED;
	selp.f32 	%f256, 0fB94D4153, %f255, %p64;
	selp.f32 	%f257, 0f3C0885E4, 0f3D2AAABB, %p64;
	fma.rn.f32 	%f258, %f256, %f252, %f257;
	selp.f32 	%f259, 0fBE2AAAA8, 0fBEFFFFFF, %p64;
	fma.rn.f32 	%f260, %f258, %f252, %f259;
	fma.rn.f32 	%f261, %f260, %f254, %f253;
	and.b32  	%r375, %r373, 2;
	setp.eq.s32 	%p65, %r375, 0;
	mov.f32 	%f262, 0f00000000;
	sub.f32 	%f263, %f262, %f261;
	selp.f32 	%f50, %f261, %f263, %p65;
	@%p57 bra 	$L__BB3_72;
	setp.neu.f32 	%p66, %f46, 0f7F800000;
	@%p66 bra 	$L__BB3_67;
	mov.f32 	%f266, 0f00000000;
	mul.rn.f32 	%f717, %f44, %f266;
	mov.b32 	%r662, 0;
	bra.uni 	$L__BB3_72;
$L__BB3_67:
	mov.b32 	%r95, %f44;
	shl.b32 	%r377, %r95, 8;
	or.b32  	%r96, %r377, -2147483648;
	mov.b64 	%rd404, 0;
	mov.b32 	%r659, 0;
$L__BB3_68:
	.pragma "nounroll";
	mul.wide.u32 	%rd162, %r659, 4;
	mov.u64 	%rd163, __cudart_i2opi_f;
	add.s64 	%rd164, %rd163, %rd162;
	ld.global.nc.u32 	%r378, [%rd164];
	mad.wide.u32 	%rd165, %r378, %r96, %rd404;
	shr.u64 	%rd404, %rd165, 32;
	add.s64 	%rd166, %rd10, %rd162;
	st.local.u32 	[%rd166], %rd165;
	add.s32 	%r659, %r659, 1;
	setp.ne.s32 	%p67, %r659, 6;
	@%p67 bra 	$L__BB3_68;
	shr.u32 	%r379, %r95, 23;
	st.local.u32 	[%rd10+24], %rd404;
	and.b32  	%r99, %r379, 31;
	and.b32  	%r380, %r379, 224;
	add.s32 	%r381, %r380, -128;
	shr.u32 	%r382, %r381, 5;
	mul.wide.u32 	%rd167, %r382, 4;
	sub.s64 	%rd45, %rd10, %rd167;
	ld.local.u32 	%r660, [%rd45+24];
	ld.local.u32 	%r661, [%rd45+20];
	setp.eq.s32 	%p68, %r99, 0;
	@%p68 bra 	$L__BB3_71;
	shf.l.wrap.b32 	%r660, %r661, %r660, %r99;
	ld.local.u32 	%r383, [%rd45+16];
	shf.l.wrap.b32 	%r661, %r383, %r661, %r99;
$L__BB3_71:
	shr.u32 	%r384, %r660, 30;
	shf.l.wrap.b32 	%r385, %r661, %r660, 2;
	shl.b32 	%r386, %r661, 2;
	shr.u32 	%r387, %r385, 31;
	add.s32 	%r388, %r387, %r384;
	neg.s32 	%r389, %r388;
	setp.lt.s32 	%p69, %r95, 0;
	selp.b32 	%r662, %r389, %r388, %p69;
	xor.b32  	%r390, %r385, %r95;
	shr.s32 	%r391, %r385, 31;
	xor.b32  	%r392, %r391, %r385;
	xor.b32  	%r393, %r391, %r386;
	cvt.u64.u32 	%rd168, %r392;
	shl.b64 	%rd169, %rd168, 32;
	cvt.u64.u32 	%rd170, %r393;
	or.b64  	%rd171, %rd169, %rd170;
	cvt.rn.f64.s64 	%fd20, %rd171;
	mul.f64 	%fd21, %fd20, 0d3BF921FB54442D19;
	cvt.rn.f32.f64 	%f264, %fd21;
	neg.f32 	%f265, %f264;
	setp.lt.s32 	%p70, %r390, 0;
	selp.f32 	%f717, %f265, %f264, %p70;
$L__BB3_72:
	mul.rn.f32 	%f267, %f717, %f717;
	and.b32  	%r395, %r662, 1;
	setp.eq.b32 	%p71, %r395, 1;
	selp.f32 	%f268, 0f3F800000, %f717, %p71;
	fma.rn.f32 	%f269, %f267, %f268, 0f00000000;
	fma.rn.f32 	%f270, %f267, 0f37CBAC00, 0fBAB607ED;
	selp.f32 	%f271, %f270, 0fB94D4153, %p71;
	selp.f32 	%f272, 0f3D2AAABB, 0f3C0885E4, %p71;
	fma.rn.f32 	%f273, %f271, %f267, %f272;
	selp.f32 	%f274, 0fBEFFFFFF, 0fBE2AAAA8, %p71;
	fma.rn.f32 	%f275, %f273, %f267, %f274;
	fma.rn.f32 	%f276, %f275, %f269, %f268;
	and.b32  	%r396, %r662, 2;
	setp.eq.s32 	%p72, %r396, 0;
	mov.f32 	%f277, 0f00000000;
	sub.f32 	%f278, %f277, %f276;
	selp.f32 	%f279, %f276, %f278, %p72;
	div.rn.f32 	%f280, %f279, %f44;
	mul.f32 	%f281, %f44, %f44;
	div.rn.f32 	%f282, %f50, %f281;
	add.f32 	%f283, %f282, %f280;
	mad.lo.s32 	%r397, %r228, 3, %r654;
	mad.lo.s32 	%r398, %r397, %r229, %r631;
	mul.f32 	%f284, %f42, %f283;
	mul.wide.s32 	%rd172, %r398, 4;
	add.s64 	%rd173, %rd3, %rd172;
	st.global.f32 	[%rd173], %f284;
	mul.f32 	%f285, %f43, %f283;
	add.s64 	%rd174, %rd2, %rd172;
	st.global.f32 	[%rd174], %f285;
	shl.b32 	%r399, %r228, 1;
	sub.s32 	%r400, %r397, %r399;
	mad.lo.s32 	%r401, %r400, %r229, %r631;
	ld.global.f32 	%f286, [%rd173];
	neg.f32 	%f287, %f286;
	mul.wide.s32 	%rd175, %r401, 4;
	add.s64 	%rd176, %rd3, %rd175;
	st.global.f32 	[%rd176], %f287;
	ld.global.f32 	%f288, [%rd174];
	add.s64 	%rd177, %rd2, %rd175;
	st.global.f32 	[%rd177], %f288;
	add.s32 	%r654, %r654, 1;
	setp.eq.s32 	%p73, %r654, %r228;
	@%p73 bra 	$L__BB3_55;
	bra.uni 	$L__BB3_52;
$L__BB3_73:
	.pragma "nounroll";
	mul.wide.u32 	%rd181, %r670, 4;
	add.s64 	%rd182, %rd17, %rd181;
	ld.local.v2.f32 	{%f294, %f295}, [%rd182];
	mul.f32 	%f296, %f18, %f294;
	mul.f32 	%f297, %f296, %f54;
	add.s32 	%r410, %r666, %r670;
	add.s32 	%r411, %r410, -1;
	cvt.rn.f32.s32 	%f298, %r411;
	add.s64 	%rd183, %rd18, %rd181;
	ld.local.v2.f32 	{%f299, %f300}, [%rd183];
	mul.f32 	%f301, %f299, %f298;
	sub.f32 	%f302, %f297, %f301;
	sub.s32 	%r412, %r666, %r670;
	cvt.rn.f32.s32 	%f303, %r412;
	div.rn.f32 	%f304, %f302, %f303;
	not.b32 	%r413, %r670;
	mul.f32 	%f305, %f18, %f295;
	mul.f32 	%f306, %f305, %f54;
	cvt.rn.f32.s32 	%f307, %r410;
	mul.f32 	%f308, %f300, %f307;
	sub.f32 	%f309, %f306, %f308;
	add.s32 	%r414, %r666, %r413;
	cvt.rn.f32.s32 	%f310, %r414;
	div.rn.f32 	%f311, %f309, %f310;
	st.local.v2.f32 	[%rd182], {%f304, %f311};
	st.local.v2.f32 	[%rd183], {%f294, %f295};
	ld.local.v2.f32 	{%f312, %f313}, [%rd182+8];
	mul.f32 	%f314, %f18, %f312;
	mul.f32 	%f315, %f314, %f54;
	add.s32 	%r415, %r410, 1;
	cvt.rn.f32.s32 	%f316, %r415;
	ld.local.v2.f32 	{%f317, %f318}, [%rd183+8];
	mul.f32 	%f319, %f317, %f316;
	sub.f32 	%f320, %f315, %f319;
	add.s32 	%r416, %r412, -2;
	cvt.rn.f32.s32 	%f321, %r416;
	div.rn.f32 	%f322, %f320, %f321;
	mul.f32 	%f323, %f18, %f313;
	mul.f32 	%f324, %f323, %f54;
	add.s32 	%r417, %r410, 2;
	cvt.rn.f32.s32 	%f325, %r417;
	mul.f32 	%f326, %f318, %f325;
	sub.f32 	%f327, %f324, %f326;
	add.s32 	%r418, %r412, -3;
	cvt.rn.f32.s32 	%f328, %r418;
	div.rn.f32 	%f329, %f327, %f328;
	st.local.v2.f32 	[%rd182+8], {%f322, %f329};
	st.local.v2.f32 	[%rd183+8], {%f312, %f313};
	ld.local.v2.f32 	{%f330, %f331}, [%rd182+16];
	mul.f32 	%f332, %f18, %f330;
	mul.f32 	%f333, %f332, %f54;
	add.s32 	%r419, %r410, 3;
	cvt.rn.f32.s32 	%f334, %r419;
	ld.local.v2.f32 	{%f335, %f336}, [%rd183+16];
	mul.f32 	%f337, %f335, %f334;
	sub.f32 	%f338, %f333, %f337;
	add.s32 	%r420, %r412, -4;
	cvt.rn.f32.s32 	%f339, %r420;
	div.rn.f32 	%f340, %f338, %f339;
	mul.f32 	%f341, %f18, %f331;
	mul.f32 	%f342, %f341, %f54;
	add.s32 	%r421, %r410, 4;
	cvt.rn.f32.s32 	%f343, %r421;
	mul.f32 	%f344, %f336, %f343;
	sub.f32 	%f345, %f342, %f344;
	add.s32 	%r422, %r412, -5;
	cvt.rn.f32.s32 	%f346, %r422;
	div.rn.f32 	%f347, %f345, %f346;
	st.local.v2.f32 	[%rd182+16], {%f340, %f347};
	st.local.v2.f32 	[%rd183+16], {%f330, %f331};
	ld.local.v2.f32 	{%f348, %f349}, [%rd182+24];
	mul.f32 	%f350, %f18, %f348;
	mul.f32 	%f351, %f350, %f54;
	add.s32 	%r423, %r410, 5;
	cvt.rn.f32.s32 	%f352, %r423;
	ld.local.v2.f32 	{%f353, %f354}, [%rd183+24];
	mul.f32 	%f355, %f353, %f352;
	sub.f32 	%f356, %f351, %f355;
	add.s32 	%r424, %r412, -6;
	cvt.rn.f32.s32 	%f357, %r424;
	div.rn.f32 	%f358, %f356, %f357;
	mul.f32 	%f359, %f18, %f349;
	mul.f32 	%f360, %f359, %f54;
	add.s32 	%r425, %r410, 6;
	cvt.rn.f32.s32 	%f361, %r425;
	mul.f32 	%f362, %f354, %f361;
	sub.f32 	%f363, %f360, %f362;
	add.s32 	%r426, %r412, -7;
	cvt.rn.f32.s32 	%f364, %r426;
	div.rn.f32 	%f365, %f363, %f364;
	st.local.v2.f32 	[%rd182+24], {%f358, %f365};
	st.local.v2.f32 	[%rd183+24], {%f348, %f349};
	add.s32 	%r670, %r670, 8;
	and.b32  	%r668, %r665, 2147483640;
	setp.eq.s32 	%p76, %r670, %r668;
	@%p76 bra 	$L__BB3_74;
	bra.uni 	$L__BB3_73;
$L__BB3_74:
	and.b32  	%r427, %r665, 7;
	setp.eq.s32 	%p77, %r427, 0;
	@%p77 bra 	$L__BB3_82;
	add.s32 	%r428, %r113, -1;
	setp.lt.u32 	%p78, %r428, 3;
	@%p78 bra 	$L__BB3_77;
	mul.wide.u32 	%rd184, %r668, 4;
	add.s64 	%rd185, %rd17, %rd184;
	ld.local.f32 	%f366, [%rd185];
	mul.f32 	%f367, %f18, %f366;
	mul.f32 	%f368, %f367, %f54;
	add.s32 	%r429, %r666, %r668;
	add.s32 	%r430, %r429, -1;
	cvt.rn.f32.s32 	%f369, %r430;
	add.s64 	%rd186, %rd18, %rd184;
	ld.local.f32 	%f370, [%rd186];
	mul.f32 	%f371, %f370, %f369;
	sub.f32 	%f372, %f368, %f371;
	sub.s32 	%r431, %r666, %r668;
	cvt.rn.f32.s32 	%f373, %r431;
	div.rn.f32 	%f374, %f372, %f373;
	st.local.f32 	[%rd185], %f374;
	st.local.f32 	[%rd186], %f366;
	not.b32 	%r432, %r668;
	ld.local.f32 	%f375, [%rd185+4];
	mul.f32 	%f376, %f18, %f375;
	mul.f32 	%f377, %f376, %f54;
	cvt.rn.f32.s32 	%f378, %r429;
	ld.local.f32 	%f379, [%rd186+4];
	mul.f32 	%f380, %f379, %f378;
	sub.f32 	%f381, %f377, %f380;
	add.s32 	%r433, %r666, %r432;
	cvt.rn.f32.s32 	%f382, %r433;
	div.rn.f32 	%f383, %f381, %f382;
	st.local.f32 	[%rd185+4], %f383;
	st.local.f32 	[%rd186+4], %f375;
	ld.local.f32 	%f384, [%rd185+8];
	mul.f32 	%f385, %f18, %f384;
	mul.f32 	%f386, %f385, %f54;
	add.s32 	%r434, %r429, 1;
	cvt.rn.f32.s32 	%f387, %r434;
	ld.local.f32 	%f388, [%rd186+8];
	mul.f32 	%f389, %f388, %f387;
	sub.f32 	%f390, %f386, %f389;
	add.s32 	%r435, %r431, -2;
	cvt.rn.f32.s32 	%f391, %r435;
	div.rn.f32 	%f392, %f390, %f391;
	st.local.f32 	[%rd185+8], %f392;
	st.local.f32 	[%rd186+8], %f384;
	ld.local.f32 	%f393, [%rd185+12];
	mul.f32 	%f394, %f18, %f393;
	mul.f32 	%f395, %f394, %f54;
	add.s32 	%r436, %r429, 2;
	cvt.rn.f32.s32 	%f396, %r436;
	ld.local.f32 	%f397, [%rd186+12];
	mul.f32 	%f398, %f397, %f396;
	sub.f32 	%f399, %f395, %f398;
	add.s32 	%r437, %r431, -3;
	cvt.rn.f32.s32 	%f400, %r437;
	div.rn.f32 	%f401, %f399, %f400;
	st.local.f32 	[%rd185+12], %f401;
	st.local.f32 	[%rd186+12], %f393;
	add.s32 	%r668, %r668, 4;
$L__BB3_77:
	and.b32  	%r438, %r113, 3;
	setp.eq.s32 	%p79, %r438, 0;
	@%p79 bra 	$L__BB3_82;
	and.b16  	%rs7, %rs11, 3;
	setp.eq.s16 	%p80, %rs7, 0;
	@%p80 bra 	$L__BB3_80;
	mul.wide.u32 	%rd187, %r668, 4;
	add.s64 	%rd188, %rd17, %rd187;
	ld.local.f32 	%f402, [%rd188];
	mul.f32 	%f403, %f18, %f402;
	mul.f32 	%f404, %f403, %f54;
	add.s32 	%r439, %r666, %r668;
	add.s32 	%r440, %r439, -1;
	cvt.rn.f32.s32 	%f405, %r440;
	add.s64 	%rd189, %rd18, %rd187;
	ld.local.f32 	%f406, [%rd189];
	mul.f32 	%f407, %f406, %f405;
	sub.f32 	%f408, %f404, %f407;
	sub.s32 	%r441, %r666, %r668;
	cvt.rn.f32.s32 	%f409, %r441;
	div.rn.f32 	%f410, %f408, %f409;
	st.local.f32 	[%rd188], %f410;
	st.local.f32 	[%rd189], %f402;
	not.b32 	%r442, %r668;
	ld.local.f32 	%f411, [%rd188+4];
	mul.f32 	%f412, %f18, %f411;
	mul.f32 	%f413, %f412, %f54;
	cvt.rn.f32.s32 	%f414, %r439;
	ld.local.f32 	%f415, [%rd189+4];
	mul.f32 	%f416, %f415, %f414;
	sub.f32 	%f417, %f413, %f416;
	add.s32 	%r443, %r666, %r442;
	cvt.rn.f32.s32 	%f418, %r443;
	div.rn.f32 	%f419, %f417, %f418;
	st.local.f32 	[%rd188+4], %f419;
	st.local.f32 	[%rd189+4], %f411;
	add.s32 	%r668, %r668, 2;
$L__BB3_80:
	and.b16  	%rs8, %rs11, 1;
	setp.eq.b16 	%p81, %rs8, 1;
	@%p81 bra 	$L__BB3_82;
	mul.wide.u32 	%rd190, %r668, 4;
	add.s64 	%rd191, %rd17, %rd190;
	ld.local.f32 	%f420, [%rd191];
	mul.f32 	%f421, %f18, %f420;
	mul.f32 	%f422, %f421, %f54;
	add.s32 	%r444, %r666, %r668;
	add.s32 	%r445, %r444, -1;
	cvt.rn.f32.s32 	%f423, %r445;
	add.s64 	%rd192, %rd18, %rd190;
	ld.local.f32 	%f424, [%rd192];
	mul.f32 	%f425, %f424, %f423;
	sub.f32 	%f426, %f422, %f425;
	sub.s32 	%r446, %r666, %r668;
	cvt.rn.f32.s32 	%f427, %r446;
	div.rn.f32 	%f428, %f426, %f427;
	st.local.f32 	[%rd191], %f428;
	st.local.f32 	[%rd192], %f420;
$L__BB3_82:
	@%p7 bra 	$L__BB3_120;
	mul.wide.u32 	%rd193, %r666, 4;
	add.s64 	%rd46, %rd19, %rd193;
	and.b32  	%r120, %r114, -8;
	mov.b32 	%r671, 0;
	and.b16  	%rs9, %rs11, 3;
$L__BB3_84:
	mad.lo.s32 	%r448, %r671, %r2, %r666;
	mul.wide.u32 	%rd194, %r448, 4;
	add.s64 	%rd195, %rd1, %rd194;
	ld.global.f32 	%f429, [%rd195];
	mul.f32 	%f56, %f10, %f429;
	mul.f32 	%f430, %f56, 0f3F22F983;
	cvt.rni.s32.f32 	%r683, %f430;
	cvt.rn.f32.s32 	%f431, %r683;
	fma.rn.f32 	%f432, %f431, 0fBFC90FDA, %f56;
	fma.rn.f32 	%f433, %f431, 0fB3A22168, %f432;
	fma.rn.f32 	%f720, %f431, 0fA7C234C5, %f433;
	abs.f32 	%f58, %f56;
	setp.ltu.f32 	%p83, %f58, 0f47CE4780;
	mov.u32 	%r675, %r683;
	mov.f32 	%f718, %f720;
	@%p83 bra 	$L__BB3_92;
	setp.neu.f32 	%p84, %f58, 0f7F800000;
	@%p84 bra 	$L__BB3_87;
	mov.f32 	%f436, 0f00000000;
	mul.rn.f32 	%f718, %f56, %f436;
	mov.b32 	%r675, 0;
	bra.uni 	$L__BB3_92;
$L__BB3_87:
	mov.b32 	%r126, %f56;
	shl.b32 	%r450, %r126, 8;
	or.b32  	%r127, %r450, -2147483648;
	mov.b64 	%rd405, 0;
	mov.b32 	%r672, 0;
$L__BB3_88:
	.pragma "nounroll";
	mul.wide.u32 	%rd197, %r672, 4;
	mov.u64 	%rd198, __cudart_i2opi_f;
	add.s64 	%rd199, %rd198, %rd197;
	ld.global.nc.u32 	%r451, [%rd199];
	mad.wide.u32 	%rd200, %r451, %r127, %rd405;
	shr.u64 	%rd405, %rd200, 32;
	add.s64 	%rd201, %rd9, %rd197;
	st.local.u32 	[%rd201], %rd200;
	add.s32 	%r672, %r672, 1;
	setp.ne.s32 	%p85, %r672, 6;
	@%p85 bra 	$L__BB3_88;
	shr.u32 	%r452, %r126, 23;
	st.local.u32 	[%rd9+24], %rd405;
	and.b32  	%r130, %r452, 31;
	and.b32  	%r453, %r452, 224;
	add.s32 	%r454, %r453, -128;
	shr.u32 	%r455, %r454, 5;
	mul.wide.u32 	%rd202, %r455, 4;
	sub.s64 	%rd49, %rd9, %rd202;
	ld.local.u32 	%r673, [%rd49+24];
	ld.local.u32 	%r674, [%rd49+20];
	setp.eq.s32 	%p86, %r130, 0;
	@%p86 bra 	$L__BB3_91;
	shf.l.wrap.b32 	%r673, %r674, %r673, %r130;
	ld.local.u32 	%r456, [%rd49+16];
	shf.l.wrap.b32 	%r674, %r456, %r674, %r130;
$L__BB3_91:
	shr.u32 	%r457, %r673, 30;
	shf.l.wrap.b32 	%r458, %r674, %r673, 2;
	shl.b32 	%r459, %r674, 2;
	shr.u32 	%r460, %r458, 31;
	add.s32 	%r461, %r460, %r457;
	neg.s32 	%r462, %r461;
	setp.lt.s32 	%p87, %r126, 0;
	selp.b32 	%r675, %r462, %r461, %p87;
	xor.b32  	%r463, %r458, %r126;
	shr.s32 	%r464, %r458, 31;
	xor.b32  	%r465, %r464, %r458;
	xor.b32  	%r466, %r464, %r459;
	cvt.u64.u32 	%rd203, %r465;
	shl.b64 	%rd204, %rd203, 32;
	cvt.u64.u32 	%rd205, %r466;
	or.b64  	%rd206, %rd204, %rd205;
	cvt.rn.f64.s64 	%fd22, %rd206;
	mul.f64 	%fd23, %fd22, 0d3BF921FB54442D19;
	cvt.rn.f32.f64 	%f434, %fd23;
	neg.f32 	%f435, %f434;
	setp.lt.s32 	%p88, %r463, 0;
	selp.f32 	%f718, %f435, %f434, %p88;
$L__BB3_92:
	add.s32 	%r468, %r675, 1;
	mul.rn.f32 	%f437, %f718, %f718;
	and.b32  	%r469, %r675, 1;
	setp.eq.b32 	%p90, %r469, 1;
	selp.f32 	%f438, %f718, 0f3F800000, %p90;
	fma.rn.f32 	%f439, %f437, %f438, 0f00000000;
	fma.rn.f32 	%f440, %f437, 0f37CBAC00, 0fBAB607ED;
	selp.f32 	%f441, 0fB94D4153, %f440, %p90;
	selp.f32 	%f442, 0f3C0885E4, 0f3D2AAABB, %p90;
	fma.rn.f32 	%f443, %f441, %f437, %f442;
	selp.f32 	%f444, 0fBE2AAAA8, 0fBEFFFFFF, %p90;
	fma.rn.f32 	%f445, %f443, %f437, %f444;
	fma.rn.f32 	%f446, %f445, %f439, %f438;
	and.b32  	%r470, %r468, 2;
	setp.eq.s32 	%p91, %r470, 0;
	mov.f32 	%f447, 0f00000000;
	sub.f32 	%f448, %f447, %f446;
	selp.f32 	%f449, %f446, %f448, %p91;
	neg.f32 	%f450, %f449;
	div.rn.f32 	%f451, %f450, %f56;
	st.local.f32 	[%rd19], %f451;
	mov.u32 	%r679, %r683;
	mov.f32 	%f719, %f720;
	@%p83 bra 	$L__BB3_100;
	setp.neu.f32 	%p92, %f58, 0f7F800000;
	@%p92 bra 	$L__BB3_95;
	mov.f32 	%f454, 0f00000000;
	mul.rn.f32 	%f719, %f56, %f454;
	mov.b32 	%r679, 0;
	bra.uni 	$L__BB3_100;
$L__BB3_95:
	mov.b32 	%r139, %f56;
	shl.b32 	%r472, %r139, 8;
	or.b32  	%r140, %r472, -2147483648;
	mov.b64 	%rd406, 0;
	mov.b32 	%r676, 0;
$L__BB3_96:
	.pragma "nounroll";
	mul.wide.u32 	%rd208, %r676, 4;
	mov.u64 	%rd209, __cudart_i2opi_f;
	add.s64 	%rd210, %rd209, %rd208;
	ld.global.nc.u32 	%r473, [%rd210];
	mad.wide.u32 	%rd211, %r473, %r140, %rd406;
	shr.u64 	%rd406, %rd211, 32;
	add.s64 	%rd212, %rd8, %rd208;
	st.local.u32 	[%rd212], %rd211;
	add.s32 	%r676, %r676, 1;
	setp.ne.s32 	%p93, %r676, 6;
	@%p93 bra 	$L__BB3_96;
	shr.u32 	%r474, %r139, 23;
	st.local.u32 	[%rd8+24], %rd406;
	and.b32  	%r143, %r474, 31;
	and.b32  	%r475, %r474, 224;
	add.s32 	%r476, %r475, -128;
	shr.u32 	%r477, %r476, 5;
	mul.wide.u32 	%rd213, %r477, 4;
	sub.s64 	%rd52, %rd8, %rd213;
	ld.local.u32 	%r677, [%rd52+24];
	ld.local.u32 	%r678, [%rd52+20];
	setp.eq.s32 	%p94, %r143, 0;
	@%p94 bra 	$L__BB3_99;
	shf.l.wrap.b32 	%r677, %r678, %r677, %r143;
	ld.local.u32 	%r478, [%rd52+16];
	shf.l.wrap.b32 	%r678, %r478, %r678, %r143;
$L__BB3_99:
	shr.u32 	%r479, %r677, 30;
	shf.l.wrap.b32 	%r480, %r678, %r677, 2;
	shl.b32 	%r481, %r678, 2;
	shr.u32 	%r482, %r480, 31;
	add.s32 	%r483, %r482, %r479;
	neg.s32 	%r484, %r483;
	setp.lt.s32 	%p95, %r139, 0;
	selp.b32 	%r679, %r484, %r483, %p95;
	xor.b32  	%r485, %r480, %r139;
	shr.s32 	%r486, %r480, 31;
	xor.b32  	%r487, %r486, %r480;
	xor.b32  	%r488, %r486, %r481;
	cvt.u64.u32 	%rd214, %r487;
	shl.b64 	%rd215, %rd214, 32;
	cvt.u64.u32 	%rd216, %r488;
	or.b64  	%rd217, %rd215, %rd216;
	cvt.rn.f64.s64 	%fd24, %rd217;
	mul.f64 	%fd25, %fd24, 0d3BF921FB54442D19;
	cvt.rn.f32.f64 	%f452, %fd25;
	neg.f32 	%f453, %f452;
	setp.lt.s32 	%p96, %r485, 0;
	selp.f32 	%f719, %f453, %f452, %p96;
$L__BB3_100:
	add.s32 	%r490, %r679, 1;
	mul.rn.f32 	%f455, %f719, %f719;
	and.b32  	%r491, %r679, 1;
	setp.eq.b32 	%p98, %r491, 1;
	selp.f32 	%f456, %f719, 0f3F800000, %p98;
	fma.rn.f32 	%f457, %f455, %f456, 0f00000000;
	fma.rn.f32 	%f458, %f455, 0f37CBAC00, 0fBAB607ED;
	selp.f32 	%f459, 0fB94D4153, %f458, %p98;
	selp.f32 	%f460, 0f3C0885E4, 0f3D2AAABB, %p98;
	fma.rn.f32 	%f461, %f459, %f455, %f460;
	selp.f32 	%f462, 0fBE2AAAA8, 0fBEFFFFFF, %p98;
	fma.rn.f32 	%f463, %f461, %f455, %f462;
	fma.rn.f32 	%f464, %f463, %f457, %f456;
	and.b32  	%r492, %r490, 2;
	setp.eq.s32 	%p99, %r492, 0;
	mov.f32 	%f465, 0f00000000;
	sub.f32 	%f466, %f465, %f464;
	selp.f32 	%f467, %f464, %f466, %p99;
	neg.f32 	%f65, %f467;
	@%p83 bra 	$L__BB3_108;
	setp.neu.f32 	%p100, %f58, 0f7F800000;
	@%p100 bra 	$L__BB3_103;
	mov.f32 	%f470, 0f00000000;
	mul.rn.f32 	%f720, %f56, %f470;
	mov.b32 	%r683, 0;
	bra.uni 	$L__BB3_108;
$L__BB3_103:
	mov.b32 	%r152, %f56;
	shl.b32 	%r494, %r152, 8;
	or.b32  	%r153, %r494, -2147483648;
	mov.b64 	%rd407, 0;
	mov.b32 	%r680, 0;
$L__BB3_104:
	.pragma "nounroll";
	mul.wide.u32 	%rd219, %r680, 4;
	mov.u64 	%rd220, __cudart_i2opi_f;
	add.s64 	%rd221, %rd220, %rd219;
	ld.global.nc.u32 	%r495, [%rd221];
	mad.wide.u32 	%rd222, %r495, %r153, %rd407;
	shr.u64 	%rd407, %rd222, 32;
	add.s64 	%rd223, %rd7, %rd219;
	st.local.u32 	[%rd223], %rd222;
	add.s32 	%r680, %r680, 1;
	setp.ne.s32 	%p101, %r680, 6;
	@%p101 bra 	$L__BB3_104;
	shr.u32 	%r496, %r152, 23;
	st.local.u32 	[%rd7+24], %rd407;
	and.b32  	%r156, %r496, 31;
	and.b32  	%r497, %r496, 224;
	add.s32 	%r498, %r497, -128;
	shr.u32 	%r499, %r498, 5;
	mul.wide.u32 	%rd224, %r499, 4;
	sub.s64 	%rd55, %rd7, %rd224;
	ld.local.u32 	%r681, [%rd55+24];
	ld.local.u32 	%r682, [%rd55+20];
	setp.eq.s32 	%p102, %r156, 0;
	@%p102 bra 	$L__BB3_107;
	shf.l.wrap.b32 	%r681, %r682, %r681, %r156;
	ld.local.u32 	%r500, [%rd55+16];
	shf.l.wrap.b32 	%r682, %r500, %r682, %r156;
$L__BB3_107:
	shr.u32 	%r501, %r681, 30;
	shf.l.wrap.b32 	%r502, %r682, %r681, 2;
	shl.b32 	%r503, %r682, 2;
	shr.u32 	%r504, %r502, 31;
	add.s32 	%r505, %r504, %r501;
	neg.s32 	%r506, %r505;
	setp.lt.s32 	%p103, %r152, 0;
	selp.b32 	%r683, %r506, %r505, %p103;
	xor.b32  	%r507, %r502, %r152;
	shr.s32 	%r508, %r502, 31;
	xor.b32  	%r509, %r508, %r502;
	xor.b32  	%r510, %r508, %r503;
	cvt.u64.u32 	%rd225, %r509;
	shl.b64 	%rd226, %rd225, 32;
	cvt.u64.u32 	%rd227, %r510;
	or.b64  	%rd228, %rd226, %rd227;
	cvt.rn.f64.s64 	%fd26, %rd228;
	mul.f64 	%fd27, %fd26, 0d3BF921FB54442D19;
	cvt.rn.f32.f64 	%f468, %fd27;
	neg.f32 	%f469, %f468;
	setp.lt.s32 	%p104, %r507, 0;
	selp.f32 	%f720, %f469, %f468, %p104;
$L__BB3_108:
	mul.rn.f32 	%f471, %f720, %f720;
	and.b32  	%r513, %r683, 1;
	setp.eq.b32 	%p106, %r513, 1;
	selp.f32 	%f472, 0f3F800000, %f720, %p106;
	fma.rn.f32 	%f473, %f471, %f472, 0f00000000;
	fma.rn.f32 	%f474, %f471, 0f37CBAC00, 0fBAB607ED;
	selp.f32 	%f475, %f474, 0fB94D4153, %p106;
	selp.f32 	%f476, 0f3D2AAABB, 0f3C0885E4, %p106;
	fma.rn.f32 	%f477, %f475, %f471, %f476;
	selp.f32 	%f478, 0fBEFFFFFF, 0fBE2AAAA8, %p106;
	fma.rn.f32 	%f479, %f477, %f471, %f478;
	fma.rn.f32 	%f480, %f479, %f473, %f472;
	and.b32  	%r514, %r683, 2;
	setp.eq.s32 	%p107, %r514, 0;
	mov.f32 	%f481, 0f00000000;
	sub.f32 	%f482, %f481, %f480;
	selp.f32 	%f483, %f480, %f482, %p107;
	div.rn.f32 	%f484, %f483, %f56;
	mul.f32 	%f485, %f56, %f56;
	div.rn.f32 	%f486, %f65, %f485;
	sub.f32 	%f487, %f486, %f484;
	st.local.f32 	[%rd19+4], %f487;
	mov.b32 	%r685, 2;
	@%p75 bra 	$L__BB3_111;
	mov.b32 	%r685, 2;
$L__BB3_110:
	.pragma "nounroll";
	shl.b32 	%r516, %r685, 1;
	add.s32 	%r517, %r516, -1;
	cvt.rn.f32.s32 	%f488, %r517;
	div.rn.f32 	%f489, %f488, %f56;
	mul.wide.s32 	%rd229, %r685, 4;
	add.s64 	%rd230, %rd19, %rd229;
	ld.local.v2.f32 	{%f490, %f491}, [%rd230+-8];
	mul.f32 	%f492, %f489, %f491;
	sub.f32 	%f493, %f492, %f490;
	mul.wide.u32 	%rd231, %r685, 4;
	add.s64 	%rd232, %rd19, %rd231;
	or.b32  	%r518, %r516, 1;
	cvt.rn.f32.s32 	%f494, %r518;
	div.rn.f32 	%f495, %f494, %f56;
	mul.f32 	%f496, %f495, %f493;
	sub.f32 	%f497, %f496, %f491;
	st.local.v2.f32 	[%rd232], {%f493, %f497};
	add.s32 	%r519, %r516, 3;
	cvt.rn.f32.s32 	%f498, %r519;
	div.rn.f32 	%f499, %f498, %f56;
	mul.f32 	%f500, %f499, %f497;
	sub.f32 	%f501, %f500, %f493;
	add.s32 	%r520, %r516, 5;
	cvt.rn.f32.s32 	%f502, %r520;
	div.rn.f32 	%f503, %f502, %f56;
	mul.f32 	%f504, %f503, %f501;
	sub.f32 	%f505, %f504, %f497;
	st.local.v2.f32 	[%rd232+8], {%f501, %f505};
	add.s32 	%r521, %r516, 7;
	cvt.rn.f32.s32 	%f506, %r521;
	div.rn.f32 	%f507, %f506, %f56;
	mul.f32 	%f508, %f507, %f505;
	sub.f32 	%f509, %f508, %f501;
	add.s32 	%r522, %r516, 9;
	cvt.rn.f32.s32 	%f510, %r522;
	div.rn.f32 	%f511, %f510, %f56;
	mul.f32 	%f512, %f511, %f509;
	sub.f32 	%f513, %f512, %f505;
	st.local.v2.f32 	[%rd232+16], {%f509, %f513};
	add.s32 	%r523, %r685, 6;
	add.s32 	%r524, %r516, 11;
	cvt.rn.f32.s32 	%f514, %r524;
	div.rn.f32 	%f515, %f514, %f56;
	mul.f32 	%f516, %f515, %f513;
	sub.f32 	%f517, %f516, %f509;
	mul.wide.u32 	%rd233, %r523, 4;
	add.s64 	%rd234, %rd19, %rd233;
	add.s32 	%r525, %r516, 13;
	cvt.rn.f32.s32 	%f518, %r525;
	div.rn.f32 	%f519, %f518, %f56;
	mul.f32 	%f520, %f519, %f517;
	sub.f32 	%f521, %f520, %f513;
	st.local.v2.f32 	[%rd234], {%f517, %f521};
	add.s32 	%r685, %r685, 8;
	setp.ne.s32 	%p108, %r523, %r120;
	@%p108 bra 	$L__BB3_110;
$L__BB3_111:
	and.b32  	%r526, %r114, 7;
	setp.eq.s32 	%p109, %r526, 0;
	@%p109 bra 	$L__BB3_119;
	cvt.u32.u16 	%r527, %rs12;
	and.b32  	%r528, %r527, 7;
	add.s32 	%r529, %r528, -1;
	setp.lt.u32 	%p110, %r529, 3;
	@%p110 bra 	$L__BB3_114;
	shl.b32 	%r530, %r685, 1;
	add.s32 	%r531, %r530, -1;
	cvt.rn.f32.s32 	%f522, %r531;
	div.rn.f32 	%f523, %f522, %f56;
	sub.s32 	%r532, %r531, %r685;
	mul.wide.s32 	%rd235, %r532, 4;
	add.s64 	%rd236, %rd19, %rd235;
	ld.local.f32 	%f524, [%rd236];
	mul.f32 	%f525, %f523, %f524;
	ld.local.f32 	%f526, [%rd236+-4];
	sub.f32 	%f527, %f525, %f526;
	mul.wide.u32 	%rd237, %r685, 4;
	add.s64 	%rd238, %rd19, %rd237;
	st.local.f32 	[%rd238], %f527;
	or.b32  	%r533, %r530, 1;
	cvt.rn.f32.s32 	%f528, %r533;
	div.rn.f32 	%f529, %f528, %f56;
	mul.f32 	%f530, %f529, %f527;
	sub.f32 	%f531, %f530, %f524;
	st.local.f32 	[%rd238+4], %f531;
	add.s32 	%r534, %r532, 3;
	add.s32 	%r535, %r530, 3;
	cvt.rn.f32.s32 	%f532, %r535;
	div.rn.f32 	%f533, %f532, %f56;
	mul.f32 	%f534, %f533, %f531;
	sub.f32 	%f535, %f534, %f527;
	mul.wide.u32 	%rd239, %r534, 4;
	add.s64 	%rd240, %rd19, %rd239;
	st.local.f32 	[%rd240], %f535;
	add.s32 	%r536, %r530, 5;
	cvt.rn.f32.s32 	%f536, %r536;
	div.rn.f32 	%f537, %f536, %f56;
	mul.f32 	%f538, %f537, %f535;
	sub.f32 	%f539, %f538, %f531;
	st.local.f32 	[%rd238+12], %f539;
	add.s32 	%r685, %r532, 5;
$L__BB3_114:
	cvt.u32.u16 	%r537, %rs12;
	and.b32  	%r538, %r537, 3;
	setp.eq.s32 	%p111, %r538, 0;
	@%p111 bra 	$L__BB3_119;
	setp.eq.s16 	%p112, %rs9, 0;
	@%p112 bra 	$L__BB3_117;
	shl.b32 	%r539, %r685, 1;
	add.s32 	%r540, %r539, -1;
	cvt.rn.f32.s32 	%f540, %r540;
	div.rn.f32 	%f541, %f540, %f56;
	sub.s32 	%r541, %r540, %r685;
	mul.wide.s32 	%rd241, %r541, 4;
	add.s64 	%rd242, %rd19, %rd241;
	ld.local.f32 	%f542, [%rd242];
	mul.f32 	%f543, %f541, %f542;
	ld.local.f32 	%f544, [%rd242+-4];
	sub.f32 	%f545, %f543, %f544;
	mul.wide.u32 	%rd243, %r685, 4;
	add.s64 	%rd244, %rd19, %rd243;
	st.local.f32 	[%rd244], %f545;
	or.b32  	%r542, %r539, 1;
	cvt.rn.f32.s32 	%f546, %r542;
	div.rn.f32 	%f547, %f546, %f56;
	mul.f32 	%f548, %f547, %f545;
	sub.f32 	%f549, %f548, %f542;
	st.local.f32 	[%rd244+4], %f549;
	add.s32 	%r685, %r541, 3;
$L__BB3_117:
	and.b16  	%rs10, %rs11, 1;
	setp.eq.b16 	%p113, %rs10, 1;
	@%p113 bra 	$L__BB3_119;
	shl.b32 	%r543, %r685, 1;
	add.s32 	%r544, %r543, -1;
	cvt.rn.f32.s32 	%f550, %r544;
	div.rn.f32 	%f551, %f550, %f56;
	mul.wide.s32 	%rd245, %r685, 4;
	add.s64 	%rd246, %rd19, %rd245;
	ld.local.f32 	%f552, [%rd246+-4];
	mul.f32 	%f553, %f551, %f552;
	ld.local.f32 	%f554, [%rd246+-8];
	sub.f32 	%f555, %f553, %f554;
	mul.wide.u32 	%rd247, %r685, 4;
	add.s64 	%rd248, %rd19, %rd247;
	st.local.f32 	[%rd248], %f555;
$L__BB3_119:
	ld.local.f32 	%f556, [%rd46];
	neg.f32 	%f557, %f556;
	mul.wide.u32 	%rd249, %r671, 4;
	add.s64 	%rd250, %rd20, %rd249;
	st.local.f32 	[%rd250], %f557;
	add.s32 	%r671, %r671, 1;
	setp.eq.s32 	%p114, %r671, %r228;
	@%p114 bra 	$L__BB3_120;
	bra.uni 	$L__BB3_84;
$L__BB3_120:
	add.s32 	%r546, %r114, %r666;
	add.s32 	%r547, %r546, 2;
	cvt.rn.f32.u32 	%f55, %r547;
	mov.b32 	%r688, 0;
$L__BB3_121:
	sub.s32 	%r548, %r666, %r688;
	mul.wide.u32 	%rd251, %r548, 4;
	add.s64 	%rd252, %rd4, %rd251;
	ld.global.f32 	%f558, [%rd252];
	mul.f32 	%f559, %f558, %f55;
	add.s32 	%r174, %r688, %r666;
	mul.wide.u32 	%rd253, %r174, 4;
	add.s64 	%rd254, %rd4, %rd253;
	ld.global.f32 	%f560, [%rd254];
	mul.f32 	%f561, %f1, %f560;
	div.rn.f32 	%f562, %f559, %f561;
	sqrt.rn.f32 	%f69, %f562;
	cvt.rn.f32.u32 	%f563, %r688;
	mul.f32 	%f70, %f11, %f563;
	mul.f32 	%f564, %f70, 0f3F22F983;
	cvt.rni.s32.f32 	%r696, %f564;
	cvt.rn.f32.s32 	%f565, %r696;
	fma.rn.f32 	%f566, %f565, 0fBFC90FDA, %f70;
	fma.rn.f32 	%f567, %f565, 0fB3A22168, %f566;
	fma.rn.f32 	%f722, %f565, 0fA7C234C5, %f567;
	abs.f32 	%f72, %f70;
	setp.ltu.f32 	%p115, %f72, 0f47CE4780;
	mov.u32 	%r692, %r696;
	mov.f32 	%f721, %f722;
	@%p115 bra 	$L__BB3_129;
	setp.neu.f32 	%p116, %f72, 0f7F800000;
	@%p116 bra 	$L__BB3_124;
	mov.f32 	%f570, 0f00000000;
	mul.rn.f32 	%f721, %f70, %f570;
	mov.b32 	%r692, 0;
	bra.uni 	$L__BB3_129;
$L__BB3_124:
	mov.b32 	%r176, %f70;
	shl.b32 	%r550, %r176, 8;
	or.b32  	%r177, %r550, -2147483648;
	mov.b64 	%rd408, 0;
	mov.b32 	%r689, 0;
$L__BB3_125:
	.pragma "nounroll";
	mul.wide.u32 	%rd256, %r689, 4;
	mov.u64 	%rd257, __cudart_i2opi_f;
	add.s64 	%rd258, %rd257, %rd256;
	ld.global.nc.u32 	%r551, [%rd258];
	mad.wide.u32 	%rd259, %r551, %r177, %rd408;
	shr.u64 	%rd408, %rd259, 32;
	add.s64 	%rd260, %rd6, %rd256;
	st.local.u32 	[%rd260], %rd259;
	add.s32 	%r689, %r689, 1;
	setp.ne.s32 	%p117, %r689, 6;
	@%p117 bra 	$L__BB3_125;
	shr.u32 	%r552, %r176, 23;
	st.local.u32 	[%rd6+24], %rd408;
	and.b32  	%r180, %r552, 31;
	and.b32  	%r553, %r552, 224;
	add.s32 	%r554, %r553, -128;
	shr.u32 	%r555, %r554, 5;
	mul.wide.u32 	%rd261, %r555, 4;
	sub.s64 	%rd58, %rd6, %rd261;
	ld.local.u32 	%r690, [%rd58+24];
	ld.local.u32 	%r691, [%rd58+20];
	setp.eq.s32 	%p118, %r180, 0;
	@%p118 bra 	$L__BB3_128;
	shf.l.wrap.b32 	%r690, %r691, %r690, %r180;
	ld.local.u32 	%r556, [%rd58+16];
	shf.l.wrap.b32 	%r691, %r556, %r691, %r180;
$L__BB3_128:
	shr.u32 	%r557, %r690, 30;
	shf.l.wrap.b32 	%r558, %r691, %r690, 2;
	shl.b32 	%r559, %r691, 2;
	shr.u32 	%r560, %r558, 31;
	add.s32 	%r561, %r560, %r557;
	neg.s32 	%r562, %r561;
	setp.lt.s32 	%p119, %r176, 0;
	selp.b32 	%r692, %r562, %r561, %p119;
	xor.b32  	%r563, %r558, %r176;
	shr.s32 	%r564, %r558, 31;
	xor.b32  	%r565, %r564, %r558;
	xor.b32  	%r566, %r564, %r559;
	cvt.u64.u32 	%rd262, %r565;
	shl.b64 	%rd263, %rd262, 32;
	cvt.u64.u32 	%rd264, %r566;
	or.b64  	%rd265, %rd263, %rd264;
	cvt.rn.f64.s64 	%fd28, %rd265;
	mul.f64 	%fd29, %fd28, 0d3BF921FB54442D19;
	cvt.rn.f32.f64 	%f568, %fd29;
	neg.f32 	%f569, %f568;
	setp.lt.s32 	%p120, %r563, 0;
	selp.f32 	%f721, %f569, %f568, %p120;
$L__BB3_129:
	add.s32 	%r568, %r692, 1;
	mul.rn.f32 	%f571, %f721, %f721;
	and.b32  	%r569, %r692, 1;
	setp.eq.b32 	%p122, %r569, 1;
	selp.f32 	%f572, %f721, 0f3F800000, %p122;
	fma.rn.f32 	%f573, %f571, %f572, 0f00000000;
	fma.rn.f32 	%f574, %f571, 0f37CBAC00, 0fBAB607ED;
	selp.f32 	%f575, 0fB94D4153, %f574, %p122;
	selp.f32 	%f576, 0f3C0885E4, 0f3D2AAABB, %p122;
	fma.rn.f32 	%f577, %f575, %f571, %f576;
	selp.f32 	%f578, 0fBE2AAAA8, 0fBEFFFFFF, %p122;
	fma.rn.f32 	%f579, %f577, %f571, %f578;
	fma.rn.f32 	%f580, %f579, %f573, %f572;
	and.b32  	%r570, %r568, 2;
	setp.eq.s32 	%p123, %r570, 0;
	mov.f32 	%f581, 0f00000000;
	sub.f32 	%f582, %f581, %f580;
	selp.f32 	%f583, %f580, %f582, %p123;
	mul.wide.u32 	%rd266, %r688, 4;
	add.s64 	%rd267, %rd17, %rd266;
	ld.local.f32 	%f76, [%rd267];
	mul.f32 	%f584, %f76, %f583;
	mul.f32 	%f77, %f69, %f584;
	@%p115 bra 	$L__BB3_137;
	setp.neu.f32 	%p124, %f72, 0f7F800000;
	@%p124 bra 	$L__BB3_132;
	mov.f32 	%f587, 0f00000000;
	mul.rn.f32 	%f722, %f70, %f587;
	mov.b32 	%r696, 0;
	bra.uni 	$L__BB3_137;
$L__BB3_132:
	mov.b32 	%r189, %f70;
	shl.b32 	%r572, %r189, 8;
	or.b32  	%r190, %r572, -2147483648;
	mov.b64 	%rd409, 0;
	mov.b32 	%r693, 0;
$L__BB3_133:
	.pragma "nounroll";
	mul.wide.u32 	%rd269, %r693, 4;
	mov.u64 	%rd270, __cudart_i2opi_f;
	add.s64 	%rd271, %rd270, %rd269;
	ld.global.nc.u32 	%r573, [%rd271];
	mad.wide.u32 	%rd272, %r573, %r190, %rd409;
	shr.u64 	%rd409, %rd272, 32;
	add.s64 	%rd273, %rd5, %rd269;
	st.local.u32 	[%rd273], %rd272;
	add.s32 	%r693, %r693, 1;
	setp.ne.s32 	%p125, %r693, 6;
	@%p125 bra 	$L__BB3_133;
	shr.u32 	%r574, %r189, 23;
	st.local.u32 	[%rd5+24], %rd409;
	and.b32  	%r193, %r574, 31;
	and.b32  	%r575, %r574, 224;
	add.s32 	%r576, %r575, -128;
	shr.u32 	%r577, %r576, 5;
	mul.wide.u32 	%rd274, %r577, 4;
	sub.s64 	%rd61, %rd5, %rd274;
	ld.local.u32 	%r694, [%rd61+24];
	ld.local.u32 	%r695, [%rd61+20];
	setp.eq.s32 	%p126, %r193, 0;
	@%p126 bra 	$L__BB3_136;
	shf.l.wrap.b32 	%r694, %r695, %r694, %r193;
	ld.local.u32 	%r578, [%rd61+16];
	shf.l.wrap.b32 	%r695, %r578, %r695, %r193;
$L__BB3_136:
	shr.u32 	%r579, %r694, 30;
	shf.l.wrap.b32 	%r580, %r695, %r694, 2;
	shl.b32 	%r581, %r695, 2;
	shr.u32 	%r582, %r580, 31;
	add.s32 	%r583, %r582, %r579;
	neg.s32 	%r584, %r583;
	setp.lt.s32 	%p127, %r189, 0;
	selp.b32 	%r696, %r584, %r583, %p127;
	xor.b32  	%r585, %r580, %r189;
	shr.s32 	%r586, %r580, 31;
	xor.b32  	%r587, %r586, %r580;
	xor.b32  	%r588, %r586, %r581;
	cvt.u64.u32 	%rd275, %r587;
	shl.b64 	%rd276, %rd275, 32;
	cvt.u64.u32 	%rd277, %r588;
	or.b64  	%rd278, %rd276, %rd277;
	cvt.rn.f64.s64 	%fd30, %rd278;
	mul.f64 	%fd31, %fd30, 0d3BF921FB54442D19;
	cvt.rn.f32.f64 	%f585, %fd31;
	neg.f32 	%f586, %f585;
	setp.lt.s32 	%p128, %r585, 0;
	selp.f32 	%f722, %f586, %f585, %p128;
$L__BB3_137:
	mul.rn.f32 	%f588, %f722, %f722;
	and.b32  	%r590, %r696, 1;
	setp.eq.b32 	%p130, %r590, 1;
	selp.f32 	%f589, 0f3F800000, %f722, %p130;
	fma.rn.f32 	%f590, %f588, %f589, 0f00000000;
	fma.rn.f32 	%f591, %f588, 0f37CBAC00, 0fBAB607ED;
	selp.f32 	%f592, %f591, 0fB94D4153, %p130;
	selp.f32 	%f593, 0f3D2AAABB, 0f3C0885E4, %p130;
	fma.rn.f32 	%f594, %f592, %f588, %f593;
	selp.f32 	%f595, 0fBEFFFFFF, 0fBE2AAAA8, %p130;
	fma.rn.f32 	%f596, %f594, %f588, %f595;
	fma.rn.f32 	%f597, %f596, %f590, %f589;
	and.b32  	%r591, %r696, 2;
	setp.eq.s32 	%p131, %r591, 0;
	mov.f32 	%f598, 0f00000000;
	sub.f32 	%f599, %f598, %f597;
	selp.f32 	%f600, %f597, %f599, %p131;
	mul.f32 	%f601, %f76, %f600;
	mul.f32 	%f81, %f69, %f601;
	@%p7 bra 	$L__BB3_149;
	setp.lt.u32 	%p132, %r228, 8;
	mad.lo.s32 	%r593, %r666, %r666, %r174;
	mul.lo.s32 	%r202, %r593, %r228;
	mov.b32 	%r699, 0;
	@%p132 bra 	$L__BB3_141;
	mov.b32 	%r697, 0;
$L__BB3_140:
	.pragma "nounroll";
	mul.wide.u32 	%rd279, %r697, 4;
	add.s64 	%rd280, %rd20, %rd279;
	ld.local.v2.f32 	{%f602, %f603}, [%rd280];
	add.s32 	%r595, %r697, %r202;
	mad.lo.s32 	%r596, %r595, %r229, %r631;
	mul.f32 	%f604, %f77, %f602;
	mul.wide.s32 	%rd281, %r596, 4;
	add.s64 	%rd282, %rd3, %rd281;
	st.global.f32 	[%rd282], %f604;
	mul.f32 	%f605, %f81, %f602;
	add.s64 	%rd283, %rd2, %rd281;
	st.global.f32 	[%rd283], %f605;
	mul.f32 	%f606, %f77, %f603;
	mul.wide.s32 	%rd284, %r229, 4;
	add.s64 	%rd285, %rd282, %rd284;
	st.global.f32 	[%rd285], %f606;
	mul.f32 	%f607, %f81, %f603;
	add.s64 	%rd286, %rd283, %rd284;
	st.global.f32 	[%rd286], %f607;
	ld.local.v2.f32 	{%f608, %f609}, [%rd280+8];
	mul.f32 	%f610, %f77, %f608;
	add.s64 	%rd287, %rd285, %rd284;
	st.global.f32 	[%rd287], %f610;
	mul.f32 	%f611, %f81, %f608;
	add.s64 	%rd288, %rd286, %rd284;
	st.global.f32 	[%rd288], %f611;
	mul.f32 	%f612, %f77, %f609;
	add.s64 	%rd289, %rd287, %rd284;
	st.global.f32 	[%rd289], %f612;
	mul.f32 	%f613, %f81, %f609;
	add.s64 	%rd290, %rd288, %rd284;
	st.global.f32 	[%rd290], %f613;
	ld.local.v2.f32 	{%f614, %f615}, [%rd280+16];
	mul.f32 	%f616, %f77, %f614;
	add.s64 	%rd291, %rd289, %rd284;
	st.global.f32 	[%rd291], %f616;
	mul.f32 	%f617, %f81, %f614;
	add.s64 	%rd292, %rd290, %rd284;
	st.global.f32 	[%rd292], %f617;
	mul.f32 	%f618, %f77, %f615;
	add.s64 	%rd293, %rd291, %rd284;
	st.global.f32 	[%rd293], %f618;
	mul.f32 	%f619, %f81, %f615;
	add.s64 	%rd294, %rd292, %rd284;
	st.global.f32 	[%rd294], %f619;
	ld.local.v2.f32 	{%f620, %f621}, [%rd280+24];
	mul.f32 	%f622, %f77, %f620;
	add.s64 	%rd295, %rd293, %rd284;
	st.global.f32 	[%rd295], %f622;
	mul.f32 	%f623, %f81, %f620;
	add.s64 	%rd296, %rd294, %rd284;
	st.global.f32 	[%rd296], %f623;
	mul.f32 	%f624, %f77, %f621;
	add.s64 	%rd297, %rd295, %rd284;
	st.global.f32 	[%rd297], %f624;
	mul.f32 	%f625, %f81, %f621;
	add.s64 	%rd298, %rd296, %rd284;
	st.global.f32 	[%rd298], %f625;
	add.s32 	%r697, %r697, 8;
	setp.ne.s32 	%p133, %r697, %r5;
	mov.u32 	%r699, %r5;
	@%p133 bra 	$L__BB3_140;
$L__BB3_141:
	setp.eq.s32 	%p134, %r3, 0;
	@%p134 bra 	$L__BB3_149;
	add.s32 	%r597, %r3, -1;
	setp.lt.u32 	%p135, %r597, 3;
	@%p135 bra 	$L__BB3_144;
	mul.wide.u32 	%rd299, %r699, 4;
	add.s64 	%rd300, %rd20, %rd299;
	ld.local.f32 	%f626, [%rd300];
	add.s32 	%r598, %r699, %r202;
	mad.lo.s32 	%r599, %r598, %r229, %r631;
	mul.f32 	%f627, %f77, %f626;
	mul.wide.s32 	%rd301, %r599, 4;
	add.s64 	%rd302, %rd3, %rd301;
	st.global.f32 	[%rd302], %f627;
	mul.f32 	%f628, %f81, %f626;
	add.s64 	%rd303, %rd2, %rd301;
	st.global.f32 	[%rd303], %f628;
	ld.local.f32 	%f629, [%rd300+4];
	mul.f32 	%f630, %f77, %f629;
	mul.wide.s32 	%rd304, %r229, 4;
	add.s64 	%rd305, %rd302, %rd304;
	st.global.f32 	[%rd305], %f630;
	mul.f32 	%f631, %f81, %f629;
	add.s64 	%rd306, %rd303, %rd304;
	st.global.f32 	[%rd306], %f631;
	ld.local.f32 	%f632, [%rd300+8];
	mul.f32 	%f633, %f77, %f632;
	add.s64 	%rd307, %rd305, %rd304;
	st.global.f32 	[%rd307], %f633;
	mul.f32 	%f634, %f81, %f632;
	add.s64 	%rd308, %rd306, %rd304;
	st.global.f32 	[%rd308], %f634;
	ld.local.f32 	%f635, [%rd300+12];
	mul.f32 	%f636, %f77, %f635;
	add.s64 	%rd309, %rd307, %rd304;
	st.global.f32 	[%rd309], %f636;
	mul.f32 	%f637, %f81, %f635;
	add.s64 	%rd310, %rd308, %rd304;
	st.global.f32 	[%rd310], %f637;
	add.s32 	%r699, %r699, 4;
$L__BB3_144:
	setp.eq.s32 	%p136, %r4, 0;
	@%p136 bra 	$L__BB3_149;
	setp.eq.s32 	%p137, %r4, 1;
	@%p137 bra 	$L__BB3_147;
	mul.wide.u32 	%rd311, %r699, 4;
	add.s64 	%rd312, %rd20, %rd311;
	ld.local.f32 	%f638, [%rd312];
	add.s32 	%r600, %r699, %r202;
	mad.lo.s32 	%r601, %r600, %r229, %r631;
	mul.f32 	%f639, %f77, %f638;
	mul.wide.s32 	%rd313, %r601, 4;
	add.s64 	%rd314, %rd3, %rd313;
	st.global.f32 	[%rd314], %f639;
	mul.f32 	%f640, %f81, %f638;
	add.s64 	%rd315, %rd2, %rd313;
	st.global.f32 	[%rd315], %f640;
	ld.local.f32 	%f641, [%rd312+4];
	mul.f32 	%f642, %f77, %f641;
	mul.wide.s32 	%rd316, %r229, 4;
	add.s64 	%rd317, %rd314, %rd316;
	st.global.f32 	[%rd317], %f642;
	mul.f32 	%f643, %f81, %f641;
	add.s64 	%rd318, %rd315, %rd316;
	st.global.f32 	[%rd318], %f643;
	add.s32 	%r699, %r699, 2;
$L__BB3_147:
	setp.eq.s32 	%p138, %r6, 0;
	@%p138 bra 	$L__BB3_149;
	mul.wide.u32 	%rd319, %r699, 4;
	add.s64 	%rd320, %rd20, %rd319;
	ld.local.f32 	%f644, [%rd320];
	add.s32 	%r602, %r699, %r202;
	mad.lo.s32 	%r603, %r602, %r229, %r631;
	mul.f32 	%f645, %f77, %f644;
	mul.wide.s32 	%rd321, %r603, 4;
	add.s64 	%rd322, %rd3, %rd321;
	st.global.f32 	[%rd322], %f645;
	mul.f32 	%f646, %f81, %f644;
	add.s64 	%rd323, %rd2, %rd321;
	st.global.f32 	[%rd323], %f646;
$L__BB3_149:
	add.s32 	%r688, %r688, 1;
	setp.ne.s32 	%p139, %r688, %r664;
	@%p139 bra 	$L__BB3_121;
	@%p7 bra 	$L__BB3_164;
	mad.lo.s32 	%r211, %r666, %r666, %r666;
	mov.f32 	%f723, 0fBF800000;
	mov.b32 	%r701, 1;
$L__BB3_152:
	mov.f32 	%f82, %f723;
	setp.lt.u32 	%p141, %r228, 8;
	add.s32 	%r606, %r701, %r211;
	mul.lo.s32 	%r213, %r606, %r228;
	sub.s32 	%r607, %r211, %r701;
	mul.lo.s32 	%r214, %r607, %r228;
	neg.f32 	%f723, %f82;
	mov.b32 	%r704, 0;
	@%p141 bra 	$L__BB3_155;
	mov.b32 	%r702, 0;
$L__BB3_154:
	.pragma "nounroll";
	add.s32 	%r609, %r702, %r213;
	mad.lo.s32 	%r610, %r609, %r229, %r631;
	add.s32 	%r611, %r702, %r214;
	mad.lo.s32 	%r612, %r611, %r229, %r631;
	mul.wide.s32 	%rd324, %r610, 4;
	add.s64 	%rd325, %rd3, %rd324;
	ld.global.f32 	%f648, [%rd325];
	mul.f32 	%f649, %f82, %f648;
	mul.wide.s32 	%rd326, %r612, 4;
	add.s64 	%rd327, %rd3, %rd326;
	st.global.f32 	[%rd327], %f649;
	add.s64 	%rd328, %rd2, %rd324;
	ld.global.f32 	%f650, [%rd328];
	mul.f32 	%f651, %f650, %f723;
	add.s64 	%rd329, %rd2, %rd326;
	st.global.f32 	[%rd329], %f651;
	mul.wide.s32 	%rd330, %r229, 4;
	add.s64 	%rd331, %rd325, %rd330;
	ld.global.f32 	%f652, [%rd331];
	mul.f32 	%f653, %f82, %f652;
	add.s64 	%rd332, %rd327, %rd330;
	st.global.f32 	[%rd332], %f653;
	add.s64 	%rd333, %rd328, %rd330;
	ld.global.f32 	%f654, [%rd333];
	mul.f32 	%f655, %f654, %f723;
	add.s64 	%rd334, %rd329, %rd330;
	st.global.f32 	[%rd334], %f655;
	add.s64 	%rd335, %rd331, %rd330;
	ld.global.f32 	%f656, [%rd335];
	mul.f32 	%f657, %f82, %f656;
	add.s64 	%rd336, %rd332, %rd330;
	st.global.f32 	[%rd336], %f657;
	add.s64 	%rd337, %rd333, %rd330;
	ld.global.f32 	%f658, [%rd337];
	mul.f32 	%f659, %f658, %f723;
	add.s64 	%rd338, %rd334, %rd330;
	st.global.f32 	[%rd338], %f659;
	add.s64 	%rd339, %rd335, %rd330;
	ld.global.f32 	%f660, [%rd339];
	mul.f32 	%f661, %f82, %f660;
	add.s64 	%rd340, %rd336, %rd330;
	st.global.f32 	[%rd340], %f661;
	add.s64 	%rd341, %rd337, %rd330;
	ld.global.f32 	%f662, [%rd341];
	mul.f32 	%f663, %f662, %f723;
	add.s64 	%rd342, %rd338, %rd330;
	st.global.f32 	[%rd342], %f663;
	add.s64 	%rd343, %rd339, %rd330;
	ld.global.f32 	%f664, [%rd343];
	mul.f32 	%f665, %f82, %f664;
	add.s64 	%rd344, %rd340, %rd330;
	st.global.f32 	[%rd344], %f665;
	add.s64 	%rd345, %rd341, %rd330;
	ld.global.f32 	%f666, [%rd345];
	mul.f32 	%f667, %f666, %f723;
	add.s64 	%rd346, %rd342, %rd330;
	st.global.f32 	[%rd346], %f667;
	add.s64 	%rd347, %rd343, %rd330;
	ld.global.f32 	%f668, [%rd347];
	mul.f32 	%f669, %f82, %f668;
	add.s64 	%rd348, %rd344, %rd330;
	st.global.f32 	[%rd348], %f669;
	add.s64 	%rd349, %rd345, %rd330;
	ld.global.f32 	%f670, [%rd349];
	mul.f32 	%f671, %f670, %f723;
	add.s64 	%rd350, %rd346, %rd330;
	st.global.f32 	[%rd350], %f671;
	add.s64 	%rd351, %rd347, %rd330;
	ld.global.f32 	%f672, [%rd351];
	mul.f32 	%f673, %f82, %f672;
	add.s64 	%rd352, %rd348, %rd330;
	st.global.f32 	[%rd352], %f673;
	add.s64 	%rd353, %rd349, %rd330;
	ld.global.f32 	%f674, [%rd353];
	mul.f32 	%f675, %f674, %f723;
	add.s64 	%rd354, %rd350, %rd330;
	st.global.f32 	[%rd354], %f675;
	add.s64 	%rd355, %rd351, %rd330;
	ld.global.f32 	%f676, [%rd355];
	mul.f32 	%f677, %f82, %f676;
	add.s64 	%rd356, %rd352, %rd330;
	st.global.f32 	[%rd356], %f677;
	add.s64 	%rd357, %rd353, %rd330;
	ld.global.f32 	%f678, [%rd357];
	mul.f32 	%f679, %f678, %f723;
	add.s64 	%rd358, %rd354, %rd330;
	st.global.f32 	[%rd358], %f679;
	add.s32 	%r702, %r702, 8;
	setp.ne.s32 	%p142, %r702, %r5;
	mov.u32 	%r704, %r5;
	@%p142 bra 	$L__BB3_154;
$L__BB3_155:
	setp.eq.s32 	%p143, %r3, 0;
	@%p143 bra 	$L__BB3_163;
	add.s32 	%r613, %r3, -1;
	setp.lt.u32 	%p144, %r613, 3;
	@%p144 bra 	$L__BB3_158;
	add.s32 	%r614, %r704, %r213;
	mad.lo.s32 	%r615, %r614, %r229, %r631;
	add.s32 	%r616, %r704, %r214;
	mad.lo.s32 	%r617, %r616, %r229, %r631;
	mul.wide.s32 	%rd359, %r615, 4;
	add.s64 	%rd360, %rd3, %rd359;
	ld.global.f32 	%f680, [%rd360];
	mul.f32 	%f681, %f82, %f680;
	mul.wide.s32 	%rd361, %r617, 4;
	add.s64 	%rd362, %rd3, %rd361;
	st.global.f32 	[%rd362], %f681;
	add.s64 	%rd363, %rd2, %rd359;
	ld.global.f32 	%f682, [%rd363];
	mul.f32 	%f683, %f682, %f723;
	add.s64 	%rd364, %rd2, %rd361;
	st.global.f32 	[%rd364], %f683;
	mul.wide.s32 	%rd365, %r229, 4;
	add.s64 	%rd366, %rd360, %rd365;
	ld.global.f32 	%f684, [%rd366];
	mul.f32 	%f685, %f82, %f684;
	add.s64 	%rd367, %rd362, %rd365;
	st.global.f32 	[%rd367], %f685;
	add.s64 	%rd368, %rd363, %rd365;
	ld.global.f32 	%f686, [%rd368];
	mul.f32 	%f687, %f686, %f723;
	add.s64 	%rd369, %rd364, %rd365;
	st.global.f32 	[%rd369], %f687;
	add.s64 	%rd370, %rd366, %rd365;
	ld.global.f32 	%f688, [%rd370];
	mul.f32 	%f689, %f82, %f688;
	add.s64 	%rd371, %rd367, %rd365;
	st.global.f32 	[%rd371], %f689;
	add.s64 	%rd372, %rd368, %rd365;
	ld.global.f32 	%f690, [%rd372];
	mul.f32 	%f691, %f690, %f723;
	add.s64 	%rd373, %rd369, %rd365;
	st.global.f32 	[%rd373], %f691;
	add.s64 	%rd374, %rd370, %rd365;
	ld.global.f32 	%f692, [%rd374];
	mul.f32 	%f693, %f82, %f692;
	add.s64 	%rd375, %rd371, %rd365;
	st.global.f32 	[%rd375], %f693;
	add.s64 	%rd376, %rd372, %rd365;
	ld.global.f32 	%f694, [%rd376];
	mul.f32 	%f695, %f694, %f723;
	add.s64 	%rd377, %rd373, %rd365;
	st.global.f32 	[%rd377], %f695;
	add.s32 	%r704, %r704, 4;
$L__BB3_158:
	setp.eq.s32 	%p145, %r4, 0;
	@%p145 bra 	$L__BB3_163;
	setp.eq.s32 	%p146, %r4, 1;
	@%p146 bra 	$L__BB3_161;
	add.s32 	%r618, %r704, %r213;
	mad.lo.s32 	%r619, %r618, %r229, %r631;
	add.s32 	%r620, %r704, %r214;
	mad.lo.s32 	%r621, %r620, %r229, %r631;
	mul.wide.s32 	%rd378, %r619, 4;
	add.s64 	%rd379, %rd3, %rd378;
	ld.global.f32 	%f696, [%rd379];
	mul.f32 	%f697, %f82, %f696;
	mul.wide.s32 	%rd380, %r621, 4;
	add.s64 	%rd381, %rd3, %rd380;
	st.global.f32 	[%rd381], %f697;
	add.s64 	%rd382, %rd2, %rd378;
	ld.global.f32 	%f698, [%rd382];
	mul.f32 	%f699, %f698, %f723;
	add.s64 	%rd383, %rd2, %rd380;
	st.global.f32 	[%rd383], %f699;
	mul.wide.s32 	%rd384, %r229, 4;
	add.s64 	%rd385, %rd379, %rd384;
	ld.global.f32 	%f700, [%rd385];
	mul.f32 	%f701, %f82, %f700;
	add.s64 	%rd386, %rd381, %rd384;
	st.global.f32 	[%rd386], %f701;
	add.s64 	%rd387, %rd382, %rd384;
	ld.global.f32 	%f702, [%rd387];
	mul.f32 	%f703, %f702, %f723;
	add.s64 	%rd388, %rd383, %rd384;
	st.global.f32 	[%rd388], %f703;
	add.s32 	%r704, %r704, 2;
$L__BB3_161:
	setp.eq.s32 	%p147, %r6, 0;
	@%p147 bra 	$L__BB3_163;
	add.s32 	%r622, %r704, %r213;
	mad.lo.s32 	%r623, %r622, %r229, %r631;
	add.s32 	%r624, %r704, %r214;
	mad.lo.s32 	%r625, %r624, %r229, %r631;
	mul.wide.s32 	%rd389, %r623, 4;
	add.s64 	%rd390, %rd3, %rd389;
	ld.global.f32 	%f704, [%rd390];
	mul.f32 	%f705, %f82, %f704;
	mul.wide.s32 	%rd391, %r625, 4;
	add.s64 	%rd392, %rd3, %rd391;
	st.global.f32 	[%rd392], %f705;
	add.s64 	%rd393, %rd2, %rd389;
	ld.global.f32 	%f706, [%rd393];
	mul.f32 	%f707, %f706, %f723;
	add.s64 	%rd394, %rd2, %rd391;
	st.global.f32 	[%rd394], %f707;
$L__BB3_163:
	add.s32 	%r701, %r701, 1;
	setp.ne.s32 	%p148, %r701, %r664;
	@%p148 bra 	$L__BB3_152;
$L__BB3_164:
	add.s32 	%r626, %r114, %r666;
	add.s32 	%r666, %r114, 2;
	sub.s32 	%r665, %r626, %r665;
	add.s32 	%r225, %r665, 2;
	setp.ne.s32 	%p149, %r664, %r2;
	add.s16 	%rs11, %rs11, 1;
	mov.u32 	%r663, %r114;
	mov.u32 	%r664, %r225;
	@%p149 bra 	$L__BB3_57;
$L__BB3_165:
	mov.u32 	%r627, %ntid.x;
	mov.u32 	%r628, %nctaid.x;
	mad.lo.s32 	%r631, %r627, %r628, %r631;
	setp.lt.s32 	%p150, %r631, %r229;
	@%p150 bra 	$L__BB3_2;
$L__BB3_166:
	ret;

}
	// .globl	_Z42gpuKernelSphericalHarmonicsBesselWithDerivIdEvPT_S1_S1_S1_S1_S1_S1_S1_S1_S1_S1_S1_S1_S0_iii
.visible .entry _Z42gpuKernelSphericalHarmonicsBesselWithDerivIdEvPT_S1_S1_S1_S1_S1_S1_S1_S1_S1_S1_S1_S1_S0_iii(
	.param .u64 .ptr .align 1 _Z42gpuKernelSphericalHarmonicsBesselWithDerivIdEvPT_S1_S1_S1_S1_S1_S1_S1_S1_S1_S1_S1_S1_S0_iii_param_0,
	.param .u64 .ptr .align 1 _Z42gpuKernelSphericalHarmonicsBesselWithDerivIdEvPT_S1_S1_S1_S1_S1_S1_S1_S1_S1_S1_S1_S1_S0_iii_param_1,
	.param .u64 .ptr .align 1 _Z42gpuKernelSphericalHarmonicsBesselWithDerivIdEvPT_S1_S1_S1_S1_S1_S1_S1_S1_S1_S1_S1_S1_S0_iii_param_2,
	.param .u64 .ptr .align 1 _Z42gpuKernelSphericalHarmonicsBesselWithDerivIdEvPT_S1_S1_S1_S1_S1_S1_S1_S1_S1_S1_S1_S1_S0_iii_param_3,
	.param .u64 .ptr .align 1 _Z42gpuKernelSphericalHarmonicsBesselWithDerivIdEvPT_S1_S1_S1_S1_S1_S1_S1_S1_S1_S1_S1_S1_S0_iii_param_4,
	.param .u64 .ptr .align 1 _Z42gpuKernelSphericalHarmonicsBesselWithDerivIdEvPT_S1_S1_S1_S1_S1_S1_S1_S1_S1_S1_S1_S1_S0_iii_param_5,
	.param .u64 .ptr .align 1 _Z42gpuKernelSphericalHarmonicsBesselWithDerivIdEvPT_S1_S1_S1_S1_S1_S1_S1_S1_S1_S1_S1_S1_S0_iii_param_6,
	.param .u64 .ptr .align 1 _Z42gpuKernelSphericalHarmonicsBesselWithDerivIdEvPT_S1_S1_S1_S1_S1_S1_S1_S1_S1_S1_S1_S1_S0_iii_param_7,
	.param .u64 .ptr .align 1 _Z42gpuKernelSphericalHarmonicsBesselWithDerivIdEvPT_S1_S1_S1_S1_S1_S1_S1_S1_S1_S1_S1_S1_S0_iii_param_8,
	.param .u64 .ptr .align 1 _Z42gpuKernelSphericalHarmonicsBesselWithDerivIdEvPT_S1_S1_S1_S1_S1_S1_S1_S1_S1_S1_S1_S1_S0_iii_param_9,
	.param .u64 .ptr .align 1 _Z42gpuKernelSphericalHarmonicsBesselWithDerivIdEvPT_S1_S1_S1_S1_S1_S1_S1_S1_S1_S1_S1_S1_S0_iii_param_10,
	.param .u64 .ptr .align 1 _Z42gpuKernelSphericalHarmonicsBesselWithDerivIdEvPT_S1_S1_S1_S1_S1_S1_S1_S1_S1_S1_S1_S1_S0_iii_param_11,
	.param .u64 .ptr .align 1 _Z42gpuKernelSphericalHarmonicsBesselWithDerivIdEvPT_S1_S1_S1_S1_S1_S1_S1_S1_S1_S1_S1_S1_S0_iii_param_12,
	.param .f64 _Z42gpuKernelSphericalHarmonicsBesselWithDerivIdEvPT_S1_S1_S1_S1_S1_S1_S1_S1_S1_S1_S1_S1_S0_iii_param_13,
	.param .u32 _Z42gpuKernelSphericalHarmonicsBesselWithDerivIdEvPT_S1_S1_S1_S1_S1_S1_S1_S1_S1_S1_S1_S1_S0_iii_param_14,
	.param .u32 _Z42gpuKernelSphericalHarmonicsBesselWithDerivIdEvPT_S1_S1_S1_S1_S1_S1_S1_S1_S1_S1_S1_S1_S0_iii_param_15,
	.param .u32 _Z42gpuKernelSphericalHarmonicsBesselWithDerivIdEvPT_S1_S1_S1_S1_S1_S1_S1_S1_S1_S1_S1_S1_S0_iii_param_16
)
{
	.local .align 16 .b8 	__local_depot4[480];
	.reg .b64 	%SP;
	.reg .b64 	%SPL;
	.reg .pred 	%p<89>;
	.reg .b16 	%rs<9>;
	.reg .b32 	%r<297>;
	.reg .b64 	%rd<321>;
	.reg .b64 	%fd<1045>;

	mov.u64 	%SPL, __local_depot4;
	ld.param.u64 	%rd21, [_Z42gpuKernelSphericalHarmonicsBesselWithDerivIdEvPT_S1_S1_S1_S1_S1_S1_S1_S1_S1_S1_S1_S1_S0_iii_param_0];
	ld.param.u64 	%rd22, [_Z42gpuKernelSphericalHarmonicsBesselWithDerivIdEvPT_S1_S1_S1_S1_S1_S1_S1_S1_S1_S1_S1_S1_S0_iii_param_1];
	ld.param.u64 	%rd23, [_Z42gpuKernelSphericalHarmonicsBesselWithDerivIdEvPT_S1_S1_S1_S1_S1_S1_S1_S1_S1_S1_S1_S1_S0_iii_param_2];
	ld.param.u64 	%rd24, [_Z42gpuKernelSphericalHarmonicsBesselWithDerivIdEvPT_S1_S1_S1_S1_S1_S1_S1_S1_S1_S1_S1_S1_S0_iii_param_3];
	ld.param.u64 	%rd25, [_Z42gpuKernelSphericalHarmonicsBesselWithDerivIdEvPT_S1_S1_S1_S1_S1_S1_S1_S1_S1_S1_S1_S1_S0_iii_param_4];
	ld.param.u64 	%rd26, [_Z42gpuKernelSphericalHarmonicsBesselWithDerivIdEvPT_S1_S1_S1_S1_S1_S1_S1_S1_S1_S1_S1_S1_S0_iii_param_5];
	ld.param.u64 	%rd27, [_Z42gpuKernelSphericalHarmonicsBesselWithDerivIdEvPT_S1_S1_S1_S1_S1_S1_S1_S1_S1_S1_S1_S1_S0_iii_param_6];
	ld.param.u64 	%rd28, [_Z42gpuKernelSphericalHarmonicsBesselWithDerivIdEvPT_S1_S1_S1_S1_S1_S1_S1_S1_S1_S1_S1_S1_S0_iii_param_7];
	ld.param.u64 	%rd29, [_Z42gpuKernelSphericalHarmonicsBesselWithDerivIdEvPT_S1_S1_S1_S1_S1_S1_S1_S1_S1_S1_S1_S1_S0_iii_param_11];
	ld.param.u64 	%rd30, [_Z42gpuKernelSphericalHarmonicsBesselWithDerivIdEvPT_S1_S1_S1_S1_S1_S1_S1_S1_S1_S1_S1_S1_S0_iii_param_12];
	ld.param.f64 	%fd150, [_Z42gpuKernelSphericalHarmonicsBesselWithDerivIdEvPT_S1_S1_S1_S1_S1_S1_S1_S1_S1_S1_S1_S1_S0_iii_param_13];
	ld.param.u32 	%r105, [_Z42gpuKernelSphericalHarmonicsBesselWithDerivIdEvPT_S1_S1_S1_S1_S1_S1_S1_S1_S1_S1_S1_S1_S0_iii_param_15];
	ld.param.u32 	%r106, [_Z42gpuKernelSphericalHarmonicsBesselWithDerivIdEvPT_S1_S1_S1_S1_S1_S1_S1_S1_S1_S1_S1_S1_S0_iii_param_16];
	cvta.to.global.u64 	%rd1, %rd28;
	cvta.to.global.u64 	%rd2, %rd26;
	cvta.to.global.u64 	%rd3, %rd24;
	cvta.to.global.u64 	%rd4, %rd27;
	cvta.to.global.u64 	%rd5, %rd25;
	cvta.to.global.u64 	%rd6, %rd23;
	cvta.to.global.u64 	%rd7, %rd22;
	cvta.to.global.u64 	%rd8, %rd21;
	cvta.to.global.u64 	%rd9, %rd29;
	cvta.to.global.u64 	%rd10, %rd30;
	add.u64 	%rd11, %SPL, 0;
	add.u64 	%rd12, %SPL, 80;
	add.u64 	%rd13, %SPL, 160;
	add.u64 	%rd14, %SPL, 240;
	add.u64 	%rd15, %SPL, 320;
	add.u64 	%rd16, %SPL, 400;
	mov.u32 	%r107, %tid.x;
	mov.u32 	%r108, %ctaid.x;
	mov.u32 	%r109, %ntid.x;
	mad.lo.s32 	%r257, %r108, %r109, %r107;
	setp.ge.s32 	%p1, %r257, %r106;
	@%p1 bra 	$L__BB4_108;
	ld.param.u32 	%r255, [_Z42gpuKernelSphericalHarmonicsBesselWithDerivIdEvPT_S1_S1_S1_S1_S1_S1_S1_S1_S1_S1_S1_S1_S0_iii_param_14];
	mul.f64 	%fd1, %fd150, 0d4010000000000000;
	rcp.rn.f64 	%fd151, %fd1;
	sqrt.rn.f64 	%fd2, %fd151;
	add.s32 	%r2, %r255, 1;
	and.b32  	%r3, %r105, 3;
	and.b32  	%r4, %r105, 2147483644;
$L__BB4_2:
	ld.param.u64 	%rd320, [_Z42gpuKernelSphericalHarmonicsBesselWithDerivIdEvPT_S1_S1_S1_S1_S1_S1_S1_S1_S1_S1_S1_S1_S0_iii_param_10];
	ld.param.u64 	%rd319, [_Z42gpuKernelSphericalHarmonicsBesselWithDerivIdEvPT_S1_S1_S1_S1_S1_S1_S1_S1_S1_S1_S1_S1_S0_iii_param_9];
	ld.param.u64 	%rd318, [_Z42gpuKernelSphericalHarmonicsBesselWithDerivIdEvPT_S1_S1_S1_S1_S1_S1_S1_S1_S1_S1_S1_S1_S0_iii_param_8];
	cvta.to.global.u64 	%rd37, %rd318;
	mul.wide.s32 	%rd38, %r257, 8;
	add.s64 	%rd39, %rd37, %rd38;
	ld.global.f64 	%fd3, [%rd39];
	cvta.to.global.u64 	%rd40, %rd319;
	add.s64 	%rd41, %rd40, %rd38;
	ld.global.f64 	%fd4, [%rd41];
	mul.f64 	%fd152, %fd4, %fd4;
	fma.rn.f64 	%fd5, %fd3, %fd3, %fd152;
	cvta.to.global.u64 	%rd42, %rd320;
	add.s64 	%rd17, %rd42, %rd38;
	ld.global.f64 	%fd1026, [%rd17];
	fma.rn.f64 	%fd153, %fd1026, %fd1026, %fd5;
	sqrt.rn.f64 	%fd7, %fd153;
	abs.f64 	%fd8, %fd3;
	abs.f64 	%fd9, %fd4;
	setp.leu.f64 	%p2, %fd9, %fd8;
	setp.gt.f64 	%p3, %fd9, %fd8;
	selp.f64 	%fd10, %fd9, %fd8, %p3;
	selp.f64 	%fd154, %fd8, %fd9, %p3;
	div.rn.f64 	%fd155, %fd154, %fd10;
	mul.f64 	%fd156, %fd155, %fd155;
	fma.rn.f64 	%fd157, %fd156, 0dBEF53E1D2A25FF7E, 0d3F2D3B63DBB65B49;
	fma.rn.f64 	%fd158, %fd157, %fd156, 0dBF5312788DDE082E;
	fma.rn.f64 	%fd159, %fd158, %fd156, 0d3F6F9690C8249315;
	fma.rn.f64 	%fd160, %fd159, %fd156, 0dBF82CF5AABC7CF0D;
	fma.rn.f64 	%fd161, %fd160, %fd156, 0d3F9162B0B2A3BFDE;
	fma.rn.f64 	%fd162, %fd161, %fd156, 0dBF9A7256FEB6FC6B;
	fma.rn.f64 	%fd163, %fd162, %fd156, 0d3FA171560CE4A489;
	fma.rn.f64 	%fd164, %fd163, %fd156, 0dBFA4F44D841450E4;
	fma.rn.f64 	%fd165, %fd164, %fd156, 0d3FA7EE3D3F36BB95;
	fma.rn.f64 	%fd166, %fd165, %fd156, 0dBFAAD32AE04A9FD1;
	fma.rn.f64 	%fd167, %fd166, %fd156, 0d3FAE17813D66954F;
	fma.rn.f64 	%fd168, %fd167, %fd156, 0dBFB11089CA9A5BCD;
	fma.rn.f64 	%fd169, %fd168, %fd156, 0d3FB3B12B2DB51738;
	fma.rn.f64 	%fd170, %fd169, %fd156, 0dBFB745D022F8DC5C;
	fma.rn.f64 	%fd171, %fd170, %fd156, 0d3FBC71C709DFE927;
	fma.rn.f64 	%fd172, %fd171, %fd156, 0dBFC2492491FA1744;
	fma.rn.f64 	%fd173, %fd172, %fd156, 0d3FC99999999840D2;
	fma.rn.f64 	%fd174, %fd173, %fd156, 0dBFD555555555544C;
	mul.f64 	%fd175, %fd156, %fd174;
	fma.rn.f64 	%fd11, %fd175, %fd155, %fd155;
	@%p2 bra 	$L__BB4_4;
	{
	.reg .b32 %temp; 
	mov.b64 	{%temp, %r111}, %fd3;
	}
	setp.lt.s32 	%p5, %r111, 0;
	neg.f64 	%fd178, %fd11;
	selp.f64 	%fd179, %fd11, %fd178, %p5;
	add.f64 	%fd1021, %fd179, 0d3FF921FB54442D18;
	bra.uni 	$L__BB4_5;
$L__BB4_4:
	{
	.reg .b32 %temp; 
	mov.b64 	{%temp, %r110}, %fd3;
	}
	setp.lt.s32 	%p4, %r110, 0;
	mov.f64 	%fd176, 0d400921FB54442D18;
	sub.f64 	%fd177, %fd176, %fd11;
	selp.f64 	%fd1021, %fd177, %fd11, %p4;
$L__BB4_5:
	setp.neu.f64 	%p6, %fd10, 0d0000000000000000;
	@%p6 bra 	$L__BB4_7;
	{
	.reg .b32 %temp; 
	mov.b64 	{%temp, %r113}, %fd3;
	}
	setp.lt.s32 	%p9, %r113, 0;
	selp.f64 	%fd1022, 0d400921FB54442D18, 0d0000000000000000, %p9;
	bra.uni 	$L__BB4_8;
$L__BB4_7:
	setp.eq.f64 	%p7, %fd8, %fd9;
	{
	.reg .b32 %temp; 
	mov.b64 	{%temp, %r112}, %fd3;
	}
	setp.lt.s32 	%p8, %r112, 0;
	selp.f64 	%fd180, 0d4002D97C7F3321D2, 0d3FE921FB54442D18, %p8;
	selp.f64 	%fd1022, %fd180, %fd1021, %p7;
$L__BB4_8:
	add.rn.f64 	%fd181, %fd8, %fd9;
	setp.lt.s32 	%p10, %r105, 1;
	setp.nan.f64 	%p11, %fd181, %fd181;
	copysign.f64 	%fd182, %fd4, %fd1022;
	selp.f64 	%fd18, %fd181, %fd182, %p11;
	mul.f64 	%fd183, %fd7, %fd7;
	sqrt.rn.f64 	%fd184, %fd5;
	mul.f64 	%fd185, %fd184, %fd184;
	mul.f64 	%fd186, %fd183, %fd184;
	div.rn.f64 	%fd19, %fd3, %fd7;
	div.rn.f64 	%fd20, %fd4, %fd7;
	div.rn.f64 	%fd21, %fd1026, %fd7;
	mul.f64 	%fd187, %fd3, %fd1026;
	div.rn.f64 	%fd22, %fd187, %fd186;
	mul.f64 	%fd188, %fd4, %fd1026;
	div.rn.f64 	%fd23, %fd188, %fd186;
	neg.f64 	%fd189, %fd184;
	div.rn.f64 	%fd24, %fd189, %fd183;
	neg.f64 	%fd190, %fd4;
	div.rn.f64 	%fd25, %fd190, %fd185;
	div.rn.f64 	%fd26, %fd3, %fd185;
	mul.f64 	%fd27, %fd25, 0d0000000000000000;
	fma.rn.f64 	%fd28, %fd22, 0d0000000000000000, %fd27;
	mul.f64 	%fd29, %fd26, 0d0000000000000000;
	fma.rn.f64 	%fd30, %fd23, 0d0000000000000000, %fd29;
	fma.rn.f64 	%fd31, %fd24, 0d0000000000000000, 0d0000000000000000;
	@%p10 bra 	$L__BB4_21;
	neg.s32 	%r260, %r105;
	mov.b32 	%r258, 0;
	mov.u32 	%r259, %r257;
$L__BB4_10:
	mul.wide.s32 	%rd43, %r258, 8;
	add.s64 	%rd44, %rd9, %rd43;
	ld.global.f64 	%fd32, [%rd44];
	mul.f64 	%fd33, %fd7, %fd32;
	abs.f64 	%fd34, %fd33;
	setp.neu.f64 	%p12, %fd34, 0d7FF0000000000000;
	@%p12 bra 	$L__BB4_12;
	mov.f64 	%fd196, 0d0000000000000000;
	mul.rn.f64 	%fd1024, %fd33, %fd196;
	mov.b32 	%r262, 1;
	bra.uni 	$L__BB4_15;
$L__BB4_12:
	mul.f64 	%fd191, %fd33, 0d3FE45F306DC9C883;
	cvt.rni.s32.f64 	%r261, %fd191;
	cvt.rn.f64.s32 	%fd192, %r261;
	fma.rn.f64 	%fd193, %fd192, 0dBFF921FB54442D18, %fd33;
	fma.rn.f64 	%fd194, %fd192, 0dBC91A62633145C00, %fd193;
	fma.rn.f64 	%fd1024, %fd192, 0dB97B839A252049C0, %fd194;
	setp.ltu.f64 	%p13, %fd34, 0d41E0000000000000;
	@%p13 bra 	$L__BB4_14;
	{ // callseq 28, 0
	.param .b64 param0;
	st.param.f64 	[param0], %fd33;
	.param .align 16 .b8 retval0[16];
	call.uni (retval0), 
	__internal_trig_reduction_slowpathd, 
	(
	param0
	);
	ld.param.f64 	%fd1024, [retval0];
	ld.param.b32 	%r261, [retval0+8];
	} // callseq 28
$L__BB4_14:
	add.s32 	%r262, %r261, 1;
$L__BB4_15:
	setp.neu.f64 	%p14, %fd34, 0d7FF0000000000000;
	shl.b32 	%r117, %r262, 6;
	cvt.u64.u32 	%rd45, %r117;
	and.b64  	%rd46, %rd45, 64;
	mov.u64 	%rd47, __cudart_sin_cos_coeffs;
	add.s64 	%rd48, %rd47, %rd46;
	mul.rn.f64 	%fd197, %fd1024, %fd1024;
	and.b32  	%r118, %r262, 1;
	setp.eq.b32 	%p15, %r118, 1;
	selp.f64 	%fd198, 0dBDA8FF8320FD8164, 0d3DE5DB65F9785EBA, %p15;
	ld.global.nc.v2.f64 	{%fd199, %fd200}, [%rd48];
	fma.rn.f64 	%fd201, %fd198, %fd197, %fd199;
	fma.rn.f64 	%fd202, %fd201, %fd197, %fd200;
	ld.global.nc.v2.f64 	{%fd203, %fd204}, [%rd48+16];
	fma.rn.f64 	%fd205, %fd202, %fd197, %fd203;
	fma.rn.f64 	%fd206, %fd205, %fd197, %fd204;
	ld.global.nc.v2.f64 	{%fd207, %fd208}, [%rd48+32];
	fma.rn.f64 	%fd209, %fd206, %fd197, %fd207;
	fma.rn.f64 	%fd210, %fd209, %fd197, %fd208;
	fma.rn.f64 	%fd211, %fd210, %fd1024, %fd1024;
	fma.rn.f64 	%fd212, %fd210, %fd197, 0d3FF0000000000000;
	selp.f64 	%fd213, %fd212, %fd211, %p15;
	and.b32  	%r119, %r262, 2;
	setp.eq.s32 	%p16, %r119, 0;
	mov.f64 	%fd214, 0d0000000000000000;
	sub.f64 	%fd215, %fd214, %fd213;
	selp.f64 	%fd40, %fd213, %fd215, %p16;
	@%p14 bra 	$L__BB4_17;
	mov.f64 	%fd221, 0d0000000000000000;
	mul.rn.f64 	%fd1025, %fd33, %fd221;
	mov.b32 	%r263, 0;
	bra.uni 	$L__BB4_19;
$L__BB4_17:
	mul.f64 	%fd216, %fd33, 0d3FE45F306DC9C883;
	cvt.rni.s32.f64 	%r263, %fd216;
	cvt.rn.f64.s32 	%fd217, %r263;
	fma.rn.f64 	%fd218, %fd217, 0dBFF921FB54442D18, %fd33;
	fma.rn.f64 	%fd219, %fd217, 0dBC91A62633145C00, %fd218;
	fma.rn.f64 	%fd1025, %fd217, 0dB97B839A252049C0, %fd219;
	setp.ltu.f64 	%p17, %fd34, 0d41E0000000000000;
	@%p17 bra 	$L__BB4_19;
	{ // callseq 29, 0
	.param .b64 param0;
	st.param.f64 	[param0], %fd33;
	.param .align 16 .b8 retval0[16];
	call.uni (retval0), 
	__internal_trig_reduction_slowpathd, 
	(
	param0
	);
	ld.param.f64 	%fd1025, [retval0];
	ld.param.b32 	%r263, [retval0+8];
	} // callseq 29
$L__BB4_19:
	div.rn.f64 	%fd222, %fd40, %fd33;
	shl.b32 	%r122, %r263, 6;
	cvt.u64.u32 	%rd49, %r122;
	and.b64  	%rd50, %rd49, 64;
	add.s64 	%rd52, %rd47, %rd50;
	mul.rn.f64 	%fd223, %fd1025, %fd1025;
	and.b32  	%r123, %r263, 1;
	setp.eq.b32 	%p18, %r123, 1;
	selp.f64 	%fd224, 0dBDA8FF8320FD8164, 0d3DE5DB65F9785EBA, %p18;
	ld.global.nc.v2.f64 	{%fd225, %fd226}, [%rd52];
	fma.rn.f64 	%fd227, %fd224, %fd223, %fd225;
	fma.rn.f64 	%fd228, %fd227, %fd223, %fd226;
	ld.global.nc.v2.f64 	{%fd229, %fd230}, [%rd52+16];
	fma.rn.f64 	%fd231, %fd228, %fd223, %fd229;
	fma.rn.f64 	%fd232, %fd231, %fd223, %fd230;
	ld.global.nc.v2.f64 	{%fd233, %fd234}, [%rd52+32];
	fma.rn.f64 	%fd235, %fd232, %fd223, %fd233;
	fma.rn.f64 	%fd236, %fd235, %fd223, %fd234;
	fma.rn.f64 	%fd237, %fd236, %fd1025, %fd1025;
	fma.rn.f64 	%fd238, %fd236, %fd223, 0d3FF0000000000000;
	selp.f64 	%fd239, %fd238, %fd237, %p18;
	and.b32  	%r124, %r263, 2;
	setp.eq.s32 	%p19, %r124, 0;
	mov.f64 	%fd240, 0d0000000000000000;
	sub.f64 	%fd241, %fd240, %fd239;
	selp.f64 	%fd242, %fd239, %fd241, %p19;
	div.rn.f64 	%fd243, %fd242, %fd33;
	mul.f64 	%fd244, %fd33, %fd33;
	neg.f64 	%fd245, %fd40;
	div.rn.f64 	%fd246, %fd245, %fd244;
	sub.f64 	%fd247, %fd246, %fd243;
	mul.f64 	%fd248, %fd32, %fd247;
	mul.f64 	%fd249, %fd19, %fd248;
	mul.f64 	%fd250, %fd20, %fd248;
	mul.f64 	%fd251, %fd21, %fd248;
	mul.f64 	%fd252, %fd2, %fd222;
	mul.wide.s32 	%rd53, %r259, 8;
	add.s64 	%rd54, %rd8, %rd53;
	st.global.f64 	[%rd54], %fd252;
	mul.f64 	%fd253, %fd222, 0d0000000000000000;
	add.s64 	%rd55, %rd7, %rd53;
	st.global.f64 	[%rd55], %fd253;
	mul.f64 	%fd254, %fd2, %fd249;
	fma.rn.f64 	%fd255, %fd28, %fd222, %fd254;
	add.s64 	%rd56, %rd6, %rd53;
	st.global.f64 	[%rd56], %fd255;
	mul.f64 	%fd256, %fd2, %fd250;
	fma.rn.f64 	%fd257, %fd30, %fd222, %fd256;
	add.s64 	%rd57, %rd5, %rd53;
	st.global.f64 	[%rd57], %fd257;
	mul.f64 	%fd258, %fd2, %fd251;
	fma.rn.f64 	%fd259, %fd31, %fd222, %fd258;
	add.s64 	%rd58, %rd4, %rd53;
	st.global.f64 	[%rd58], %fd259;
	mul.f64 	%fd260, %fd249, 0d0000000000000000;
	fma.rn.f64 	%fd261, %fd28, %fd222, %fd260;
	add.s64 	%rd59, %rd3, %rd53;
	st.global.f64 	[%rd59], %fd261;
	mul.f64 	%fd262, %fd250, 0d0000000000000000;
	fma.rn.f64 	%fd263, %fd30, %fd222, %fd262;
	add.s64 	%rd60, %rd2, %rd53;
	st.global.f64 	[%rd60], %fd263;
	mul.f64 	%fd264, %fd251, 0d0000000000000000;
	fma.rn.f64 	%fd265, %fd31, %fd222, %fd264;
	add.s64 	%rd61, %rd1, %rd53;
	st.global.f64 	[%rd61], %fd265;
	add.s32 	%r260, %r260, 1;
	setp.ne.s32 	%p20, %r260, 0;
	add.s32 	%r259, %r259, %r106;
	add.s32 	%r258, %r258, %r2;
	@%p20 bra 	$L__BB4_10;
	ld.global.f64 	%fd1026, [%rd17];
$L__BB4_21:
	shl.b32 	%r21, %r105, 1;
	setp.lt.s32 	%p21, %r105, 1;
	div.rn.f64 	%fd47, %fd1026, %fd7;
	mul.f64 	%fd266, %fd47, %fd47;
	mov.f64 	%fd267, 0d3FF0000000000000;
	sub.f64 	%fd268, %fd267, %fd266;
	sqrt.rn.f64 	%fd48, %fd268;
	neg.f64 	%fd49, %fd48;
	neg.f64 	%fd50, %fd47;
	st.local.v2.f64 	[%rd11], {%fd47, %fd49};
	st.local.v2.f64 	[%rd14], {%fd49, %fd50};
	mov.b64 	%rd62, 4607182418800017408;
	st.local.u64 	[%rd12], %rd62;
	mov.b64 	%rd63, 0;
	st.local.u64 	[%rd15], %rd63;
	ld.global.f64 	%fd269, [%rd10+8];
	mul.f64 	%fd270, %fd269, 0d4008000000000000;
	mul.f64 	%fd271, %fd1, %fd269;
	div.rn.f64 	%fd272, %fd270, %fd271;
	sqrt.rn.f64 	%fd51, %fd272;
	mul.f64 	%fd273, %fd51, %fd49;
	fma.rn.f64 	%fd52, %fd22, %fd273, %fd27;
	fma.rn.f64 	%fd53, %fd23, %fd273, %fd29;
	fma.rn.f64 	%fd54, %fd24, %fd273, 0d0000000000000000;
	@%p21 bra 	$L__BB4_33;
	mul.f64 	%fd55, %fd47, %fd51;
	mov.b32 	%r264, 0;
$L__BB4_23:
	mul.lo.s32 	%r126, %r264, %r2;
	mul.wide.s32 	%rd64, %r126, 8;
	add.s64 	%rd65, %rd9, %rd64;
	ld.global.f64 	%fd56, [%rd65+8];
	mul.f64 	%fd57, %fd7, %fd56;
	abs.f64 	%fd58, %fd57;
	setp.neu.f64 	%p22, %fd58, 0d7FF0000000000000;
	@%p22 bra 	$L__BB4_25;
	mov.f64 	%fd279, 0d0000000000000000;
	mul.rn.f64 	%fd1028, %fd57, %fd279;
	mov.b32 	%r266, 1;
	bra.uni 	$L__BB4_28;
$L__BB4_25:
	mul.f64 	%fd274, %fd57, 0d3FE45F306DC9C883;
	cvt.rni.s32.f64 	%r265, %fd274;
	cvt.rn.f64.s32 	%fd275, %r265;
	fma.rn.f64 	%fd276, %fd275, 0dBFF921FB54442D18, %fd57;
	fma.rn.f64 	%fd277, %fd275, 0dBC91A62633145C00, %fd276;
	fma.rn.f64 	%fd1028, %fd275, 0dB97B839A252049C0, %fd277;
	setp.ltu.f64 	%p23, %fd58, 0d41E0000000000000;
	@%p23 bra 	$L__BB4_27;
	{ // callseq 30, 0
	.param .b64 param0;
	st.param.f64 	[param0], %fd57;
	.param .align 16 .b8 retval0[16];
	call.uni (retval0), 
	__internal_trig_reduction_slowpathd, 
	(
	param0
	);
	ld.param.f64 	%fd1028, [retval0];
	ld.param.b32 	%r265, [retval0+8];
	} // callseq 30
$L__BB4_27:
	add.s32 	%r266, %r265, 1;
$L__BB4_28:
	setp.neu.f64 	%p24, %fd58, 0d7FF0000000000000;
	shl.b32 	%r129, %r266, 6;
	cvt.u64.u32 	%rd66, %r129;
	and.b64  	%rd67, %rd66, 64;
	mov.u64 	%rd68, __cudart_sin_cos_coeffs;
	add.s64 	%rd69, %rd68, %rd67;
	mul.rn.f64 	%fd280, %fd1028, %fd1028;
	and.b32  	%r130, %r266, 1;
	setp.eq.b32 	%p25, %r130, 1;
	selp.f64 	%fd281, 0dBDA8FF8320FD8164, 0d3DE5DB65F9785EBA, %p25;
	ld.global.nc.v2.f64 	{%fd282, %fd283}, [%rd69];
	fma.rn.f64 	%fd284, %fd281, %fd280, %fd282;
	fma.rn.f64 	%fd285, %fd284, %fd280, %fd283;
	ld.global.nc.v2.f64 	{%fd286, %fd287}, [%rd69+16];
	fma.rn.f64 	%fd288, %fd285, %fd280, %fd286;
	fma.rn.f64 	%fd289, %fd288, %fd280, %fd287;
	ld.global.nc.v2.f64 	{%fd290, %fd291}, [%rd69+32];
	fma.rn.f64 	%fd292, %fd289, %fd280, %fd290;
	fma.rn.f64 	%fd293, %fd292, %fd280, %fd291;
	fma.rn.f64 	%fd294, %fd293, %fd1028, %fd1028;
	fma.rn.f64 	%fd295, %fd293, %fd280, 0d3FF0000000000000;
	selp.f64 	%fd296, %fd295, %fd294, %p25;
	and.b32  	%r131, %r266, 2;
	setp.eq.s32 	%p26, %r131, 0;
	mov.f64 	%fd297, 0d0000000000000000;
	sub.f64 	%fd298, %fd297, %fd296;
	selp.f64 	%fd64, %fd296, %fd298, %p26;
	@%p24 bra 	$L__BB4_30;
	mov.f64 	%fd304, 0d0000000000000000;
	mul.rn.f64 	%fd1029, %fd57, %fd304;
	mov.b32 	%r267, 0;
	bra.uni 	$L__BB4_32;
$L__BB4_30:
	mul.f64 	%fd299, %fd57, 0d3FE45F306DC9C883;
	cvt.rni.s32.f64 	%r267, %fd299;
	cvt.rn.f64.s32 	%fd300, %r267;
	fma.rn.f64 	%fd301, %fd300, 0dBFF921FB54442D18, %fd57;
	fma.rn.f64 	%fd302, %fd300, 0dBC91A62633145C00, %fd301;
	fma.rn.f64 	%fd1029, %fd300, 0dB97B839A252049C0, %fd302;
	setp.ltu.f64 	%p27, %fd58, 0d41E0000000000000;
	@%p27 bra 	$L__BB4_32;
	{ // callseq 31, 0
	.param .b64 param0;
	st.param.f64 	[param0], %fd57;
	.param .align 16 .b8 retval0[16];
	call.uni (retval0), 
	__internal_trig_reduction_slowpathd, 
	(
	param0
	);
	ld.param.f64 	%fd1029, [retval0];
	ld.param.b32 	%r267, [retval0+8];
	} // callseq 31
$L__BB4_32:
	mul.f64 	%fd305, %fd57, %fd57;
	shl.b32 	%r134, %r267, 6;
	cvt.u64.u32 	%rd70, %r134;
	and.b64  	%rd71, %rd70, 64;
	add.s64 	%rd73, %rd68, %rd71;
	mul.rn.f64 	%fd306, %fd1029, %fd1029;
	and.b32  	%r135, %r267, 1;
	setp.eq.b32 	%p28, %r135, 1;
	selp.f64 	%fd307, 0dBDA8FF8320FD8164, 0d3DE5DB65F9785EBA, %p28;
	ld.global.nc.v2.f64 	{%fd308, %fd309}, [%rd73];
	fma.rn.f64 	%fd310, %fd307, %fd306, %fd308;
	fma.rn.f64 	%fd311, %fd310, %fd306, %fd309;
	ld.global.nc.v2.f64 	{%fd312, %fd313}, [%rd73+16];
	fma.rn.f64 	%fd314, %fd311, %fd306, %fd312;
	fma.rn.f64 	%fd315, %fd314, %fd306, %fd313;
	ld.global.nc.v2.f64 	{%fd316, %fd317}, [%rd73+32];
	fma.rn.f64 	%fd318, %fd315, %fd306, %fd316;
	fma.rn.f64 	%fd319, %fd318, %fd306, %fd317;
	fma.rn.f64 	%fd320, %fd319, %fd1029, %fd1029;
	fma.rn.f64 	%fd321, %fd319, %fd306, 0d3FF0000000000000;
	selp.f64 	%fd322, %fd321, %fd320, %p28;
	and.b32  	%r136, %r267, 2;
	setp.eq.s32 	%p29, %r136, 0;
	mov.f64 	%fd323, 0d0000000000000000;
	sub.f64 	%fd324, %fd323, %fd322;
	selp.f64 	%fd325, %fd322, %fd324, %p29;
	div.rn.f64 	%fd326, %fd325, %fd57;
	div.rn.f64 	%fd327, %fd64, %fd305;
	add.f64 	%fd328, %fd327, %fd326;
	div.rn.f64 	%fd329, %fd64, %fd57;
	add.f64 	%fd330, %fd64, %fd64;
	mul.f64 	%fd331, %fd57, %fd305;
	div.rn.f64 	%fd332, %fd330, %fd331;
	sub.f64 	%fd333, %fd329, %fd332;
	add.f64 	%fd334, %fd325, %fd325;
	div.rn.f64 	%fd335, %fd334, %fd305;
	sub.f64 	%fd336, %fd333, %fd335;
	mul.f64 	%fd337, %fd56, %fd336;
	mul.f64 	%fd338, %fd19, %fd337;
	mul.f64 	%fd339, %fd20, %fd337;
	mul.f64 	%fd340, %fd21, %fd337;
	add.s32 	%r137, %r21, %r264;
	mad.lo.s32 	%r138, %r137, %r106, %r257;
	mul.f64 	%fd341, %fd55, %fd328;
	mul.wide.s32 	%rd74, %r138, 8;
	add.s64 	%rd75, %rd8, %rd74;
	st.global.f64 	[%rd75], %fd341;
	mul.f64 	%fd342, %fd328, 0d0000000000000000;
	add.s64 	%rd76, %rd7, %rd74;
	st.global.f64 	[%rd76], %fd342;
	mul.f64 	%fd343, %fd55, %fd338;
	fma.rn.f64 	%fd344, %fd52, %fd328, %fd343;
	add.s64 	%rd77, %rd6, %rd74;
	st.global.f64 	[%rd77], %fd344;
	mul.f64 	%fd345, %fd55, %fd339;
	fma.rn.f64 	%fd346, %fd53, %fd328, %fd345;
	add.s64 	%rd78, %rd5, %rd74;
	st.global.f64 	[%rd78], %fd346;
	mul.f64 	%fd347, %fd55, %fd340;
	fma.rn.f64 	%fd348, %fd54, %fd328, %fd347;
	add.s64 	%rd79, %rd4, %rd74;
	st.global.f64 	[%rd79], %fd348;
	mul.f64 	%fd349, %fd338, 0d0000000000000000;
	fma.rn.f64 	%fd350, %fd28, %fd328, %fd349;
	add.s64 	%rd80, %rd3, %rd74;
	st.global.f64 	[%rd80], %fd350;
	mul.f64 	%fd351, %fd339, 0d0000000000000000;
	fma.rn.f64 	%fd352, %fd30, %fd328, %fd351;
	add.s64 	%rd81, %rd2, %rd74;
	st.global.f64 	[%rd81], %fd352;
	mul.f64 	%fd353, %fd340, 0d0000000000000000;
	fma.rn.f64 	%fd354, %fd31, %fd328, %fd353;
	add.s64 	%rd82, %rd1, %rd74;
	st.global.f64 	[%rd82], %fd354;
	add.s32 	%r264, %r264, 1;
	setp.ne.s32 	%p30, %r264, %r105;
	@%p30 bra 	$L__BB4_23;
$L__BB4_33:
	ld.global.f64 	%fd355, [%rd10];
	mul.f64 	%fd356, %fd355, 0d4008000000000000;
	ld.global.f64 	%fd357, [%rd10+16];
	mul.f64 	%fd358, %fd1, %fd357;
	div.rn.f64 	%fd359, %fd356, %fd358;
	sqrt.rn.f64 	%fd69, %fd359;
	abs.f64 	%fd70, %fd18;
	setp.neu.f64 	%p31, %fd70, 0d7FF0000000000000;
	@%p31 bra 	$L__BB4_35;
	mov.f64 	%fd365, 0d0000000000000000;
	mul.rn.f64 	%fd1031, %fd18, %fd365;
	mov.b32 	%r269, 1;
	bra.uni 	$L__BB4_38;
$L__BB4_35:
	mul.f64 	%fd360, %fd18, 0d3FE45F306DC9C883;
	cvt.rni.s32.f64 	%r268, %fd360;
	cvt.rn.f64.s32 	%fd361, %r268;
	fma.rn.f64 	%fd362, %fd361, 0dBFF921FB54442D18, %fd18;
	fma.rn.f64 	%fd363, %fd361, 0dBC91A62633145C00, %fd362;
	fma.rn.f64 	%fd1031, %fd361, 0dB97B839A252049C0, %fd363;
	setp.ltu.f64 	%p32, %fd70, 0d41E0000000000000;
	@%p32 bra 	$L__BB4_37;
	{ // callseq 32, 0
	.param .b64 param0;
	st.param.f64 	[param0], %fd18;
	.param .align 16 .b8 retval0[16];
	call.uni (retval0), 
	__internal_trig_reduction_slowpathd, 
	(
	param0
	);
	ld.param.f64 	%fd1031, [retval0];
	ld.param.b32 	%r268, [retval0+8];
	} // callseq 32
$L__BB4_37:
	add.s32 	%r269, %r268, 1;
$L__BB4_38:
	setp.neu.f64 	%p33, %fd70, 0d7FF0000000000000;
	shl.b32 	%r141, %r269, 6;
	cvt.u64.u32 	%rd83, %r141;
	and.b64  	%rd84, %rd83, 64;
	mov.u64 	%rd85, __cudart_sin_cos_coeffs;
	add.s64 	%rd86, %rd85, %rd84;
	mul.rn.f64 	%fd366, %fd1031, %fd1031;
	and.b32  	%r142, %r269, 1;
	setp.eq.b32 	%p34, %r142, 1;
	selp.f64 	%fd367, 0dBDA8FF8320FD8164, 0d3DE5DB65F9785EBA, %p34;
	ld.global.nc.v2.f64 	{%fd368, %fd369}, [%rd86];
	fma.rn.f64 	%fd370, %fd367, %fd366, %fd368;
	fma.rn.f64 	%fd371, %fd370, %fd366, %fd369;
	ld.global.nc.v2.f64 	{%fd372, %fd373}, [%rd86+16];
	fma.rn.f64 	%fd374, %fd371, %fd366, %fd372;
	fma.rn.f64 	%fd375, %fd374, %fd366, %fd373;
	ld.global.nc.v2.f64 	{%fd376, %fd377}, [%rd86+32];
	fma.rn.f64 	%fd378, %fd375, %fd366, %fd376;
	fma.rn.f64 	%fd379, %fd378, %fd366, %fd377;
	fma.rn.f64 	%fd380, %fd379, %fd1031, %fd1031;
	fma.rn.f64 	%fd381, %fd379, %fd366, 0d3FF0000000000000;
	selp.f64 	%fd382, %fd381, %fd380, %p34;
	and.b32  	%r143, %r269, 2;
	setp.eq.s32 	%p35, %r143, 0;
	mov.f64 	%fd383, 0d0000000000000000;
	sub.f64 	%fd384, %fd383, %fd382;
	selp.f64 	%fd76, %fd382, %fd384, %p35;
	@%p33 bra 	$L__BB4_40;
	mov.f64 	%fd390, 0d0000000000000000;
	mul.rn.f64 	%fd1032, %fd18, %fd390;
	mov.b32 	%r270, 0;
	bra.uni 	$L__BB4_42;
$L__BB4_40:
	mul.f64 	%fd385, %fd18, 0d3FE45F306DC9C883;
	cvt.rni.s32.f64 	%r270, %fd385;
	cvt.rn.f64.s32 	%fd386, %r270;
	fma.rn.f64 	%fd387, %fd386, 0dBFF921FB54442D18, %fd18;
	fma.rn.f64 	%fd388, %fd386, 0dBC91A62633145C00, %fd387;
	fma.rn.f64 	%fd1032, %fd386, 0dB97B839A252049C0, %fd388;
	setp.ltu.f64 	%p36, %fd70, 0d41E0000000000000;
	@%p36 bra 	$L__BB4_42;
	{ // callseq 33, 0
	.param .b64 param0;
	st.param.f64 	[param0], %fd18;
	.param .align 16 .b8 retval0[16];
	call.uni (retval0), 
	__internal_trig_reduction_slowpathd, 
	(
	param0
	);
	ld.param.f64 	%fd1032, [retval0];
	ld.param.b32 	%r270, [retval0+8];
	} // callseq 33
$L__BB4_42:
	setp.lt.s32 	%p37, %r105, 1;
	shl.b32 	%r146, %r270, 6;
	cvt.u64.u32 	%rd87, %r146;
	and.b64  	%rd88, %rd87, 64;
	add.s64 	%rd90, %rd85, %rd88;
	mul.rn.f64 	%fd391, %fd1032, %fd1032;
	and.b32  	%r147, %r270, 1;
	setp.eq.b32 	%p38, %r147, 1;
	selp.f64 	%fd392, 0dBDA8FF8320FD8164, 0d3DE5DB65F9785EBA, %p38;
	ld.global.nc.v2.f64 	{%fd393, %fd394}, [%rd90];
	fma.rn.f64 	%fd395, %fd392, %fd391, %fd393;
	fma.rn.f64 	%fd396, %fd395, %fd391, %fd394;
	ld.global.nc.v2.f64 	{%fd397, %fd398}, [%rd90+16];
	fma.rn.f64 	%fd399, %fd396, %fd391, %fd397;
	fma.rn.f64 	%fd400, %fd399, %fd391, %fd398;
	ld.global.nc.v2.f64 	{%fd401, %fd402}, [%rd90+32];
	fma.rn.f64 	%fd403, %fd400, %fd391, %fd401;
	fma.rn.f64 	%fd404, %fd403, %fd391, %fd402;
	fma.rn.f64 	%fd405, %fd404, %fd1032, %fd1032;
	fma.rn.f64 	%fd406, %fd404, %fd391, 0d3FF0000000000000;
	selp.f64 	%fd407, %fd406, %fd405, %p38;
	and.b32  	%r148, %r270, 2;
	setp.eq.s32 	%p39, %r148, 0;
	mov.f64 	%fd408, 0d0000000000000000;
	sub.f64 	%fd409, %fd408, %fd407;
	selp.f64 	%fd410, %fd407, %fd409, %p39;
	mul.f64 	%fd81, %fd69, %fd410;
	mul.f64 	%fd411, %fd76, %fd50;
	mul.f64 	%fd412, %fd69, %fd411;
	mul.f64 	%fd413, %fd410, %fd50;
	mul.f64 	%fd414, %fd69, %fd413;
	neg.f64 	%fd415, %fd69;
	mul.f64 	%fd416, %fd410, %fd49;
	mul.f64 	%fd417, %fd416, %fd415;
	mul.f64 	%fd418, %fd76, %fd49;
	mul.f64 	%fd419, %fd69, %fd418;
	mul.f64 	%fd420, %fd25, %fd417;
	fma.rn.f64 	%fd82, %fd22, %fd412, %fd420;
	mul.f64 	%fd421, %fd26, %fd417;
	fma.rn.f64 	%fd83, %fd23, %fd412, %fd421;
	mul.f64 	%fd422, %fd417, 0d0000000000000000;
	fma.rn.f64 	%fd84, %fd24, %fd412, %fd422;
	mul.f64 	%fd423, %fd22, %fd414;
	fma.rn.f64 	%fd85, %fd25, %fd419, %fd423;
	mul.f64 	%fd424, %fd23, %fd414;
	fma.rn.f64 	%fd86, %fd26, %fd419, %fd424;
	mul.f64 	%fd425, %fd24, %fd414;
	fma.rn.f64 	%fd87, %fd419, 0d0000000000000000, %fd425;
	@%p37 bra 	$L__BB4_46;
	mul.f64 	%fd88, %fd81, %fd49;
	mul.f64 	%fd426, %fd69, %fd76;
	mul.f64 	%fd89, %fd426, %fd49;
	mov.b32 	%r271, 0;
$L__BB4_44:
	mul.lo.s32 	%r150, %r271, %r2;
	mul.wide.s32 	%rd91, %r150, 8;
	add.s64 	%rd92, %rd9, %rd91;
	ld.global.f64 	%fd90, [%rd92+8];
	mul.f64 	%fd91, %fd7, %fd90;
	abs.f64 	%fd92, %fd91;
	setp.neu.f64 	%p40, %fd92, 0d7FF0000000000000;
	@%p40 bra 	$L__BB4_59;
	mov.f64 	%fd432, 0d0000000000000000;
	mul.rn.f64 	%fd1034, %fd91, %fd432;
	mov.b32 	%r273, 1;
	bra.uni 	$L__BB4_62;
$L__BB4_46:
	ld.param.u32 	%r256, [_Z42gpuKernelSphericalHarmonicsBesselWithDerivIdEvPT_S1_S1_S1_S1_S1_S1_S1_S1_S1_S1_S1_S1_S0_iii_param_14];
	setp.lt.s32 	%p49, %r256, 2;
	@%p49 bra 	$L__BB4_107;
	mov.b32 	%r278, 2;
	mov.b32 	%r277, 1;
	mov.b32 	%r276, 3;
	mov.b32 	%r275, 0;
	mov.b16 	%rs8, 0;
$L__BB4_48:
	add.s32 	%r54, %r275, 1;
	add.s32 	%r55, %r278, -1;
	mul.wide.s32 	%rd119, %r278, 8;
	add.s64 	%rd120, %rd11, %rd119;
	ld.local.f64 	%fd520, [%rd120+-8];
	add.s64 	%rd121, %rd12, %rd119;
	st.local.f64 	[%rd121+-8], %fd520;
	add.s32 	%r56, %r54, %r278;
	cvt.rn.f64.s32 	%fd103, %r56;
	mul.f64 	%fd521, %fd47, %fd520;
	mul.f64 	%fd522, %fd521, %fd103;
	st.local.f64 	[%rd120+-8], %fd522;
	mul.f64 	%fd523, %fd520, %fd49;
	mul.f64 	%fd524, %fd523, %fd103;
	st.local.f64 	[%rd120], %fd524;
	add.s64 	%rd122, %rd14, %rd119;
	ld.local.f64 	%fd525, [%rd122+-8];
	add.s64 	%rd123, %rd15, %rd119;
	st.local.f64 	[%rd123+-8], %fd525;
	mul.f64 	%fd526, %fd47, %fd525;
	mul.f64 	%fd527, %fd48, %fd520;
	sub.f64 	%fd528, %fd526, %fd527;
	mul.f64 	%fd529, %fd528, %fd103;
	st.local.f64 	[%rd122+-8], %fd529;
	mul.f64 	%fd530, %fd520, %fd50;
	mul.f64 	%fd531, %fd48, %fd525;
	sub.f64 	%fd532, %fd530, %fd531;
	mul.f64 	%fd533, %fd532, %fd103;
	st.local.f64 	[%rd122], %fd533;
	setp.lt.u32 	%p50, %r275, 3;
	mov.b32 	%r281, 0;
	@%p50 bra 	$L__BB4_51;
	and.b32  	%r281, %r277, 2147483644;
	mov.b32 	%r279, 0;
$L__BB4_50:
	.pragma "nounroll";
	mul.wide.u32 	%rd124, %r279, 8;
	add.s64 	%rd125, %rd11, %rd124;
	ld.local.v2.f64 	{%fd534, %fd535}, [%rd125];
	mul.f64 	%fd536, %fd47, %fd534;
	mul.f64 	%fd537, %fd536, %fd103;
	add.s32 	%r171, %r55, %r279;
	cvt.rn.f64.s32 	%fd538, %r171;
	add.s64 	%rd126, %rd12, %rd124;
	ld.local.v2.f64 	{%fd539, %fd540}, [%rd126];
	mul.f64 	%fd541, %fd539, %fd538;
	sub.f64 	%fd542, %fd537, %fd541;
	sub.s32 	%r172, %r278, %r279;
	cvt.rn.f64.s32 	%fd543, %r172;
	div.rn.f64 	%fd544, %fd542, %fd543;
	add.s64 	%rd127, %rd14, %rd124;
	ld.local.v2.f64 	{%fd545, %fd546}, [%rd127];
	mul.f64 	%fd547, %fd47, %fd545;
	mul.f64 	%fd548, %fd48, %fd534;
	sub.f64 	%fd549, %fd547, %fd548;
	mul.f64 	%fd550, %fd549, %fd103;
	add.s64 	%rd128, %rd15, %rd124;
	ld.local.v2.f64 	{%fd551, %fd552}, [%rd128];
	mul.f64 	%fd553, %fd551, %fd538;
	sub.f64 	%fd554, %fd550, %fd553;
	div.rn.f64 	%fd555, %fd554, %fd543;
	not.b32 	%r173, %r279;
	mul.f64 	%fd556, %fd47, %fd535;
	mul.f64 	%fd557, %fd556, %fd103;
	add.s32 	%r174, %r278, %r279;
	cvt.rn.f64.s32 	%fd558, %r174;
	mul.f64 	%fd559, %fd540, %fd558;
	sub.f64 	%fd560, %fd557, %fd559;
	add.s32 	%r175, %r278, %r173;
	cvt.rn.f64.s32 	%fd561, %r175;
	div.rn.f64 	%fd562, %fd560, %fd561;
	st.local.v2.f64 	[%rd125], {%fd544, %fd562};
	st.local.v2.f64 	[%rd126], {%fd534, %fd535};
	mul.f64 	%fd563, %fd47, %fd546;
	mul.f64 	%fd564, %fd48, %fd535;
	sub.f64 	%fd565, %fd563, %fd564;
	mul.f64 	%fd566, %fd565, %fd103;
	mul.f64 	%fd567, %fd552, %fd558;
	sub.f64 	%fd568, %fd566, %fd567;
	div.rn.f64 	%fd569, %fd568, %fd561;
	st.local.v2.f64 	[%rd127], {%fd555, %fd569};
	st.local.v2.f64 	[%rd128], {%fd545, %fd546};
	ld.local.v2.f64 	{%fd570, %fd571}, [%rd125+16];
	mul.f64 	%fd572, %fd47, %fd570;
	mul.f64 	%fd573, %fd572, %fd103;
	add.s32 	%r176, %r171, 2;
	cvt.rn.f64.s32 	%fd574, %r176;
	ld.local.v2.f64 	{%fd575, %fd576}, [%rd126+16];
	mul.f64 	%fd577, %fd575, %fd574;
	sub.f64 	%fd578, %fd573, %fd577;
	add.s32 	%r177, %r172, -2;
	cvt.rn.f64.s32 	%fd579, %r177;
	div.rn.f64 	%fd580, %fd578, %fd579;
	ld.local.v2.f64 	{%fd581, %fd582}, [%rd127+16];
	mul.f64 	%fd583, %fd47, %fd581;
	mul.f64 	%fd584, %fd48, %fd570;
	sub.f64 	%fd585, %fd583, %fd584;
	mul.f64 	%fd586, %fd585, %fd103;
	ld.local.v2.f64 	{%fd587, %fd588}, [%rd128+16];
	mul.f64 	%fd589, %fd587, %fd574;
	sub.f64 	%fd590, %fd586, %fd589;
	div.rn.f64 	%fd591, %fd590, %fd579;
	mul.f64 	%fd592, %fd47, %fd571;
	mul.f64 	%fd593, %fd592, %fd103;
	add.s32 	%r178, %r171, 3;
	cvt.rn.f64.s32 	%fd594, %r178;
	mul.f64 	%fd595, %fd576, %fd594;
	sub.f64 	%fd596, %fd593, %fd595;
	add.s32 	%r179, %r172, -3;
	cvt.rn.f64.s32 	%fd597, %r179;
	div.rn.f64 	%fd598, %fd596, %fd597;
	st.local.v2.f64 	[%rd125+16], {%fd580, %fd598};
	st.local.v2.f64 	[%rd126+16], {%fd570, %fd571};
	mul.f64 	%fd599, %fd47, %fd582;
	mul.f64 	%fd600, %fd48, %fd571;
	sub.f64 	%fd601, %fd599, %fd600;
	mul.f64 	%fd602, %fd601, %fd103;
	mul.f64 	%fd603, %fd588, %fd594;
	sub.f64 	%fd604, %fd602, %fd603;
	div.rn.f64 	%fd605, %fd604, %fd597;
	st.local.v2.f64 	[%rd127+16], {%fd591, %fd605};
	st.local.v2.f64 	[%rd128+16], {%fd581, %fd582};
	add.s32 	%r279, %r279, 4;
	setp.ne.s32 	%p51, %r279, %r281;
	@%p51 bra 	$L__BB4_50;
$L__BB4_51:
	and.b32  	%r180, %r277, 3;
	setp.eq.s32 	%p52, %r180, 0;
	@%p52 bra 	$L__BB4_56;
	and.b16  	%rs4, %rs8, 3;
	setp.eq.s16 	%p53, %rs4, 0;
	@%p53 bra 	$L__BB4_54;
	mul.wide.u32 	%rd129, %r281, 8;
	add.s64 	%rd130, %rd11, %rd129;
	ld.local.f64 	%fd606, [%rd130];
	mul.f64 	%fd607, %fd47, %fd606;
	mul.f64 	%fd608, %fd607, %fd103;
	add.s32 	%r181, %r55, %r281;
	cvt.rn.f64.s32 	%fd609, %r181;
	add.s64 	%rd131, %rd12, %rd129;
	ld.local.f64 	%fd610, [%rd131];
	mul.f64 	%fd611, %fd610, %fd609;
	sub.f64 	%fd612, %fd608, %fd611;
	sub.s32 	%r182, %r278, %r281;
	cvt.rn.f64.s32 	%fd613, %r182;
	div.rn.f64 	%fd614, %fd612, %fd613;
	st.local.f64 	[%rd130], %fd614;
	st.local.f64 	[%rd131], %fd606;
	add.s64 	%rd132, %rd14, %rd129;
	ld.local.f64 	%fd615, [%rd132];
	mul.f64 	%fd616, %fd47, %fd615;
	mul.f64 	%fd617, %fd48, %fd606;
	sub.f64 	%fd618, %fd616, %fd617;
	mul.f64 	%fd619, %fd618, %fd103;
	add.s64 	%rd133, %rd15, %rd129;
	ld.local.f64 	%fd620, [%rd133];
	mul.f64 	%fd621, %fd620, %fd609;
	sub.f64 	%fd622, %fd619, %fd621;
	div.rn.f64 	%fd623, %fd622, %fd613;
	st.local.f64 	[%rd132], %fd623;
	st.local.f64 	[%rd133], %fd615;
	not.b32 	%r183, %r281;
	ld.local.f64 	%fd624, [%rd130+8];
	mul.f64 	%fd625, %fd47, %fd624;
	mul.f64 	%fd626, %fd625, %fd103;
	add.s32 	%r184, %r278, %r281;
	cvt.rn.f64.s32 	%fd627, %r184;
	ld.local.f64 	%fd628, [%rd131+8];
	mul.f64 	%fd629, %fd628, %fd627;
	sub.f64 	%fd630, %fd626, %fd629;
	add.s32 	%r185, %r278, %r183;
	cvt.rn.f64.s32 	%fd631, %r185;
	div.rn.f64 	%fd632, %fd630, %fd631;
	st.local.f64 	[%rd130+8], %fd632;
	st.local.f64 	[%rd131+8], %fd624;
	ld.local.f64 	%fd633, [%rd132+8];
	mul.f64 	%fd634, %fd47, %fd633;
	mul.f64 	%fd635, %fd48, %fd624;
	sub.f64 	%fd636, %fd634, %fd635;
	mul.f64 	%fd637, %fd636, %fd103;
	ld.local.f64 	%fd638, [%rd133+8];
	mul.f64 	%fd639, %fd638, %fd627;
	sub.f64 	%fd640, %fd637, %fd639;
	div.rn.f64 	%fd641, %fd640, %fd631;
	st.local.f64 	[%rd132+8], %fd641;
	st.local.f64 	[%rd133+8], %fd633;
	add.s32 	%r281, %r281, 2;
$L__BB4_54:
	and.b16  	%rs5, %rs8, 1;
	setp.eq.b16 	%p54, %rs5, 1;
	@%p54 bra 	$L__BB4_56;
	mul.wide.u32 	%rd134, %r281, 8;
	add.s64 	%rd135, %rd11, %rd134;
	ld.local.f64 	%fd642, [%rd135];
	mul.f64 	%fd643, %fd47, %fd642;
	mul.f64 	%fd644, %fd643, %fd103;
	add.s32 	%r186, %r55, %r281;
	cvt.rn.f64.s32 	%fd645, %r186;
	add.s64 	%rd136, %rd12, %rd134;
	ld.local.f64 	%fd646, [%rd136];
	mul.f64 	%fd647, %fd646, %fd645;
	sub.f64 	%fd648, %fd644, %fd647;
	sub.s32 	%r187, %r278, %r281;
	cvt.rn.f64.s32 	%fd649, %r187;
	div.rn.f64 	%fd650, %fd648, %fd649;
	st.local.f64 	[%rd135], %fd650;
	st.local.f64 	[%rd136], %fd642;
	add.s64 	%rd137, %rd14, %rd134;
	ld.local.f64 	%fd651, [%rd137];
	mul.f64 	%fd652, %fd47, %fd651;
	mul.f64 	%fd653, %fd48, %fd642;
	sub.f64 	%fd654, %fd652, %fd653;
	mul.f64 	%fd655, %fd654, %fd103;
	add.s64 	%rd138, %rd15, %rd134;
	ld.local.f64 	%fd656, [%rd138];
	mul.f64 	%fd657, %fd656, %fd645;
	sub.f64 	%fd658, %fd655, %fd657;
	div.rn.f64 	%fd659, %fd658, %fd649;
	st.local.f64 	[%rd137], %fd659;
	st.local.f64 	[%rd138], %fd651;
$L__BB4_56:
	add.s32 	%r189, %r56, 2;
	cvt.rn.f64.u32 	%fd104, %r189;
	mul.lo.s32 	%r63, %r278, %r278;
	mov.b32 	%r282, 0;
	and.b16  	%rs6, %rs8, 3;
	and.b16  	%rs7, %rs8, 1;
$L__BB4_57:
	sub.s32 	%r190, %r278, %r282;
	mul.wide.u32 	%rd139, %r190, 8;
	add.s64 	%rd140, %rd10, %rd139;
	ld.global.f64 	%fd660, [%rd140];
	mul.f64 	%fd661, %fd660, %fd104;
	add.s32 	%r65, %r282, %r278;
	mul.wide.u32 	%rd141, %r65, 8;
	add.s64 	%rd142, %rd10, %rd141;
	ld.global.f64 	%fd662, [%rd142];
	mul.f64 	%fd663, %fd1, %fd662;
	div.rn.f64 	%fd664, %fd661, %fd663;
	sqrt.rn.f64 	%fd105, %fd664;
	cvt.rn.f64.u32 	%fd106, %r282;
	mul.f64 	%fd107, %fd18, %fd106;
	abs.f64 	%fd108, %fd107;
	setp.neu.f64 	%p55, %fd108, 0d7FF0000000000000;
	@%p55 bra 	$L__BB4_67;
	mov.f64 	%fd670, 0d0000000000000000;
	mul.rn.f64 	%fd1037, %fd107, %fd670;
	mov.b32 	%r284, 1;
	bra.uni 	$L__BB4_70;
$L__BB4_59:
	mul.f64 	%fd427, %fd91, 0d3FE45F306DC9C883;
	cvt.rni.s32.f64 	%r272, %fd427;
	cvt.rn.f64.s32 	%fd428, %r272;
	fma.rn.f64 	%fd429, %fd428, 0dBFF921FB54442D18, %fd91;
	fma.rn.f64 	%fd430, %fd428, 0dBC91A62633145C00, %fd429;
	fma.rn.f64 	%fd1034, %fd428, 0dB97B839A252049C0, %fd430;
	setp.ltu.f64 	%p41, %fd92, 0d41E0000000000000;
	@%p41 bra 	$L__BB4_61;
	{ // callseq 34, 0
	.param .b64 param0;
	st.param.f64 	[param0], %fd91;
	.param .align 16 .b8 retval0[16];
	call.uni (retval0), 
	__internal_trig_reduction_slowpathd, 
	(
	param0
	);
	ld.param.f64 	%fd1034, [retval0];
	ld.param.b32 	%r272, [retval0+8];
	} // callseq 34
$L__BB4_61:
	add.s32 	%r273, %r272, 1;
$L__BB4_62:
	setp.neu.f64 	%p42, %fd92, 0d7FF0000000000000;
	shl.b32 	%r153, %r273, 6;
	cvt.u64.u32 	%rd93, %r153;
	and.b64  	%rd94, %rd93, 64;
	add.s64 	%rd96, %rd85, %rd94;
	mul.rn.f64 	%fd433, %fd1034, %fd1034;
	and.b32  	%r154, %r273, 1;
	setp.eq.b32 	%p43, %r154, 1;
	selp.f64 	%fd434, 0dBDA8FF8320FD8164, 0d3DE5DB65F9785EBA, %p43;
	ld.global.nc.v2.f64 	{%fd435, %fd436}, [%rd96];
	fma.rn.f64 	%fd437, %fd434, %fd433, %fd435;
	fma.rn.f64 	%fd438, %fd437, %fd433, %fd436;
	ld.global.nc.v2.f64 	{%fd439, %fd440}, [%rd96+16];
	fma.rn.f64 	%fd441, %fd438, %fd433, %fd439;
	fma.rn.f64 	%fd442, %fd441, %fd433, %fd440;
	ld.global.nc.v2.f64 	{%fd443, %fd444}, [%rd96+32];
	fma.rn.f64 	%fd445, %fd442, %fd433, %fd443;
	fma.rn.f64 	%fd446, %fd445, %fd433, %fd444;
	fma.rn.f64 	%fd447, %fd446, %fd1034, %fd1034;
	fma.rn.f64 	%fd448, %fd446, %fd433, 0d3FF0000000000000;
	selp.f64 	%fd449, %fd448, %fd447, %p43;
	and.b32  	%r155, %r273, 2;
	setp.eq.s32 	%p44, %r155, 0;
	mov.f64 	%fd450, 0d0000000000000000;
	sub.f64 	%fd451, %fd450, %fd449;
	selp.f64 	%fd98, %fd449, %fd451, %p44;
	@%p42 bra 	$L__BB4_64;
	mov.f64 	%fd457, 0d0000000000000000;
	mul.rn.f64 	%fd1035, %fd91, %fd457;
	mov.b32 	%r274, 0;
	bra.uni 	$L__BB4_66;
$L__BB4_64:
	mul.f64 	%fd452, %fd91, 0d3FE45F306DC9C883;
	cvt.rni.s32.f64 	%r274, %fd452;
	cvt.rn.f64.s32 	%fd453, %r274;
	fma.rn.f64 	%fd454, %fd453, 0dBFF921FB54442D18, %fd91;
	fma.rn.f64 	%fd455, %fd453, 0dBC91A62633145C00, %fd454;
	fma.rn.f64 	%fd1035, %fd453, 0dB97B839A252049C0, %fd455;
	setp.ltu.f64 	%p45, %fd92, 0d41E0000000000000;
	@%p45 bra 	$L__BB4_66;
	{ // callseq 35, 0
	.param .b64 param0;
	st.param.f64 	[param0], %fd91;
	.param .align 16 .b8 retval0[16];
	call.uni (retval0), 
	__internal_trig_reduction_slowpathd, 
	(
	param0
	);
	ld.param.f64 	%fd1035, [retval0];
	ld.param.b32 	%r274, [retval0+8];
	} // callseq 35
$L__BB4_66:
	mul.f64 	%fd458, %fd91, %fd91;
	shl.b32 	%r158, %r274, 6;
	cvt.u64.u32 	%rd97, %r158;
	and.b64  	%rd98, %rd97, 64;
	add.s64 	%rd100, %rd85, %rd98;
	mul.rn.f64 	%fd459, %fd1035, %fd1035;
	and.b32  	%r159, %r274, 1;
	setp.eq.b32 	%p46, %r159, 1;
	selp.f64 	%fd460, 0dBDA8FF8320FD8164, 0d3DE5DB65F9785EBA, %p46;
	ld.global.nc.v2.f64 	{%fd461, %fd462}, [%rd100];
	fma.rn.f64 	%fd463, %fd460, %fd459, %fd461;
	fma.rn.f64 	%fd464, %fd463, %fd459, %fd462;
	ld.global.nc.v2.f64 	{%fd465, %fd466}, [%rd100+16];
	fma.rn.f64 	%fd467, %fd464, %fd459, %fd465;
	fma.rn.f64 	%fd468, %fd467, %fd459, %fd466;
	ld.global.nc.v2.f64 	{%fd469, %fd470}, [%rd100+32];
	fma.rn.f64 	%fd471, %fd468, %fd459, %fd469;
	fma.rn.f64 	%fd472, %fd471, %fd459, %fd470;
	fma.rn.f64 	%fd473, %fd472, %fd1035, %fd1035;
	fma.rn.f64 	%fd474, %fd472, %fd459, 0d3FF0000000000000;
	selp.f64 	%fd475, %fd474, %fd473, %p46;
	and.b32  	%r160, %r274, 2;
	setp.eq.s32 	%p47, %r160, 0;
	mov.f64 	%fd476, 0d0000000000000000;
	sub.f64 	%fd477, %fd476, %fd475;
	selp.f64 	%fd478, %fd475, %fd477, %p47;
	div.rn.f64 	%fd479, %fd478, %fd91;
	div.rn.f64 	%fd480, %fd98, %fd458;
	add.f64 	%fd481, %fd480, %fd479;
	div.rn.f64 	%fd482, %fd98, %fd91;
	add.f64 	%fd483, %fd98, %fd98;
	mul.f64 	%fd484, %fd91, %fd458;
	div.rn.f64 	%fd485, %fd483, %fd484;
	sub.f64 	%fd486, %fd482, %fd485;
	add.f64 	%fd487, %fd478, %fd478;
	div.rn.f64 	%fd488, %fd487, %fd458;
	sub.f64 	%fd489, %fd486, %fd488;
	mul.f64 	%fd490, %fd90, %fd489;
	mul.f64 	%fd491, %fd19, %fd490;
	mul.f64 	%fd492, %fd20, %fd490;
	mul.f64 	%fd493, %fd21, %fd490;
	mad.lo.s32 	%r161, %r105, 3, %r271;
	mad.lo.s32 	%r162, %r161, %r106, %r257;
	mul.f64 	%fd494, %fd89, %fd481;
	mul.wide.s32 	%rd101, %r162, 8;
	add.s64 	%rd102, %rd8, %rd101;
	st.global.f64 	[%rd102], %fd494;
	mul.f64 	%fd495, %fd88, %fd481;
	add.s64 	%rd103, %rd7, %rd101;
	st.global.f64 	[%rd103], %fd495;
	mul.f64 	%fd496, %fd89, %fd491;
	fma.rn.f64 	%fd497, %fd82, %fd481, %fd496;
	add.s64 	%rd104, %rd6, %rd101;
	st.global.f64 	[%rd104], %fd497;
	mul.f64 	%fd498, %fd89, %fd492;
	fma.rn.f64 	%fd499, %fd83, %fd481, %fd498;
	add.s64 	%rd105, %rd5, %rd101;
	st.global.f64 	[%rd105], %fd499;
	mul.f64 	%fd500, %fd89, %fd493;
	fma.rn.f64 	%fd501, %fd84, %fd481, %fd500;
	add.s64 	%rd106, %rd4, %rd101;
	st.global.f64 	[%rd106], %fd501;
	mul.f64 	%fd502, %fd88, %fd491;
	fma.rn.f64 	%fd503, %fd85, %fd481, %fd502;
	add.s64 	%rd107, %rd3, %rd101;
	st.global.f64 	[%rd107], %fd503;
	mul.f64 	%fd504, %fd88, %fd492;
	fma.rn.f64 	%fd505, %fd86, %fd481, %fd504;
	add.s64 	%rd108, %rd2, %rd101;
	st.global.f64 	[%rd108], %fd505;
	mul.f64 	%fd506, %fd88, %fd493;
	fma.rn.f64 	%fd507, %fd87, %fd481, %fd506;
	add.s64 	%rd109, %rd1, %rd101;
	st.global.f64 	[%rd109], %fd507;
	sub.s32 	%r163, %r161, %r21;
	mad.lo.s32 	%r164, %r163, %r106, %r257;
	ld.global.f64 	%fd508, [%rd102];
	neg.f64 	%fd509, %fd508;
	mul.wide.s32 	%rd110, %r164, 8;
	add.s64 	%rd111, %rd8, %rd110;
	st.global.f64 	[%rd111], %fd509;
	ld.global.f64 	%fd510, [%rd103];
	add.s64 	%rd112, %rd7, %rd110;
	st.global.f64 	[%rd112], %fd510;
	ld.global.f64 	%fd511, [%rd104];
	neg.f64 	%fd512, %fd511;
	add.s64 	%rd113, %rd6, %rd110;
	st.global.f64 	[%rd113], %fd512;
	ld.global.f64 	%fd513, [%rd105];
	neg.f64 	%fd514, %fd513;
	add.s64 	%rd114, %rd5, %rd110;
	st.global.f64 	[%rd114], %fd514;
	ld.global.f64 	%fd515, [%rd106];
	neg.f64 	%fd516, %fd515;
	add.s64 	%rd115, %rd4, %rd110;
	st.global.f64 	[%rd115], %fd516;
	ld.global.f64 	%fd517, [%rd107];
	add.s64 	%rd116, %rd3, %rd110;
	st.global.f64 	[%rd116], %fd517;
	ld.global.f64 	%fd518, [%rd108];
	add.s64 	%rd117, %rd2, %rd110;
	st.global.f64 	[%rd117], %fd518;
	ld.global.f64 	%fd519, [%rd109];
	add.s64 	%rd118, %rd1, %rd110;
	st.global.f64 	[%rd118], %fd519;
	add.s32 	%r271, %r271, 1;
	setp.eq.s32 	%p48, %r271, %r105;
	@%p48 bra 	$L__BB4_46;
	bra.uni 	$L__BB4_44;
$L__BB4_67:
	mul.f64 	%fd665, %fd107, 0d3FE45F306DC9C883;
	cvt.rni.s32.f64 	%r283, %fd665;
	cvt.rn.f64.s32 	%fd666, %r283;
	fma.rn.f64 	%fd667, %fd666, 0dBFF921FB54442D18, %fd107;
	fma.rn.f64 	%fd668, %fd666, 0dBC91A62633145C00, %fd667;
	fma.rn.f64 	%fd1037, %fd666, 0dB97B839A252049C0, %fd668;
	setp.ltu.f64 	%p56, %fd108, 0d41E0000000000000;
	@%p56 bra 	$L__BB4_69;
	{ // callseq 36, 0
	.param .b64 param0;
	st.param.f64 	[param0], %fd107;
	.param .align 16 .b8 retval0[16];
	call.uni (retval0), 
	__internal_trig_reduction_slowpathd, 
	(
	param0
	);
	ld.param.f64 	%fd1037, [retval0];
	ld.param.b32 	%r283, [retval0+8];
	} // callseq 36
$L__BB4_69:
	add.s32 	%r284, %r283, 1;
$L__BB4_70:
	setp.neu.f64 	%p57, %fd108, 0d7FF0000000000000;
	shl.b32 	%r193, %r284, 6;
	cvt.u64.u32 	%rd143, %r193;
	and.b64  	%rd144, %rd143, 64;
	mov.u64 	%rd145, __cudart_sin_cos_coeffs;
	add.s64 	%rd146, %rd145, %rd144;
	mul.rn.f64 	%fd671, %fd1037, %fd1037;
	and.b32  	%r194, %r284, 1;
	setp.eq.b32 	%p58, %r194, 1;
	selp.f64 	%fd672, 0dBDA8FF8320FD8164, 0d3DE5DB65F9785EBA, %p58;
	ld.global.nc.v2.f64 	{%fd673, %fd674}, [%rd146];
	fma.rn.f64 	%fd675, %fd672, %fd671, %fd673;
	fma.rn.f64 	%fd676, %fd675, %fd671, %fd674;
	ld.global.nc.v2.f64 	{%fd677, %fd678}, [%rd146+16];
	fma.rn.f64 	%fd679, %fd676, %fd671, %fd677;
	fma.rn.f64 	%fd680, %fd679, %fd671, %fd678;
	ld.global.nc.v2.f64 	{%fd681, %fd682}, [%rd146+32];
	fma.rn.f64 	%fd683, %fd680, %fd671, %fd681;
	fma.rn.f64 	%fd684, %fd683, %fd671, %fd682;
	fma.rn.f64 	%fd685, %fd684, %fd1037, %fd1037;
	fma.rn.f64 	%fd686, %fd684, %fd671, 0d3FF0000000000000;
	selp.f64 	%fd687, %fd686, %fd685, %p58;
	and.b32  	%r195, %r284, 2;
	setp.eq.s32 	%p59, %r195, 0;
	mov.f64 	%fd688, 0d0000000000000000;
	sub.f64 	%fd689, %fd688, %fd687;
	selp.f64 	%fd114, %fd687, %fd689, %p59;
	mul.wide.u32 	%rd147, %r282, 8;
	add.s64 	%rd148, %rd11, %rd147;
	ld.local.f64 	%fd115, [%rd148];
	mul.f64 	%fd116, %fd115, %fd114;
	@%p57 bra 	$L__BB4_72;
	mov.f64 	%fd695, 0d0000000000000000;
	mul.rn.f64 	%fd1038, %fd107, %fd695;
	mov.b32 	%r285, 0;
	bra.uni 	$L__BB4_74;
$L__BB4_72:
	mul.f64 	%fd690, %fd107, 0d3FE45F306DC9C883;
	cvt.rni.s32.f64 	%r285, %fd690;
	cvt.rn.f64.s32 	%fd691, %r285;
	fma.rn.f64 	%fd692, %fd691, 0dBFF921FB54442D18, %fd107;
	fma.rn.f64 	%fd693, %fd691, 0dBC91A62633145C00, %fd692;
	fma.rn.f64 	%fd1038, %fd691, 0dB97B839A252049C0, %fd693;
	setp.ltu.f64 	%p60, %fd108, 0d41E0000000000000;
	@%p60 bra 	$L__BB4_74;
	{ // callseq 37, 0
	.param .b64 param0;
	st.param.f64 	[param0], %fd107;
	.param .align 16 .b8 retval0[16];
	call.uni (retval0), 
	__internal_trig_reduction_slowpathd, 
	(
	param0
	);
	ld.param.f64 	%fd1038, [retval0];
	ld.param.b32 	%r285, [retval0+8];
	} // callseq 37
$L__BB4_74:
	setp.lt.s32 	%p61, %r105, 1;
	shl.b32 	%r198, %r285, 6;
	cvt.u64.u32 	%rd149, %r198;
	and.b64  	%rd150, %rd149, 64;
	add.s64 	%rd152, %rd145, %rd150;
	mul.rn.f64 	%fd696, %fd1038, %fd1038;
	and.b32  	%r199, %r285, 1;
	setp.eq.b32 	%p62, %r199, 1;
	selp.f64 	%fd697, 0dBDA8FF8320FD8164, 0d3DE5DB65F9785EBA, %p62;
	ld.global.nc.v2.f64 	{%fd698, %fd699}, [%rd152];
	fma.rn.f64 	%fd700, %fd697, %fd696, %fd698;
	fma.rn.f64 	%fd701, %fd700, %fd696, %fd699;
	ld.global.nc.v2.f64 	{%fd702, %fd703}, [%rd152+16];
	fma.rn.f64 	%fd704, %fd701, %fd696, %fd702;
	fma.rn.f64 	%fd705, %fd704, %fd696, %fd703;
	ld.global.nc.v2.f64 	{%fd706, %fd707}, [%rd152+32];
	fma.rn.f64 	%fd708, %fd705, %fd696, %fd706;
	fma.rn.f64 	%fd709, %fd708, %fd696, %fd707;
	fma.rn.f64 	%fd710, %fd709, %fd1038, %fd1038;
	fma.rn.f64 	%fd711, %fd709, %fd696, 0d3FF0000000000000;
	selp.f64 	%fd712, %fd711, %fd710, %p62;
	and.b32  	%r200, %r285, 2;
	setp.eq.s32 	%p63, %r200, 0;
	mov.f64 	%fd713, 0d0000000000000000;
	sub.f64 	%fd714, %fd713, %fd712;
	selp.f64 	%fd715, %fd712, %fd714, %p63;
	mul.f64 	%fd716, %fd115, %fd715;
	mul.f64 	%fd121, %fd105, %fd716;
	add.s64 	%rd154, %rd14, %rd147;
	ld.local.f64 	%fd717, [%rd154];
	mul.f64 	%fd718, %fd114, %fd717;
	mul.f64 	%fd719, %fd105, %fd718;
	mul.f64 	%fd720, %fd717, %fd715;
	mul.f64 	%fd721, %fd105, %fd720;
	neg.f64 	%fd722, %fd106;
	mul.f64 	%fd723, %fd105, %fd722;
	mul.f64 	%fd724, %fd723, %fd716;
	mul.f64 	%fd725, %fd105, %fd106;
	mul.f64 	%fd726, %fd725, %fd116;
	mul.f64 	%fd727, %fd25, %fd724;
	fma.rn.f64 	%fd122, %fd22, %fd719, %fd727;
	mul.f64 	%fd728, %fd26, %fd724;
	fma.rn.f64 	%fd123, %fd23, %fd719, %fd728;
	mul.f64 	%fd729, %fd724, 0d0000000000000000;
	fma.rn.f64 	%fd124, %fd24, %fd719, %fd729;
	mul.f64 	%fd730, %fd22, %fd721;
	fma.rn.f64 	%fd125, %fd25, %fd726, %fd730;
	mul.f64 	%fd731, %fd23, %fd721;
	fma.rn.f64 	%fd126, %fd26, %fd726, %fd731;
	mul.f64 	%fd732, %fd24, %fd721;
	fma.rn.f64 	%fd127, %fd726, 0d0000000000000000, %fd732;
	@%p61 bra 	$L__BB4_94;
	mul.f64 	%fd128, %fd105, %fd116;
	add.s32 	%r202, %r65, %r63;
	mul.lo.s32 	%r74, %r202, %r105;
	mov.b32 	%r286, 0;
$L__BB4_76:
	mad.lo.s32 	%r203, %r286, %r2, %r278;
	mul.wide.u32 	%rd155, %r203, 8;
	add.s64 	%rd156, %rd9, %rd155;
	ld.global.f64 	%fd129, [%rd156];
	mul.f64 	%fd130, %fd7, %fd129;
	abs.f64 	%fd131, %fd130;
	setp.neu.f64 	%p64, %fd131, 0d7FF0000000000000;
	@%p64 bra 	$L__BB4_78;
	mov.f64 	%fd738, 0d0000000000000000;
	mul.rn.f64 	%fd1040, %fd130, %fd738;
	mov.b32 	%r288, 1;
	bra.uni 	$L__BB4_81;
$L__BB4_78:
	mul.f64 	%fd733, %fd130, 0d3FE45F306DC9C883;
	cvt.rni.s32.f64 	%r287, %fd733;
	cvt.rn.f64.s32 	%fd734, %r287;
	fma.rn.f64 	%fd735, %fd734, 0dBFF921FB54442D18, %fd130;
	fma.rn.f64 	%fd736, %fd734, 0dBC91A62633145C00, %fd735;
	fma.rn.f64 	%fd1040, %fd734, 0dB97B839A252049C0, %fd736;
	setp.ltu.f64 	%p65, %fd131, 0d41E0000000000000;
	@%p65 bra 	$L__BB4_80;
	{ // callseq 38, 0
	.param .b64 param0;
	st.param.f64 	[param0], %fd130;
	.param .align 16 .b8 retval0[16];
	call.uni (retval0), 
	__internal_trig_reduction_slowpathd, 
	(
	param0
	);
	ld.param.f64 	%fd1040, [retval0];
	ld.param.b32 	%r287, [retval0+8];
	} // callseq 38
$L__BB4_80:
	add.s32 	%r288, %r287, 1;
$L__BB4_81:
	shl.b32 	%r206, %r288, 6;
	cvt.u64.u32 	%rd157, %r206;
	and.b64  	%rd158, %rd157, 64;
	mov.u64 	%rd159, __cudart_sin_cos_coeffs;
	add.s64 	%rd160, %rd159, %rd158;
	mul.rn.f64 	%fd739, %fd1040, %fd1040;
	and.b32  	%r207, %r288, 1;
	setp.eq.b32 	%p67, %r207, 1;
	selp.f64 	%fd740, 0dBDA8FF8320FD8164, 0d3DE5DB65F9785EBA, %p67;
	ld.global.nc.v2.f64 	{%fd741, %fd742}, [%rd160];
	fma.rn.f64 	%fd743, %fd740, %fd739, %fd741;
	fma.rn.f64 	%fd744, %fd743, %fd739, %fd742;
	ld.global.nc.v2.f64 	{%fd745, %fd746}, [%rd160+16];
	fma.rn.f64 	%fd747, %fd744, %fd739, %fd745;
	fma.rn.f64 	%fd748, %fd747, %fd739, %fd746;
	ld.global.nc.v2.f64 	{%fd749, %fd750}, [%rd160+32];
	fma.rn.f64 	%fd751, %fd748, %fd739, %fd749;
	fma.rn.f64 	%fd752, %fd751, %fd739, %fd750;
	fma.rn.f64 	%fd753, %fd752, %fd1040, %fd1040;
	fma.rn.f64 	%fd754, %fd752, %fd739, 0d3FF0000000000000;
	selp.f64 	%fd755, %fd754, %fd753, %p67;
	and.b32  	%r208, %r288, 2;
	setp.eq.s32 	%p68, %r208, 0;
	mov.f64 	%fd756, 0d0000000000000000;
	sub.f64 	%fd757, %fd756, %fd755;
	selp.f64 	%fd137, %fd755, %fd757, %p68;
	neg.f64 	%fd138, %fd137;
	div.rn.f64 	%fd1043, %fd138, %fd130;
	st.local.f64 	[%rd13], %fd1043;
	mul.f64 	%fd140, %fd130, %fd130;
	@%p64 bra 	$L__BB4_83;
	mov.f64 	%fd763, 0d0000000000000000;
	mul.rn.f64 	%fd1041, %fd130, %fd763;
	mov.b32 	%r289, 0;
	bra.uni 	$L__BB4_85;
$L__BB4_83:
	mul.f64 	%fd758, %fd130, 0d3FE45F306DC9C883;
	cvt.rni.s32.f64 	%r289, %fd758;
	cvt.rn.f64.s32 	%fd759, %r289;
	fma.rn.f64 	%fd760, %fd759, 0dBFF921FB54442D18, %fd130;
	fma.rn.f64 	%fd761, %fd759, 0dBC91A62633145C00, %fd760;
	fma.rn.f64 	%fd1041, %fd759, 0dB97B839A252049C0, %fd761;
	setp.ltu.f64 	%p69, %fd131, 0d41E0000000000000;
	@%p69 bra 	$L__BB4_85;
	{ // callseq 39, 0
	.param .b64 param0;
	st.param.f64 	[param0], %fd130;
	.param .align 16 .b8 retval0[16];
	call.uni (retval0), 
	__internal_trig_reduction_slowpathd, 
	(
	param0
	);
	ld.param.f64 	%fd1041, [retval0];
	ld.param.b32 	%r289, [retval0+8];
	} // callseq 39
$L__BB4_85:
	setp.lt.u32 	%p70, %r275, 3;
	shl.b32 	%r212, %r289, 6;
	cvt.u64.u32 	%rd161, %r212;
	and.b64  	%rd162, %rd161, 64;
	mov.u64 	%rd163, __cudart_sin_cos_coeffs;
	add.s64 	%rd164, %rd163, %rd162;
	mul.rn.f64 	%fd764, %fd1041, %fd1041;
	and.b32  	%r213, %r289, 1;
	setp.eq.b32 	%p71, %r213, 1;
	selp.f64 	%fd765, 0dBDA8FF8320FD8164, 0d3DE5DB65F9785EBA, %p71;
	ld.global.nc.v2.f64 	{%fd766, %fd767}, [%rd164];
	fma.rn.f64 	%fd768, %fd765, %fd764, %fd766;
	fma.rn.f64 	%fd769, %fd768, %fd764, %fd767;
	ld.global.nc.v2.f64 	{%fd770, %fd771}, [%rd164+16];
	fma.rn.f64 	%fd772, %fd769, %fd764, %fd770;
	fma.rn.f64 	%fd773, %fd772, %fd764, %fd771;
	ld.global.nc.v2.f64 	{%fd774, %fd775}, [%rd164+32];
	fma.rn.f64 	%fd776, %fd773, %fd764, %fd774;
	fma.rn.f64 	%fd777, %fd776, %fd764, %fd775;
	fma.rn.f64 	%fd778, %fd777, %fd1041, %fd1041;
	fma.rn.f64 	%fd779, %fd777, %fd764, 0d3FF0000000000000;
	selp.f64 	%fd780, %fd779, %fd778, %p71;
	and.b32  	%r214, %r289, 2;
	setp.eq.s32 	%p72, %r214, 0;
	mov.f64 	%fd781, 0d0000000000000000;
	sub.f64 	%fd782, %fd781, %fd780;
	selp.f64 	%fd783, %fd780, %fd782, %p72;
	div.rn.f64 	%fd784, %fd783, %fd130;
	div.rn.f64 	%fd785, %fd138, %fd140;
	sub.f64 	%fd786, %fd785, %fd784;
	st.local.f64 	[%rd13+8], %fd786;
	div.rn.f64 	%fd787, %fd137, %fd140;
	add.f64 	%fd788, %fd787, %fd784;
	mul.f64 	%fd789, %fd129, %fd788;
	add.f64 	%fd790, %fd137, %fd137;
	mul.f64 	%fd791, %fd130, %fd140;
	div.rn.f64 	%fd792, %fd790, %fd791;
	div.rn.f64 	%fd793, %fd137, %fd130;
	sub.f64 	%fd794, %fd792, %fd793;
	add.f64 	%fd795, %fd783, %fd783;
	div.rn.f64 	%fd796, %fd795, %fd140;
	add.f64 	%fd797, %fd794, %fd796;
	mul.f64 	%fd798, %fd129, %fd797;
	st.local.v2.f64 	[%rd16], {%fd789, %fd798};
	mov.b32 	%r291, 2;
	@%p70 bra 	$L__BB4_88;
	mov.b32 	%r291, 2;
$L__BB4_87:
	.pragma "nounroll";
	shl.b32 	%r216, %r291, 1;
	add.s32 	%r217, %r216, -1;
	cvt.rn.f64.s32 	%fd799, %r217;
	div.rn.f64 	%fd800, %fd799, %fd130;
	mul.wide.s32 	%rd165, %r291, 8;
	add.s64 	%rd166, %rd13, %rd165;
	ld.local.f64 	%fd801, [%rd166+-8];
	mul.f64 	%fd802, %fd800, %fd801;
	sub.f64 	%fd803, %fd802, %fd1043;
	mul.wide.u32 	%rd167, %r291, 8;
	add.s64 	%rd168, %rd13, %rd167;
	add.s64 	%rd169, %rd16, %rd165;
	ld.local.v2.f64 	{%fd804, %fd805}, [%rd169+-16];
	mul.f64 	%fd806, %fd800, %fd805;
	div.rn.f64 	%fd807, %fd799, %fd140;
	mul.f64 	%fd808, %fd807, %fd129;
	mul.f64 	%fd809, %fd808, %fd801;
	sub.f64 	%fd810, %fd806, %fd809;
	sub.f64 	%fd811, %fd810, %fd804;
	add.s64 	%rd170, %rd16, %rd167;
	or.b32  	%r218, %r216, 1;
	cvt.rn.f64.s32 	%fd812, %r218;
	div.rn.f64 	%fd813, %fd812, %fd130;
	mul.f64 	%fd814, %fd813, %fd803;
	sub.f64 	%fd815, %fd814, %fd801;
	st.local.v2.f64 	[%rd168], {%fd803, %fd815};
	mul.f64 	%fd816, %fd813, %fd811;
	div.rn.f64 	%fd817, %fd812, %fd140;
	mul.f64 	%fd818, %fd817, %fd129;
	mul.f64 	%fd819, %fd818, %fd803;
	sub.f64 	%fd820, %fd816, %fd819;
	sub.f64 	%fd821, %fd820, %fd805;
	st.local.v2.f64 	[%rd170], {%fd811, %fd821};
	add.s32 	%r219, %r291, 2;
	add.s32 	%r220, %r216, 3;
	cvt.rn.f64.s32 	%fd822, %r220;
	div.rn.f64 	%fd823, %fd822, %fd130;
	mul.f64 	%fd824, %fd823, %fd815;
	sub.f64 	%fd825, %fd824, %fd803;
	mul.wide.u32 	%rd171, %r219, 8;
	add.s64 	%rd172, %rd13, %rd171;
	mul.f64 	%fd826, %fd823, %fd821;
	div.rn.f64 	%fd827, %fd822, %fd140;
	mul.f64 	%fd828, %fd827, %fd129;
	ld.local.f64 	%fd829, [%rd166+8];
	mul.f64 	%fd830, %fd828, %fd829;
	sub.f64 	%fd831, %fd826, %fd830;
	sub.f64 	%fd832, %fd831, %fd811;
	add.s64 	%rd173, %rd16, %rd171;
	add.s32 	%r221, %r216, 5;
	cvt.rn.f64.s32 	%fd833, %r221;
	div.rn.f64 	%fd834, %fd833, %fd130;
	mul.f64 	%fd835, %fd834, %fd825;
	sub.f64 	%fd836, %fd835, %fd829;
	st.local.v2.f64 	[%rd172], {%fd825, %fd836};
	mul.f64 	%fd837, %fd834, %fd832;
	div.rn.f64 	%fd838, %fd833, %fd140;
	mul.f64 	%fd839, %fd838, %fd129;
	ld.local.f64 	%fd1043, [%rd166+16];
	mul.f64 	%fd840, %fd839, %fd1043;
	sub.f64 	%fd841, %fd837, %fd840;
	sub.f64 	%fd842, %fd841, %fd821;
	st.local.v2.f64 	[%rd173], {%fd832, %fd842};
	add.s32 	%r291, %r291, 4;
	and.b32  	%r222, %r54, -4;
	setp.ne.s32 	%p73, %r219, %r222;
	@%p73 bra 	$L__BB4_87;
$L__BB4_88:
	and.b32  	%r223, %r54, 3;
	setp.eq.s32 	%p74, %r223, 0;
	@%p74 bra 	$L__BB4_93;
	setp.eq.s16 	%p75, %rs6, 0;
	@%p75 bra 	$L__BB4_91;
	shl.b32 	%r224, %r291, 1;
	add.s32 	%r225, %r224, -1;
	cvt.rn.f64.s32 	%fd843, %r225;
	div.rn.f64 	%fd844, %fd843, %fd130;
	sub.s32 	%r226, %r225, %r291;
	mul.wide.s32 	%rd174, %r226, 8;
	add.s64 	%rd175, %rd13, %rd174;
	ld.local.f64 	%fd845, [%rd175];
	mul.f64 	%fd846, %fd844, %fd845;
	sub.f64 	%fd847, %fd846, %fd1043;
	mul.wide.u32 	%rd176, %r291, 8;
	add.s64 	%rd177, %rd13, %rd176;
	st.local.f64 	[%rd177], %fd847;
	add.s64 	%rd178, %rd16, %rd174;
	ld.local.f64 	%fd848, [%rd178];
	mul.f64 	%fd849, %fd844, %fd848;
	div.rn.f64 	%fd850, %fd843, %fd140;
	mul.f64 	%fd851, %fd850, %fd129;
	mul.f64 	%fd852, %fd851, %fd845;
	sub.f64 	%fd853, %fd849, %fd852;
	ld.local.f64 	%fd854, [%rd178+-8];
	sub.f64 	%fd855, %fd853, %fd854;
	add.s64 	%rd179, %rd16, %rd176;
	st.local.f64 	[%rd179], %fd855;
	or.b32  	%r227, %r224, 1;
	cvt.rn.f64.s32 	%fd856, %r227;
	div.rn.f64 	%fd857, %fd856, %fd130;
	mul.f64 	%fd858, %fd857, %fd847;
	sub.f64 	%fd859, %fd858, %fd845;
	st.local.f64 	[%rd177+8], %fd859;
	mul.f64 	%fd860, %fd857, %fd855;
	div.rn.f64 	%fd861, %fd856, %fd140;
	mul.f64 	%fd862, %fd861, %fd129;
	ld.local.f64 	%fd863, [%rd175+8];
	mul.f64 	%fd864, %fd862, %fd863;
	sub.f64 	%fd865, %fd860, %fd864;
	sub.f64 	%fd866, %fd865, %fd848;
	st.local.f64 	[%rd179+8], %fd866;
	add.s32 	%r291, %r226, 3;
$L__BB4_91:
	setp.eq.b16 	%p76, %rs7, 1;
	@%p76 bra 	$L__BB4_93;
	shl.b32 	%r228, %r291, 1;
	add.s32 	%r229, %r228, -1;
	cvt.rn.f64.s32 	%fd867, %r229;
	div.rn.f64 	%fd868, %fd867, %fd130;
	mul.wide.s32 	%rd180, %r291, 8;
	add.s64 	%rd181, %rd13, %rd180;
	ld.local.f64 	%fd869, [%rd181+-8];
	mul.f64 	%fd870, %fd868, %fd869;
	ld.local.f64 	%fd871, [%rd181+-16];
	sub.f64 	%fd872, %fd870, %fd871;
	mul.wide.u32 	%rd182, %r291, 8;
	add.s64 	%rd183, %rd13, %rd182;
	st.local.f64 	[%rd183], %fd872;
	add.s64 	%rd184, %rd16, %rd180;
	ld.local.f64 	%fd873, [%rd184+-8];
	mul.f64 	%fd874, %fd868, %fd873;
	div.rn.f64 	%fd875, %fd867, %fd140;
	mul.f64 	%fd876, %fd875, %fd129;
	mul.f64 	%fd877, %fd876, %fd869;
	sub.f64 	%fd878, %fd874, %fd877;
	ld.local.f64 	%fd879, [%rd184+-16];
	sub.f64 	%fd880, %fd878, %fd879;
	add.s64 	%rd185, %rd16, %rd182;
	st.local.f64 	[%rd185], %fd880;
$L__BB4_93:
	mul.wide.u32 	%rd186, %r278, 8;
	add.s64 	%rd187, %rd13, %rd186;
	ld.local.f64 	%fd881, [%rd187];
	neg.f64 	%fd882, %fd881;
	add.s64 	%rd188, %rd16, %rd186;
	ld.local.f64 	%fd883, [%rd188];
	neg.f64 	%fd884, %fd883;
	mul.f64 	%fd885, %fd19, %fd884;
	mul.f64 	%fd886, %fd20, %fd884;
	mul.f64 	%fd887, %fd21, %fd884;
	add.s32 	%r230, %r286, %r74;
	mad.lo.s32 	%r231, %r230, %r106, %r257;
	mul.f64 	%fd888, %fd128, %fd882;
	mul.wide.s32 	%rd189, %r231, 8;
	add.s64 	%rd190, %rd8, %rd189;
	st.global.f64 	[%rd190], %fd888;
	mul.f64 	%fd889, %fd121, %fd882;
	add.s64 	%rd191, %rd7, %rd189;
	st.global.f64 	[%rd191], %fd889;
	mul.f64 	%fd890, %fd128, %fd885;
	mul.f64 	%fd891, %fd122, %fd881;
	sub.f64 	%fd892, %fd890, %fd891;
	add.s64 	%rd192, %rd6, %rd189;
	st.global.f64 	[%rd192], %fd892;
	mul.f64 	%fd893, %fd128, %fd886;
	mul.f64 	%fd894, %fd123, %fd881;
	sub.f64 	%fd895, %fd893, %fd894;
	add.s64 	%rd193, %rd5, %rd189;
	st.global.f64 	[%rd193], %fd895;
	mul.f64 	%fd896, %fd128, %fd887;
	mul.f64 	%fd897, %fd124, %fd881;
	sub.f64 	%fd898, %fd896, %fd897;
	add.s64 	%rd194, %rd4, %rd189;
	st.global.f64 	[%rd194], %fd898;
	mul.f64 	%fd899, %fd121, %fd885;
	mul.f64 	%fd900, %fd125, %fd881;
	sub.f64 	%fd901, %fd899, %fd900;
	add.s64 	%rd195, %rd3, %rd189;
	st.global.f64 	[%rd195], %fd901;
	mul.f64 	%fd902, %fd121, %fd886;
	mul.f64 	%fd903, %fd126, %fd881;
	sub.f64 	%fd904, %fd902, %fd903;
	add.s64 	%rd196, %rd2, %rd189;
	st.global.f64 	[%rd196], %fd904;
	mul.f64 	%fd905, %fd121, %fd887;
	mul.f64 	%fd906, %fd127, %fd881;
	sub.f64 	%fd907, %fd905, %fd906;
	add.s64 	%rd197, %rd1, %rd189;
	st.global.f64 	[%rd197], %fd907;
	add.s32 	%r286, %r286, 1;
	setp.ne.s32 	%p77, %r286, %r105;
	@%p77 bra 	$L__BB4_76;
$L__BB4_94:
	add.s32 	%r282, %r282, 1;
	setp.ne.s32 	%p78, %r282, %r276;
	@%p78 bra 	$L__BB4_57;
	setp.lt.s32 	%p79, %r105, 1;
	@%p79 bra 	$L__BB4_106;
	mov.f64 	%fd1044, 0dBFF0000000000000;
	mov.b32 	%r293, 0;
$L__BB4_97:
	mov.f64 	%fd148, %fd1044;
	setp.lt.u32 	%p80, %r105, 4;
	mad.lo.s32 	%r234, %r278, %r278, %r278;
	add.s32 	%r235, %r234, %r293;
	mad.lo.s32 	%r92, %r105, %r235, %r105;
	not.b32 	%r236, %r293;
	add.s32 	%r237, %r234, %r236;
	mul.lo.s32 	%r93, %r237, %r105;
	neg.f64 	%fd1044, %fd148;
	mov.b32 	%r296, 0;
	@%p80 bra 	$L__BB4_100;
	mov.b32 	%r294, 0;
$L__BB4_99:
	.pragma "nounroll";
	add.s32 	%r239, %r294, %r92;
	mad.lo.s32 	%r240, %r239, %r106, %r257;
	add.s32 	%r241, %r294, %r93;
	mad.lo.s32 	%r242, %r241, %r106, %r257;
	mul.wide.s32 	%rd198, %r240, 8;
	add.s64 	%rd199, %rd8, %rd198;
	ld.global.f64 	%fd909, [%rd199];
	mul.f64 	%fd910, %fd148, %fd909;
	mul.wide.s32 	%rd200, %r242, 8;
	add.s64 	%rd201, %rd8, %rd200;
	st.global.f64 	[%rd201], %fd910;
	add.s64 	%rd202, %rd7, %rd198;
	ld.global.f64 	%fd911, [%rd202];
	mul.f64 	%fd912, %fd911, %fd1044;
	add.s64 	%rd203, %rd7, %rd200;
	st.global.f64 	[%rd203], %fd912;
	add.s64 	%rd204, %rd6, %rd198;
	ld.global.f64 	%fd913, [%rd204];
	mul.f64 	%fd914, %fd148, %fd913;
	add.s64 	%rd205, %rd6, %rd200;
	st.global.f64 	[%rd205], %fd914;
	add.s64 	%rd206, %rd3, %rd198;
	ld.global.f64 	%fd915, [%rd206];
	mul.f64 	%fd916, %fd915, %fd1044;
	add.s64 	%rd207, %rd3, %rd200;
	st.global.f64 	[%rd207], %fd916;
	add.s64 	%rd208, %rd5, %rd198;
	ld.global.f64 	%fd917, [%rd208];
	mul.f64 	%fd918, %fd148, %fd917;
	add.s64 	%rd209, %rd5, %rd200;
	st.global.f64 	[%rd209], %fd918;
	add.s64 	%rd210, %rd2, %rd198;
	ld.global.f64 	%fd919, [%rd210];
	mul.f64 	%fd920, %fd919, %fd1044;
	add.s64 	%rd211, %rd2, %rd200;
	st.global.f64 	[%rd211], %fd920;
	add.s64 	%rd212, %rd4, %rd198;
	ld.global.f64 	%fd921, [%rd212];
	mul.f64 	%fd922, %fd148, %fd921;
	add.s64 	%rd213, %rd4, %rd200;
	st.global.f64 	[%rd213], %fd922;
	add.s64 	%rd214, %rd1, %rd198;
	ld.global.f64 	%fd923, [%rd214];
	mul.f64 	%fd924, %fd923, %fd1044;
	add.s64 	%rd215, %rd1, %rd200;
	st.global.f64 	[%rd215], %fd924;
	mul.wide.s32 	%rd216, %r106, 8;
	add.s64 	%rd217, %rd199, %rd216;
	ld.global.f64 	%fd925, [%rd217];
	mul.f64 	%fd926, %fd148, %fd925;
	add.s64 	%rd218, %rd201, %rd216;
	st.global.f64 	[%rd218], %fd926;
	add.s64 	%rd219, %rd202, %rd216;
	ld.global.f64 	%fd927, [%rd219];
	mul.f64 	%fd928, %fd927, %fd1044;
	add.s64 	%rd220, %rd203, %rd216;
	st.global.f64 	[%rd220], %fd928;
	add.s64 	%rd221, %rd204, %rd216;
	ld.global.f64 	%fd929, [%rd221];
	mul.f64 	%fd930, %fd148, %fd929;
	add.s64 	%rd222, %rd205, %rd216;
	st.global.f64 	[%rd222], %fd930;
	add.s64 	%rd223, %rd206, %rd216;
	ld.global.f64 	%fd931, [%rd223];
	mul.f64 	%fd932, %fd931, %fd1044;
	add.s64 	%rd224, %rd207, %rd216;
	st.global.f64 	[%rd224], %fd932;
	add.s64 	%rd225, %rd208, %rd216;
	ld.global.f64 	%fd933, [%rd225];
	mul.f64 	%fd934, %fd148, %fd933;
	add.s64 	%rd226, %rd209, %rd216;
	st.global.f64 	[%rd226], %fd934;
	add.s64 	%rd227, %rd210, %rd216;
	ld.global.f64 	%fd935, [%rd227];
	mul.f64 	%fd936, %fd935, %fd1044;
	add.s64 	%rd228, %rd211, %rd216;
	st.global.f64 	[%rd228], %fd936;
	add.s64 	%rd229, %rd212, %rd216;
	ld.global.f64 	%fd937, [%rd229];
	mul.f64 	%fd938, %fd148, %fd937;
	add.s64 	%rd230, %rd213, %rd216;
	st.global.f64 	[%rd230], %fd938;
	add.s64 	%rd231, %rd214, %rd216;
	ld.global.f64 	%fd939, [%rd231];
	mul.f64 	%fd940, %fd939, %fd1044;
	add.s64 	%rd232, %rd215, %rd216;
	st.global.f64 	[%rd232], %fd940;
	add.s64 	%rd233, %rd217, %rd216;
	ld.global.f64 	%fd941, [%rd233];
	mul.f64 	%fd942, %fd148, %fd941;
	add.s64 	%rd234, %rd218, %rd216;
	st.global.f64 	[%rd234], %fd942;
	add.s64 	%rd235, %rd219, %rd216;
	ld.global.f64 	%fd943, [%rd235];
	mul.f64 	%fd944, %fd943, %fd1044;
	add.s64 	%rd236, %rd220, %rd216;
	st.global.f64 	[%rd236], %fd944;
	add.s64 	%rd237, %rd221, %rd216;
	ld.global.f64 	%fd945, [%rd237];
	mul.f64 	%fd946, %fd148, %fd945;
	add.s64 	%rd238, %rd222, %rd216;
	st.global.f64 	[%rd238], %fd946;
	add.s64 	%rd239, %rd223, %rd216;
	ld.global.f64 	%fd947, [%rd239];
	mul.f64 	%fd948, %fd947, %fd1044;
	add.s64 	%rd240, %rd224, %rd216;
	st.global.f64 	[%rd240], %fd948;
	add.s64 	%rd241, %rd225, %rd216;
	ld.global.f64 	%fd949, [%rd241];
	mul.f64 	%fd950, %fd148, %fd949;
	add.s64 	%rd242, %rd226, %rd216;
	st.global.f64 	[%rd242], %fd950;
	add.s64 	%rd243, %rd227, %rd216;
	ld.global.f64 	%fd951, [%rd243];
	mul.f64 	%fd952, %fd951, %fd1044;
	add.s64 	%rd244, %rd228, %rd216;
	st.global.f64 	[%rd244], %fd952;
	add.s64 	%rd245, %rd229, %rd216;
	ld.global.f64 	%fd953, [%rd245];
	mul.f64 	%fd954, %fd148, %fd953;
	add.s64 	%rd246, %rd230, %rd216;
	st.global.f64 	[%rd246], %fd954;
	add.s64 	%rd247, %rd231, %rd216;
	ld.global.f64 	%fd955, [%rd247];
	mul.f64 	%fd956, %fd955, %fd1044;
	add.s64 	%rd248, %rd232, %rd216;
	st.global.f64 	[%rd248], %fd956;
	add.s64 	%rd249, %rd233, %rd216;
	ld.global.f64 	%fd957, [%rd249];
	mul.f64 	%fd958, %fd148, %fd957;
	add.s64 	%rd250, %rd234, %rd216;
	st.global.f64 	[%rd250], %fd958;
	add.s64 	%rd251, %rd235, %rd216;
	ld.global.f64 	%fd959, [%rd251];
	mul.f64 	%fd960, %fd959, %fd1044;
	add.s64 	%rd252, %rd236, %rd216;
	st.global.f64 	[%rd252], %fd960;
	add.s64 	%rd253, %rd237, %rd216;
	ld.global.f64 	%fd961, [%rd253];
	mul.f64 	%fd962, %fd148, %fd961;
	add.s64 	%rd254, %rd238, %rd216;
	st.global.f64 	[%rd254], %fd962;
	add.s64 	%rd255, %rd239, %rd216;
	ld.global.f64 	%fd963, [%rd255];
	mul.f64 	%fd964, %fd963, %fd1044;
	add.s64 	%rd256, %rd240, %rd216;
	st.global.f64 	[%rd256], %fd964;
	add.s64 	%rd257, %rd241, %rd216;
	ld.global.f64 	%fd965, [%rd257];
	mul.f64 	%fd966, %fd148, %fd965;
	add.s64 	%rd258, %rd242, %rd216;
	st.global.f64 	[%rd258], %fd966;
	add.s64 	%rd259, %rd243, %rd216;
	ld.global.f64 	%fd967, [%rd259];
	mul.f64 	%fd968, %fd967, %fd1044;
	add.s64 	%rd260, %rd244, %rd216;
	st.global.f64 	[%rd260], %fd968;
	add.s64 	%rd261, %rd245, %rd216;
	ld.global.f64 	%fd969, [%rd261];
	mul.f64 	%fd970, %fd148, %fd969;
	add.s64 	%rd262, %rd246, %rd216;
	st.global.f64 	[%rd262], %fd970;
	add.s64 	%rd263, %rd247, %rd216;
	ld.global.f64 	%fd971, [%rd263];
	mul.f64 	%fd972, %fd971, %fd1044;
	add.s64 	%rd264, %rd248, %rd216;
	st.global.f64 	[%rd264], %fd972;
	add.s32 	%r294, %r294, 4;
	setp.ne.s32 	%p81, %r294, %r4;
	mov.u32 	%r296, %r4;
	@%p81 bra 	$L__BB4_99;
$L__BB4_100:
	setp.eq.s32 	%p82, %r3, 0;
	@%p82 bra 	$L__BB4_105;
	setp.eq.s32 	%p83, %r3, 1;
	@%p83 bra 	$L__BB4_103;
	add.s32 	%r243, %r296, %r92;
	mad.lo.s32 	%r244, %r243, %r106, %r257;
	add.s32 	%r245, %r296, %r93;
	mad.lo.s32 	%r246, %r245, %r106, %r257;
	mul.wide.s32 	%rd265, %r244, 8;
	add.s64 	%rd266, %rd8, %rd265;
	ld.global.f64 	%fd973, [%rd266];
	mul.f64 	%fd974, %fd148, %fd973;
	mul.wide.s32 	%rd267, %r246, 8;
	add.s64 	%rd268, %rd8, %rd267;
	st.global.f64 	[%rd268], %fd974;
	add.s64 	%rd269, %rd7, %rd265;
	ld.global.f64 	%fd975, [%rd269];
	mul.f64 	%fd976, %fd975, %fd1044;
	add.s64 	%rd270, %rd7, %rd267;
	st.global.f64 	[%rd270], %fd976;
	add.s64 	%rd271, %rd6, %rd265;
	ld.global.f64 	%fd977, [%rd271];
	mul.f64 	%fd978, %fd148, %fd977;
	add.s64 	%rd272, %rd6, %rd267;
	st.global.f64 	[%rd272], %fd978;
	add.s64 	%rd273, %rd3, %rd265;
	ld.global.f64 	%fd979, [%rd273];
	mul.f64 	%fd980, %fd979, %fd1044;
	add.s64 	%rd274, %rd3, %rd267;
	st.global.f64 	[%rd274], %fd980;
	add.s64 	%rd275, %rd5, %rd265;
	ld.global.f64 	%fd981, [%rd275];
	mul.f64 	%fd982, %fd148, %fd981;
	add.s64 	%rd276, %rd5, %rd267;
	st.global.f64 	[%rd276], %fd982;
	add.s64 	%rd277, %rd2, %rd265;
	ld.global.f64 	%fd983, [%rd277];
	mul.f64 	%fd984, %fd983, %fd1044;
	add.s64 	%rd278, %rd2, %rd267;
	st.global.f64 	[%rd278], %fd984;
	add.s64 	%rd279, %rd4, %rd265;
	ld.global.f64 	%fd985, [%rd279];
	mul.f64 	%fd986, %fd148, %fd985;
	add.s64 	%rd280, %rd4, %rd267;
	st.global.f64 	[%rd280], %fd986;
	add.s64 	%rd281, %rd1, %rd265;
	ld.global.f64 	%fd987, [%rd281];
	mul.f64 	%fd988, %fd987, %fd1044;
	add.s64 	%rd282, %rd1, %rd267;
	st.global.f64 	[%rd282], %fd988;
	mul.wide.s32 	%rd283, %r106, 8;
	add.s64 	%rd284, %rd266, %rd283;
	ld.global.f64 	%fd989, [%rd284];
	mul.f64 	%fd990, %fd148, %fd989;
	add.s64 	%rd285, %rd268, %rd283;
	st.global.f64 	[%rd285], %fd990;
	add.s64 	%rd286, %rd269, %rd283;
	ld.global.f64 	%fd991, [%rd286];
	mul.f64 	%fd992, %fd991, %fd1044;
	add.s64 	%rd287, %rd270, %rd283;
	st.global.f64 	[%rd287], %fd992;
	add.s64 	%rd288, %rd271, %rd283;
	ld.global.f64 	%fd993, [%rd288];
	mul.f64 	%fd994, %fd148, %fd993;
	add.s64 	%rd289, %rd272, %rd283;
	st.global.f64 	[%rd289], %fd994;
	add.s64 	%rd290, %rd273, %rd283;
	ld.global.f64 	%fd995, [%rd290];
	mul.f64 	%fd996, %fd995, %fd1044;
	add.s64 	%rd291, %rd274, %rd283;
	st.global.f64 	[%rd291], %fd996;
	add.s64 	%rd292, %rd275, %rd283;
	ld.global.f64 	%fd997, [%rd292];
	mul.f64 	%fd998, %fd148, %fd997;
	add.s64 	%rd293, %rd276, %rd283;
	st.global.f64 	[%rd293], %fd998;
	add.s64 	%rd294, %rd277, %rd283;
	ld.global.f64 	%fd999, [%rd294];
	mul.f64 	%fd1000, %fd999, %fd1044;
	add.s64 	%rd295, %rd278, %rd283;
	st.global.f64 	[%rd295], %fd1000;
	add.s64 	%rd296, %rd279, %rd283;
	ld.global.f64 	%fd1001, [%rd296];
	mul.f64 	%fd1002, %fd148, %fd1001;
	add.s64 	%rd297, %rd280, %rd283;
	st.global.f64 	[%rd297], %fd1002;
	add.s64 	%rd298, %rd281, %rd283;
	ld.global.f64 	%fd1003, [%rd298];
	mul.f64 	%fd1004, %fd1003, %fd1044;
	add.s64 	%rd299, %rd282, %rd283;
	st.global.f64 	[%rd299], %fd1004;
	add.s32 	%r296, %r296, 2;
$L__BB4_103:
	and.b32  	%r247, %r105, 1;
	setp.eq.b32 	%p84, %r247, 1;
	not.pred 	%p85, %p84;
	@%p85 bra 	$L__BB4_105;
	add.s32 	%r248, %r296, %r92;
	mad.lo.s32 	%r249, %r248, %r106, %r257;
	add.s32 	%r250, %r296, %r93;
	mad.lo.s32 	%r251, %r250, %r106, %r257;
	mul.wide.s32 	%rd300, %r249, 8;
	add.s64 	%rd301, %rd8, %rd300;
	ld.global.f64 	%fd1005, [%rd301];
	mul.f64 	%fd1006, %fd148, %fd1005;
	mul.wide.s32 	%rd302, %r251, 8;
	add.s64 	%rd303, %rd8, %rd302;
	st.global.f64 	[%rd303], %fd1006;
	add.s64 	%rd304, %rd7, %rd300;
	ld.global.f64 	%fd1007, [%rd304];
	mul.f64 	%fd1008, %fd1007, %fd1044;
	add.s64 	%rd305, %rd7, %rd302;
	st.global.f64 	[%rd305], %fd1008;
	add.s64 	%rd306, %rd6, %rd300;
	ld.global.f64 	%fd1009, [%rd306];
	mul.f64 	%fd1010, %fd148, %fd1009;
	add.s64 	%rd307, %rd6, %rd302;
	st.global.f64 	[%rd307], %fd1010;
	add.s64 	%rd308, %rd3, %rd300;
	ld.global.f64 	%fd1011, [%rd308];
	mul.f64 	%fd1012, %fd1011, %fd1044;
	add.s64 	%rd309, %rd3, %rd302;
	st.global.f64 	[%rd309], %fd1012;
	add.s64 	%rd310, %rd5, %rd300;
	ld.global.f64 	%fd1013, [%rd310];
	mul.f64 	%fd1014, %fd148, %fd1013;
	add.s64 	%rd311, %rd5, %rd302;
	st.global.f64 	[%rd311], %fd1014;
	add.s64 	%rd312, %rd2, %rd300;
	ld.global.f64 	%fd1015, [%rd312];
	mul.f64 	%fd1016, %fd1015, %fd1044;
	add.s64 	%rd313, %rd2, %rd302;
	st.global.f64 	[%rd313], %fd1016;
	add.s64 	%rd314, %rd4, %rd300;
	ld.global.f64 	%fd1017, [%rd314];
	mul.f64 	%fd1018, %fd148, %fd1017;
	add.s64 	%rd315, %rd4, %rd302;
	st.global.f64 	[%rd315], %fd1018;
	add.s64 	%rd316, %rd1, %rd300;
	ld.global.f64 	%fd1019, [%rd316];
	mul.f64 	%fd1020, %fd1019, %fd1044;
	add.s64 	%rd317, %rd1, %rd302;
	st.global.f64 	[%rd317], %fd1020;
$L__BB4_105:
	add.s32 	%r293, %r293, 1;
	setp.ne.s32 	%p86, %r293, %r278;
	@%p86 bra 	$L__BB4_97;
$L__BB4_106:
	add.s32 	%r252, %r54, %r278;
	add.s32 	%r278, %r54, 2;
	sub.s32 	%r277, %r252, %r277;
	add.s32 	%r102, %r277, 2;
	setp.ne.s32 	%p87, %r276, %r2;
	add.s16 	%rs8, %rs8, 1;
	mov.u32 	%r275, %r54;
	mov.u32 	%r276, %r102;
	@%p87 bra 	$L__BB4_48;
$L__BB4_107:
	mov.u32 	%r253, %ntid.x;
	mov.u32 	%r254, %nctaid.x;
	mad.lo.s32 	%r257, %r253, %r254, %r257;
	setp.lt.s32 	%p88, %r257, %r106;
	@%p88 bra 	$L__BB4_2;
$L__BB4_108:
	ret;

}
	// .globl	_Z42gpuKernelSphericalHarmonicsBesselWithDerivIfEvPT_S1_S1_S1_S1_S1_S1_S1_S1_S1_S1_S1_S1_S0_iii
.visible .entry _Z42gpuKernelSphericalHarmonicsBesselWithDerivIfEvPT_S1_S1_S1_S1_S1_S1_S1_S1_S1_S1_S1_S1_S0_iii(
	.param .u64 .ptr .align 1 _Z42gpuKernelSphericalHarmonicsBesselWithDerivIfEvPT_S1_S1_S1_S1_S1_S1_S1_S1_S1_S1_S1_S1_S0_iii_param_0,
	.param .u64 .ptr .align 1 _Z42gpuKernelSphericalHarmonicsBesselWithDerivIfEvPT_S1_S1_S1_S1_S1_S1_S1_S1_S1_S1_S1_S1_S0_iii_param_1,
	.param .u64 .ptr .align 1 _Z42gpuKernelSphericalHarmonicsBesselWithDerivIfEvPT_S1_S1_S1_S1_S1_S1_S1_S1_S1_S1_S1_S1_S0_iii_param_2,
	.param .u64 .ptr .align 1 _Z42gpuKernelSphericalHarmonicsBesselWithDerivIfEvPT_S1_S1_S1_S1_S1_S1_S1_S1_S1_S1_S1_S1_S0_iii_param_3,
	.param .u64 .ptr .align 1 _Z42gpuKernelSphericalHarmonicsBesselWithDerivIfEvPT_S1_S1_S1_S1_S1_S1_S1_S1_S1_S1_S1_S1_S0_iii_param_4,
	.param .u64 .ptr .align 1 _Z42gpuKernelSphericalHarmonicsBesselWithDerivIfEvPT_S1_S1_S1_S1_S1_S1_S1_S1_S1_S1_S1_S1_S0_iii_param_5,
	.param .u64 .ptr .align 1 _Z42gpuKernelSphericalHarmonicsBesselWithDerivIfEvPT_S1_S1_S1_S1_S1_S1_S1_S1_S1_S1_S1_S1_S0_iii_param_6,
	.param .u64 .ptr .align 1 _Z42gpuKernelSphericalHarmonicsBesselWithDerivIfEvPT_S1_S1_S1_S1_S1_S1_S1_S1_S1_S1_S1_S1_S0_iii_param_7,
	.param .u64 .ptr .align 1 _Z42gpuKernelSphericalHarmonicsBesselWithDerivIfEvPT_S1_S1_S1_S1_S1_S1_S1_S1_S1_S1_S1_S1_S0_iii_param_8,
	.param .u64 .ptr .align 1 _Z42gpuKernelSphericalHarmonicsBesselWithDerivIfEvPT_S1_S1_S1_S1_S1_S1_S1_S1_S1_S1_S1_S1_S0_iii_param_9,
	.param .u64 .ptr .align 1 _Z42gpuKernelSphericalHarmonicsBesselWithDerivIfEvPT_S1_S1_S1_S1_S1_S1_S1_S1_S1_S1_S1_S1_S0_iii_param_10,
	.param .u64 .ptr .align 1 _Z42gpuKernelSphericalHarmonicsBesselWithDerivIfEvPT_S1_S1_S1_S1_S1_S1_S1_S1_S1_S1_S1_S1_S0_iii_param_11,
	.param .u64 .ptr .align 1 _Z42gpuKernelSphericalHarmonicsBesselWithDerivIfEvPT_S1_S1_S1_S1_S1_S1_S1_S1_S1_S1_S1_S1_S0_iii_param_12,
	.param .f32 _Z42gpuKernelSphericalHarmonicsBesselWithDerivIfEvPT_S1_S1_S1_S1_S1_S1_S1_S1_S1_S1_S1_S1_S0_iii_param_13,
	.param .u32 _Z42gpuKernelSphericalHarmonicsBesselWithDerivIfEvPT_S1_S1_S1_S1_S1_S1_S1_S1_S1_S1_S1_S1_S0_iii_param_14,
	.param .u32 _Z42gpuKernelSphericalHarmonicsBesselWithDerivIfEvPT_S1_S1_S1_S1_S1_S1_S1_S1_S1_S1_S1_S1_S0_iii_param_15,
	.param .u32 _Z42gpuKernelSphericalHarmonicsBesselWithDerivIfEvPT_S1_S1_S1_S1_S1_S1_S1_S1_S1_S1_S1_S1_S0_iii_param_16
)
{
	.local .align 8 .b8 	__local_depot5[272];
	.reg .b64 	%SP;
	.reg .b64 	%SPL;
	.reg .pred 	%p<301>;
	.reg .b16 	%rs<9>;
	.reg .b32 	%r<1748>;
	.reg .b32 	%f<1608>;
	.reg .b64 	%rd<1021>;
	.reg .b64 	%fd<67>;

	mov.u64 	%SPL, __local_depot5;
	ld.param.u32 	%r380, [_Z42gpuKernelSphericalHarmonicsBesselWithDerivIfEvPT_S1_S1_S1_S1_S1_S1_S1_S1_S1_S1_S1_S1_S0_iii_param_16];
	add.u64 	%rd1, %SPL, 0;
	add.u64 	%rd2, %SPL, 0;
	add.u64 	%rd3, %SPL, 0;
	add.u64 	%rd4, %SPL, 0;
	add.u64 	%rd5, %SPL, 0;
	add.u64 	%rd6, %SPL, 0;
	add.u64 	%rd7, %SPL, 0;
	add.u64 	%rd8, %SPL, 0;
	add.u64 	%rd9, %SPL, 0;
	add.u64 	%rd10, %SPL, 0;
	add.u64 	%rd11, %SPL, 0;
	add.u64 	%rd12, %SPL, 0;
	add.u64 	%rd13, %SPL, 0;
	add.u64 	%rd14, %SPL, 0;
	add.u64 	%rd15, %SPL, 0;
	add.u64 	%rd16, %SPL, 0;
	add.u64 	%rd17, %SPL, 0;
	add.u64 	%rd18, %SPL, 0;
	add.u64 	%rd19, %SPL, 0;
	add.u64 	%rd20, %SPL, 0;
	add.u64 	%rd21, %SPL, 0;
	add.u64 	%rd22, %SPL, 0;
	add.u64 	%rd23, %SPL, 0;
	add.u64 	%rd24, %SPL, 0;
	add.u64 	%rd25, %SPL, 0;
	add.u64 	%rd26, %SPL, 0;
	add.u64 	%rd27, %SPL, 0;
	add.u64 	%rd28, %SPL, 0;
	add.u64 	%rd29, %SPL, 0;
	add.u64 	%rd30, %SPL, 0;
	add.u64 	%rd31, %SPL, 0;
	add.u64 	%rd32, %SPL, 0;
	add.u64 	%rd33, %SPL, 0;
	add.u64 	%rd34, %SPL, 32;
	add.u64 	%rd35, %SPL, 72;
	add.u64 	%rd36, %SPL, 112;
	add.u64 	%rd37, %SPL, 152;
	add.u64 	%rd38, %SPL, 192;
	add.u64 	%rd39, %SPL, 232;
	mov.u32 	%r381, %tid.x;
	mov.u32 	%r382, %ctaid.x;
	mov.u32 	%r383, %ntid.x;
	mad.lo.s32 	%r1596, %r382, %r383, %r381;
	setp.ge.s32 	%p1, %r1596, %r380;
	@%p1 bra 	$L__BB5_312;
	ld.param.f32 	%f1567, [_Z42gpuKernelSphericalHarmonicsBesselWithDerivIfEvPT_S1_S1_S1_S1_S1_S1_S1_S1_S1_S1_S1_S1_S0_iii_param_13];
	mul.f32 	%f199, %f1567, 0f40800000;
	rcp.rn.f32 	%f200, %f199;
	sqrt.rn.f32 	%f1, %f200;
$L__BB5_2:
	ld.param.u32 	%r1573, [_Z42gpuKernelSphericalHarmonicsBesselWithDerivIfEvPT_S1_S1_S1_S1_S1_S1_S1_S1_S1_S1_S1_S1_S0_iii_param_15];
	ld.param.u64 	%rd977, [_Z42gpuKernelSphericalHarmonicsBesselWithDerivIfEvPT_S1_S1_S1_S1_S1_S1_S1_S1_S1_S1_S1_S1_S0_iii_param_10];
	ld.param.u64 	%rd976, [_Z42gpuKernelSphericalHarmonicsBesselWithDerivIfEvPT_S1_S1_S1_S1_S1_S1_S1_S1_S1_S1_S1_S1_S0_iii_param_9];
	ld.param.u64 	%rd975, [_Z42gpuKernelSphericalHarmonicsBesselWithDerivIfEvPT_S1_S1_S1_S1_S1_S1_S1_S1_S1_S1_S1_S1_S0_iii_param_8];
	setp.lt.s32 	%p2, %r1573, 1;
	cvta.to.global.u64 	%rd162, %rd975;
	mul.wide.s32 	%rd163, %r1596, 4;
	add.s64 	%rd164, %rd162, %rd163;
	ld.global.f32 	%f201, [%rd164];
	cvta.to.global.u64 	%rd165, %rd976;
	add.s64 	%rd166, %rd165, %rd163;
	ld.global.f32 	%f202, [%rd166];
	mul.f32 	%f203, %f202, %f202;
	fma.rn.f32 	%f204, %f201, %f201, %f203;
	cvta.to.global.u64 	%rd167, %rd977;
	add.s64 	%rd168, %rd167, %rd163;
	ld.global.f32 	%f1574, [%rd168];
	fma.rn.f32 	%f205, %f1574, %f1574, %f204;
	sqrt.rn.f32 	%f3, %f205;
	abs.f32 	%f206, %f201;
	abs.f32 	%f207, %f202;
	setp.gt.f32 	%p3, %f207, %f206;
	selp.f32 	%f208, %f207, %f206, %p3;
	selp.f32 	%f209, %f206, %f207, %p3;
	div.rn.f32 	%f210, %f209, %f208;
	mul.f32 	%f211, %f210, %f210;
	fma.rn.f32 	%f212, %f211, 0f3B33710B, 0fBC807748;
	fma.rn.f32 	%f213, %f212, %f211, 0f3D2CDAB2;
	fma.rn.f32 	%f214, %f213, %f211, 0fBD992D10;
	fma.rn.f32 	%f215, %f214, %f211, 0f3DD9EA6C;
	fma.rn.f32 	%f216, %f215, %f211, 0fBE117CB1;
	fma.rn.f32 	%f217, %f216, %f211, 0f3E4CBCE0;
	fma.rn.f32 	%f218, %f217, %f211, 0fBEAAAA7D;
	mul.f32 	%f219, %f211, %f218;
	fma.rn.f32 	%f220, %f219, %f210, %f210;
	neg.f32 	%f221, %f220;
	fma.rn.f32 	%f222, 0f3F6EE581, 0f3FD774EB, %f221;
	selp.f32 	%f223, %f222, %f220, %p3;
	selp.f32 	%f224, 0f3F6EE581, 0f3FEEE581, %p3;
	selp.f32 	%f225, %f220, %f221, %p3;
	mov.b32 	%r384, %f201;
	fma.rn.f32 	%f226, %f224, 0f3FD774EB, %f225;
	setp.lt.s32 	%p4, %r384, 0;
	selp.f32 	%f227, %f226, %f223, %p4;
	add.f32 	%f228, %f207, %f206;
	setp.eq.f32 	%p5, %f208, 0f00000000;
	selp.f32 	%f229, 0f40490FDB, 0f00000000, %p4;
	setp.eq.f32 	%p6, %f206, %f207;
	selp.f32 	%f230, 0f4016CBE4, 0f3F490FDB, %p4;
	selp.f32 	%f231, %f230, %f227, %p6;
	selp.f32 	%f232, %f229, %f231, %p5;
	abs.f32 	%f233, %f228;
	setp.nan.f32 	%p7, %f233, %f233;
	copysign.f32 	%f234, %f202, %f232;
	selp.f32 	%f4, %f228, %f234, %p7;
	mul.f32 	%f235, %f3, %f3;
	sqrt.rn.f32 	%f236, %f204;
	mul.f32 	%f237, %f236, %f236;
	mul.f32 	%f238, %f235, %f236;
	div.rn.f32 	%f5, %f201, %f3;
	div.rn.f32 	%f6, %f202, %f3;
	div.rn.f32 	%f7, %f1574, %f3;
	mul.f32 	%f239, %f201, %f1574;
	div.rn.f32 	%f8, %f239, %f238;
	mul.f32 	%f240, %f202, %f1574;
	div.rn.f32 	%f9, %f240, %f238;
	neg.f32 	%f241, %f236;
	div.rn.f32 	%f10, %f241, %f235;
	neg.f32 	%f242, %f202;
	div.rn.f32 	%f11, %f242, %f237;
	div.rn.f32 	%f12, %f201, %f237;
	@%p2 bra 	$L__BB5_30;
	mov.b32 	%r1597, 0;
$L__BB5_4:
	ld.param.u32 	%r1567, [_Z42gpuKernelSphericalHarmonicsBesselWithDerivIfEvPT_S1_S1_S1_S1_S1_S1_S1_S1_S1_S1_S1_S1_S0_iii_param_14];
	ld.param.u64 	%rd979, [_Z42gpuKernelSphericalHarmonicsBesselWithDerivIfEvPT_S1_S1_S1_S1_S1_S1_S1_S1_S1_S1_S1_S1_S0_iii_param_11];
	mad.lo.s32 	%r386, %r1597, %r1567, %r1597;
	cvta.to.global.u64 	%rd169, %rd979;
	mul.wide.s32 	%rd170, %r386, 4;
	add.s64 	%rd171, %rd169, %rd170;
	ld.global.f32 	%f13, [%rd171];
	mul.f32 	%f243, %f3, %f13;
	mul.f32 	%f244, %f243, 0f3F22F983;
	cvt.rni.s32.f32 	%r1609, %f244;
	cvt.rn.f32.s32 	%f245, %r1609;
	fma.rn.f32 	%f246, %f245, 0fBFC90FDA, %f243;
	fma.rn.f32 	%f247, %f245, 0fB3A22168, %f246;
	fma.rn.f32 	%f1573, %f245, 0fA7C234C5, %f247;
	abs.f32 	%f248, %f243;
	setp.ltu.f32 	%p8, %f248, 0f47CE4780;
	mov.u32 	%r1601, %r1609;
	mov.f32 	%f1571, %f1573;
	@%p8 bra 	$L__BB5_12;
	setp.neu.f32 	%p9, %f248, 0f7F800000;
	@%p9 bra 	$L__BB5_7;
	mov.f32 	%f258, 0f00000000;
	mul.rn.f32 	%f1571, %f243, %f258;
	mov.b32 	%r1601, 0;
	bra.uni 	$L__BB5_12;
$L__BB5_7:
	mov.b64 	%rd988, 0;
	mov.b32 	%r1598, 0;
	mov.u64 	%rd986, __cudart_i2opi_f;
	mov.u64 	%rd987, %rd33;
$L__BB5_8:
	.pragma "nounroll";
	ld.global.nc.u32 	%r388, [%rd986];
	mov.b32 	%r389, %f243;
	shl.b32 	%r390, %r389, 8;
	or.b32  	%r391, %r390, -2147483648;
	mad.wide.u32 	%rd174, %r388, %r391, %rd988;
	shr.u64 	%rd988, %rd174, 32;
	st.local.u32 	[%rd987], %rd174;
	add.s32 	%r1598, %r1598, 1;
	add.s64 	%rd987, %rd987, 4;
	add.s64 	%rd986, %rd986, 4;
	setp.ne.s32 	%p10, %r1598, 6;
	@%p10 bra 	$L__BB5_8;
	shr.u32 	%r393, %r389, 23;
	st.local.u32 	[%rd33+24], %rd988;
	and.b32  	%r394, %r393, 31;
	and.b32  	%r395, %r393, 224;
	add.s32 	%r396, %r395, -128;
	shr.u32 	%r397, %r396, 5;
	mul.wide.u32 	%rd175, %r397, 4;
	sub.s64 	%rd176, %rd33, %rd175;
	ld.local.u32 	%r1599, [%rd176+24];
	ld.local.u32 	%r1600, [%rd176+20];
	setp.eq.s32 	%p11, %r394, 0;
	@%p11 bra 	$L__BB5_11;
	shf.l.wrap.b32 	%r1599, %r1600, %r1599, %r394;
	ld.local.u32 	%r404, [%rd176+16];
	shf.l.wrap.b32 	%r1600, %r404, %r1600, %r394;
$L__BB5_11:
	shr.u32 	%r405, %r1599, 30;
	shf.l.wrap.b32 	%r406, %r1600, %r1599, 2;
	shl.b32 	%r407, %r1600, 2;
	shr.u32 	%r408, %r406, 31;
	add.s32 	%r409, %r408, %r405;
	neg.s32 	%r410, %r409;
	setp.lt.s32 	%p12, %r389, 0;
	selp.b32 	%r1601, %r410, %r409, %p12;
	xor.b32  	%r412, %r406, %r389;
	shr.s32 	%r413, %r406, 31;
	xor.b32  	%r414, %r413, %r406;
	xor.b32  	%r415, %r413, %r407;
	cvt.u64.u32 	%rd179, %r414;
	shl.b64 	%rd180, %rd179, 32;
	cvt.u64.u32 	%rd181, %r415;
	or.b64  	%rd182, %rd180, %rd181;
	cvt.rn.f64.s64 	%fd1, %rd182;
	mul.f64 	%fd2, %fd1, 0d3BF921FB54442D19;
	cvt.rn.f32.f64 	%f255, %fd2;
	neg.f32 	%f256, %f255;
	setp.lt.s32 	%p13, %r412, 0;
	selp.f32 	%f1571, %f256, %f255, %p13;
$L__BB5_12:
	setp.ltu.f32 	%p14, %f248, 0f47CE4780;
	add.s32 	%r417, %r1601, 1;
	mul.rn.f32 	%f261, %f1571, %f1571;
	and.b32  	%r418, %r1601, 1;
	setp.eq.b32 	%p15, %r418, 1;
	selp.f32 	%f262, %f1571, 0f3F800000, %p15;
	fma.rn.f32 	%f263, %f261, %f262, 0f00000000;
	fma.rn.f32 	%f264, %f261, 0f37CBAC00, 0fBAB607ED;
	selp.f32 	%f265, 0fB94D4153, %f264, %p15;
	selp.f32 	%f266, 0f3C0885E4, 0f3D2AAABB, %p15;
	fma.rn.f32 	%f267, %f265, %f261, %f266;
	selp.f32 	%f268, 0fBE2AAAA8, 0fBEFFFFFF, %p15;
	fma.rn.f32 	%f269, %f267, %f261, %f268;
	fma.rn.f32 	%f270, %f269, %f263, %f262;
	and.b32  	%r419, %r417, 2;
	setp.eq.s32 	%p16, %r419, 0;
	mov.f32 	%f271, 0f00000000;
	sub.f32 	%f272, %f271, %f270;
	selp.f32 	%f18, %f270, %f272, %p16;
	mov.u32 	%r1605, %r1609;
	mov.f32 	%f1572, %f1573;
	@%p14 bra 	$L__BB5_20;
	setp.neu.f32 	%p17, %f248, 0f7F800000;
	@%p17 bra 	$L__BB5_15;
	mov.f32 	%f282, 0f00000000;
	mul.rn.f32 	%f1572, %f243, %f282;
	mov.b32 	%r1605, 0;
	bra.uni 	$L__BB5_20;
$L__BB5_15:
	mov.b64 	%rd989, 0;
	mov.b32 	%r1602, 0;
$L__BB5_16:
	.pragma "nounroll";
	mul.wide.u32 	%rd184, %r1602, 4;
	mov.u64 	%rd185, __cudart_i2opi_f;
	add.s64 	%rd186, %rd185, %rd184;
	ld.global.nc.u32 	%r421, [%rd186];
	mov.b32 	%r422, %f243;
	shl.b32 	%r423, %r422, 8;
	or.b32  	%r424, %r423, -2147483648;
	mad.wide.u32 	%rd187, %r421, %r424, %rd989;
	shr.u64 	%rd989, %rd187, 32;
	add.s64 	%rd188, %rd32, %rd184;
	st.local.u32 	[%rd188], %rd187;
	add.s32 	%r1602, %r1602, 1;
	setp.ne.s32 	%p18, %r1602, 6;
	@%p18 bra 	$L__BB5_16;
	shr.u32 	%r426, %r422, 23;
	st.local.u32 	[%rd32+24], %rd989;
	and.b32  	%r427, %r426, 31;
	and.b32  	%r428, %r426, 224;
	add.s32 	%r429, %r428, -128;
	shr.u32 	%r430, %r429, 5;
	mul.wide.u32 	%rd189, %r430, 4;
	sub.s64 	%rd190, %rd32, %rd189;
	ld.local.u32 	%r1603, [%rd190+24];
	ld.local.u32 	%r1604, [%rd190+20];
	setp.eq.s32 	%p19, %r427, 0;
	@%p19 bra 	$L__BB5_19;
	shf.l.wrap.b32 	%r1603, %r1604, %r1603, %r427;
	ld.local.u32 	%r437, [%rd190+16];
	shf.l.wrap.b32 	%r1604, %r437, %r1604, %r427;
$L__BB5_19:
	shr.u32 	%r438, %r1603, 30;
	shf.l.wrap.b32 	%r439, %r1604, %r1603, 2;
	shl.b32 	%r440, %r1604, 2;
	shr.u32 	%r441, %r439, 31;
	add.s32 	%r442, %r441, %r438;
	neg.s32 	%r443, %r442;
	setp.lt.s32 	%p20, %r422, 0;
	selp.b32 	%r1605, %r443, %r442, %p20;
	xor.b32  	%r445, %r439, %r422;
	shr.s32 	%r446, %r439, 31;
	xor.b32  	%r447, %r446, %r439;
	xor.b32  	%r448, %r446, %r440;
	cvt.u64.u32 	%rd193, %r447;
	shl.b64 	%rd194, %rd193, 32;
	cvt.u64.u32 	%rd195, %r448;
	or.b64  	%rd196, %rd194, %rd195;
	cvt.rn.f64.s64 	%fd3, %rd196;
	mul.f64 	%fd4, %fd3, 0d3BF921FB54442D19;
	cvt.rn.f32.f64 	%f279, %fd4;
	neg.f32 	%f280, %f279;
	setp.lt.s32 	%p21, %r445, 0;
	selp.f32 	%f1572, %f280, %f279, %p21;
$L__BB5_20:
	setp.ltu.f32 	%p22, %f248, 0f47CE4780;
	add.s32 	%r450, %r1605, 1;
	mul.rn.f32 	%f285, %f1572, %f1572;
	and.b32  	%r451, %r1605, 1;
	setp.eq.b32 	%p23, %r451, 1;
	selp.f32 	%f286, %f1572, 0f3F800000, %p23;
	fma.rn.f32 	%f287, %f285, %f286, 0f00000000;
	fma.rn.f32 	%f288, %f285, 0f37CBAC00, 0fBAB607ED;
	selp.f32 	%f289, 0fB94D4153, %f288, %p23;
	selp.f32 	%f290, 0f3C0885E4, 0f3D2AAABB, %p23;
	fma.rn.f32 	%f291, %f289, %f285, %f290;
	selp.f32 	%f292, 0fBE2AAAA8, 0fBEFFFFFF, %p23;
	fma.rn.f32 	%f293, %f291, %f285, %f292;
	fma.rn.f32 	%f294, %f293, %f287, %f286;
	and.b32  	%r452, %r450, 2;
	setp.eq.s32 	%p24, %r452, 0;
	mov.f32 	%f295, 0f00000000;
	sub.f32 	%f296, %f295, %f294;
	selp.f32 	%f297, %f294, %f296, %p24;
	neg.f32 	%f22, %f297;
	@%p22 bra 	$L__BB5_28;
	setp.neu.f32 	%p25, %f248, 0f7F800000;
	@%p25 bra 	$L__BB5_23;
	mov.f32 	%f307, 0f00000000;
	mul.rn.f32 	%f1573, %f243, %f307;
	mov.b32 	%r1609, 0;
	bra.uni 	$L__BB5_28;
$L__BB5_23:
	mov.b64 	%rd990, 0;
	mov.b32 	%r1606, 0;
$L__BB5_24:
	.pragma "nounroll";
	mul.wide.u32 	%rd198, %r1606, 4;
	mov.u64 	%rd199, __cudart_i2opi_f;
	add.s64 	%rd200, %rd199, %rd198;
	ld.global.nc.u32 	%r454, [%rd200];
	mov.b32 	%r455, %f243;
	shl.b32 	%r456, %r455, 8;
	or.b32  	%r457, %r456, -2147483648;
	mad.wide.u32 	%rd201, %r454, %r457, %rd990;
	shr.u64 	%rd990, %rd201, 32;
	add.s64 	%rd202, %rd31, %rd198;
	st.local.u32 	[%rd202], %rd201;
	add.s32 	%r1606, %r1606, 1;
	setp.ne.s32 	%p26, %r1606, 6;
	@%p26 bra 	$L__BB5_24;
	shr.u32 	%r459, %r455, 23;
	st.local.u32 	[%rd31+24], %rd990;
	and.b32  	%r460, %r459, 31;
	and.b32  	%r461, %r459, 224;
	add.s32 	%r462, %r461, -128;
	shr.u32 	%r463, %r462, 5;
	mul.wide.u32 	%rd203, %r463, 4;
	sub.s64 	%rd204, %rd31, %rd203;
	ld.local.u32 	%r1607, [%rd204+24];
	ld.local.u32 	%r1608, [%rd204+20];
	setp.eq.s32 	%p27, %r460, 0;
	@%p27 bra 	$L__BB5_27;
	shf.l.wrap.b32 	%r1607, %r1608, %r1607, %r460;
	ld.local.u32 	%r470, [%rd204+16];
	shf.l.wrap.b32 	%r1608, %r470, %r1608, %r460;
$L__BB5_27:
	shr.u32 	%r471, %r1607, 30;
	shf.l.wrap.b32 	%r472, %r1608, %r1607, 2;
	shl.b32 	%r473, %r1608, 2;
	shr.u32 	%r474, %r472, 31;
	add.s32 	%r475, %r474, %r471;
	neg.s32 	%r476, %r475;
	setp.lt.s32 	%p28, %r455, 0;
	selp.b32 	%r1609, %r476, %r475, %p28;
	xor.b32  	%r478, %r472, %r455;
	shr.s32 	%r479, %r472, 31;
	xor.b32  	%r480, %r479, %r472;
	xor.b32  	%r481, %r479, %r473;
	cvt.u64.u32 	%rd207, %r480;
	shl.b64 	%rd208, %rd207, 32;
	cvt.u64.u32 	%rd209, %r481;
	or.b64  	%rd210, %rd208, %rd209;
	cvt.rn.f64.s64 	%fd5, %rd210;
	mul.f64 	%fd6, %fd5, 0d3BF921FB54442D19;
	cvt.rn.f32.f64 	%f304, %fd6;
	neg.f32 	%f305, %f304;
	setp.lt.s32 	%p29, %r478, 0;
	selp.f32 	%f1573, %f305, %f304, %p29;
$L__BB5_28:
	ld.param.u32 	%r1588, [_Z42gpuKernelSphericalHarmonicsBesselWithDerivIfEvPT_S1_S1_S1_S1_S1_S1_S1_S1_S1_S1_S1_S1_S0_iii_param_16];
	ld.param.u32 	%r1574, [_Z42gpuKernelSphericalHarmonicsBesselWithDerivIfEvPT_S1_S1_S1_S1_S1_S1_S1_S1_S1_S1_S1_S1_S0_iii_param_15];
	ld.param.u64 	%rd968, [_Z42gpuKernelSphericalHarmonicsBesselWithDerivIfEvPT_S1_S1_S1_S1_S1_S1_S1_S1_S1_S1_S1_S1_S0_iii_param_7];
	ld.param.u64 	%rd961, [_Z42gpuKernelSphericalHarmonicsBesselWithDerivIfEvPT_S1_S1_S1_S1_S1_S1_S1_S1_S1_S1_S1_S1_S0_iii_param_6];
	ld.param.u64 	%rd954, [_Z42gpuKernelSphericalHarmonicsBesselWithDerivIfEvPT_S1_S1_S1_S1_S1_S1_S1_S1_S1_S1_S1_S1_S0_iii_param_5];
	ld.param.u64 	%rd947, [_Z42gpuKernelSphericalHarmonicsBesselWithDerivIfEvPT_S1_S1_S1_S1_S1_S1_S1_S1_S1_S1_S1_S1_S0_iii_param_4];
	ld.param.u64 	%rd940, [_Z42gpuKernelSphericalHarmonicsBesselWithDerivIfEvPT_S1_S1_S1_S1_S1_S1_S1_S1_S1_S1_S1_S1_S0_iii_param_3];
	ld.param.u64 	%rd933, [_Z42gpuKernelSphericalHarmonicsBesselWithDerivIfEvPT_S1_S1_S1_S1_S1_S1_S1_S1_S1_S1_S1_S1_S0_iii_param_2];
	ld.param.u64 	%rd926, [_Z42gpuKernelSphericalHarmonicsBesselWithDerivIfEvPT_S1_S1_S1_S1_S1_S1_S1_S1_S1_S1_S1_S1_S0_iii_param_1];
	ld.param.u64 	%rd919, [_Z42gpuKernelSphericalHarmonicsBesselWithDerivIfEvPT_S1_S1_S1_S1_S1_S1_S1_S1_S1_S1_S1_S1_S0_iii_param_0];
	div.rn.f32 	%f309, %f18, %f243;
	mul.rn.f32 	%f310, %f1573, %f1573;
	and.b32  	%r483, %r1609, 1;
	setp.eq.b32 	%p30, %r483, 1;
	selp.f32 	%f311, 0f3F800000, %f1573, %p30;
	fma.rn.f32 	%f312, %f310, %f311, 0f00000000;
	fma.rn.f32 	%f313, %f310, 0f37CBAC00, 0fBAB607ED;
	selp.f32 	%f314, %f313, 0fB94D4153, %p30;
	selp.f32 	%f315, 0f3D2AAABB, 0f3C0885E4, %p30;
	fma.rn.f32 	%f316, %f314, %f310, %f315;
	selp.f32 	%f317, 0fBEFFFFFF, 0fBE2AAAA8, %p30;
	fma.rn.f32 	%f318, %f316, %f310, %f317;
	fma.rn.f32 	%f319, %f318, %f312, %f311;
	and.b32  	%r484, %r1609, 2;
	setp.eq.s32 	%p31, %r484, 0;
	mov.f32 	%f320, 0f00000000;
	sub.f32 	%f321, %f320, %f319;
	selp.f32 	%f322, %f319, %f321, %p31;
	div.rn.f32 	%f323, %f322, %f243;
	mul.f32 	%f324, %f243, %f243;
	div.rn.f32 	%f325, %f22, %f324;
	sub.f32 	%f326, %f325, %f323;
	mul.f32 	%f327, %f13, %f326;
	mul.f32 	%f328, %f5, %f327;
	mul.f32 	%f329, %f6, %f327;
	mul.f32 	%f330, %f7, %f327;
	mad.lo.s32 	%r485, %r1597, %r1588, %r1596;
	mul.f32 	%f331, %f1, %f309;
	cvta.to.global.u64 	%rd211, %rd919;
	mul.wide.s32 	%rd212, %r485, 4;
	add.s64 	%rd213, %rd211, %rd212;
	st.global.f32 	[%rd213], %f331;
	mul.f32 	%f332, %f309, 0f00000000;
	cvta.to.global.u64 	%rd214, %rd926;
	add.s64 	%rd215, %rd214, %rd212;
	st.global.f32 	[%rd215], %f332;
	mul.f32 	%f333, %f1, %f328;
	mul.f32 	%f334, %f11, 0f00000000;
	fma.rn.f32 	%f335, %f8, 0f00000000, %f334;
	fma.rn.f32 	%f336, %f335, %f309, %f333;
	cvta.to.global.u64 	%rd216, %rd933;
	add.s64 	%rd217, %rd216, %rd212;
	st.global.f32 	[%rd217], %f336;
	mul.f32 	%f337, %f1, %f329;
	mul.f32 	%f338, %f12, 0f00000000;
	fma.rn.f32 	%f339, %f9, 0f00000000, %f338;
	fma.rn.f32 	%f340, %f339, %f309, %f337;
	cvta.to.global.u64 	%rd218, %rd947;
	add.s64 	%rd219, %rd218, %rd212;
	st.global.f32 	[%rd219], %f340;
	mul.f32 	%f341, %f1, %f330;
	fma.rn.f32 	%f342, %f10, 0f00000000, 0f00000000;
	fma.rn.f32 	%f343, %f342, %f309, %f341;
	cvta.to.global.u64 	%rd220, %rd961;
	add.s64 	%rd221, %rd220, %rd212;
	st.global.f32 	[%rd221], %f343;
	mul.f32 	%f344, %f328, 0f00000000;
	fma.rn.f32 	%f345, %f335, %f309, %f344;
	cvta.to.global.u64 	%rd222, %rd940;
	add.s64 	%rd223, %rd222, %rd212;
	st.global.f32 	[%rd223], %f345;
	mul.f32 	%f346, %f329, 0f00000000;
	fma.rn.f32 	%f347, %f339, %f309, %f346;
	cvta.to.global.u64 	%rd224, %rd954;
	add.s64 	%rd225, %rd224, %rd212;
	st.global.f32 	[%rd225], %f347;
	mul.f32 	%f348, %f330, 0f00000000;
	fma.rn.f32 	%f349, %f342, %f309, %f348;
	cvta.to.global.u64 	%rd226, %rd968;
	add.s64 	%rd227, %rd226, %rd212;
	st.global.f32 	[%rd227], %f349;
	add.s32 	%r1597, %r1597, 1;
	setp.ne.s32 	%p32, %r1597, %r1574;
	@%p32 bra 	$L__BB5_4;
	ld.param.u64 	%rd978, [_Z42gpuKernelSphericalHarmonicsBesselWithDerivIfEvPT_S1_S1_S1_S1_S1_S1_S1_S1_S1_S1_S1_S1_S0_iii_param_10];
	cvta.to.global.u64 	%rd228, %rd978;
	add.s64 	%rd230, %rd228, %rd163;
	ld.global.f32 	%f1574, [%rd230];
$L__BB5_30:
	ld.param.u32 	%r1575, [_Z42gpuKernelSphericalHarmonicsBesselWithDerivIfEvPT_S1_S1_S1_S1_S1_S1_S1_S1_S1_S1_S1_S1_S0_iii_param_15];
	ld.param.f32 	%f1568, [_Z42gpuKernelSphericalHarmonicsBesselWithDerivIfEvPT_S1_S1_S1_S1_S1_S1_S1_S1_S1_S1_S1_S1_S0_iii_param_13];
	ld.param.u64 	%rd983, [_Z42gpuKernelSphericalHarmonicsBesselWithDerivIfEvPT_S1_S1_S1_S1_S1_S1_S1_S1_S1_S1_S1_S1_S0_iii_param_12];
	setp.lt.s32 	%p33, %r1575, 1;
	div.rn.f32 	%f28, %f1574, %f3;
	mul.f32 	%f350, %f28, %f28;
	mov.f32 	%f351, 0f3F800000;
	sub.f32 	%f352, %f351, %f350;
	sqrt.rn.f32 	%f29, %f352;
	neg.f32 	%f30, %f29;
	neg.f32 	%f31, %f28;
	st.local.v2.f32 	[%rd34], {%f28, %f30};
	st.local.v2.f32 	[%rd37], {%f30, %f31};
	mov.b32 	%r486, 1065353216;
	st.local.u32 	[%rd35], %r486;
	mov.b32 	%r487, 0;
	st.local.u32 	[%rd38], %r487;
	cvta.to.global.u64 	%rd231, %rd983;
	ld.global.f32 	%f353, [%rd231+4];
	mul.f32 	%f354, %f353, 0f40400000;
	mul.f32 	%f355, %f1568, 0f40800000;
	mul.f32 	%f356, %f355, %f353;
	div.rn.f32 	%f357, %f354, %f356;
	sqrt.rn.f32 	%f32, %f357;
	mul.f32 	%f358, %f32, %f30;
	mul.f32 	%f359, %f8, %f358;
	fma.rn.f32 	%f33, %f11, 0f00000000, %f359;
	mul.f32 	%f360, %f9, %f358;
	fma.rn.f32 	%f34, %f12, 0f00000000, %f360;
	fma.rn.f32 	%f35, %f10, %f358, 0f00000000;
	@%p33 bra 	$L__BB5_73;
	mul.f32 	%f36, %f32, %f28;
	mov.b32 	%r1610, 0;
$L__BB5_32:
	ld.param.u32 	%r1568, [_Z42gpuKernelSphericalHarmonicsBesselWithDerivIfEvPT_S1_S1_S1_S1_S1_S1_S1_S1_S1_S1_S1_S1_S0_iii_param_14];
	ld.param.u64 	%rd980, [_Z42gpuKernelSphericalHarmonicsBesselWithDerivIfEvPT_S1_S1_S1_S1_S1_S1_S1_S1_S1_S1_S1_S1_S0_iii_param_11];
	mad.lo.s32 	%r489, %r1610, %r1568, %r1610;
	cvta.to.global.u64 	%rd232, %rd980;
	mul.wide.s32 	%rd233, %r489, 4;
	add.s64 	%rd234, %rd232, %rd233;
	ld.global.f32 	%f37, [%rd234+4];
	mul.f32 	%f361, %f3, %f37;
	mul.f32 	%f362, %f361, 0f3F22F983;
	cvt.rni.s32.f32 	%r1630, %f362;
	cvt.rn.f32.s32 	%f363, %r1630;
	fma.rn.f32 	%f364, %f363, 0fBFC90FDA, %f361;
	fma.rn.f32 	%f365, %f363, 0fB3A22168, %f364;
	fma.rn.f32 	%f1579, %f363, 0fA7C234C5, %f365;
	abs.f32 	%f366, %f361;
	setp.ltu.f32 	%p34, %f366, 0f47CE4780;
	mov.u32 	%r1614, %r1630;
	mov.f32 	%f1575, %f1579;
	@%p34 bra 	$L__BB5_40;
	setp.neu.f32 	%p35, %f366, 0f7F800000;
	@%p35 bra 	$L__BB5_35;
	mov.f32 	%f376, 0f00000000;
	mul.rn.f32 	%f1575, %f361, %f376;
	mov.b32 	%r1614, 0;
	bra.uni 	$L__BB5_40;
$L__BB5_35:
	mov.b64 	%rd991, 0;
	mov.b32 	%r1611, 0;
$L__BB5_36:
	.pragma "nounroll";
	mul.wide.u32 	%rd236, %r1611, 4;
	mov.u64 	%rd237, __cudart_i2opi_f;
	add.s64 	%rd238, %rd237, %rd236;
	ld.global.nc.u32 	%r491, [%rd238];
	mov.b32 	%r492, %f361;
	shl.b32 	%r493, %r492, 8;
	or.b32  	%r494, %r493, -2147483648;
	mad.wide.u32 	%rd239, %r491, %r494, %rd991;
	shr.u64 	%rd991, %rd239, 32;
	add.s64 	%rd240, %rd30, %rd236;
	st.local.u32 	[%rd240], %rd239;
	add.s32 	%r1611, %r1611, 1;
	setp.ne.s32 	%p36, %r1611, 6;
	@%p36 bra 	$L__BB5_36;
	shr.u32 	%r496, %r492, 23;
	st.local.u32 	[%rd30+24], %rd991;
	and.b32  	%r497, %r496, 31;
	and.b32  	%r498, %r496, 224;
	add.s32 	%r499, %r498, -128;
	shr.u32 	%r500, %r499, 5;
	mul.wide.u32 	%rd241, %r500, 4;
	sub.s64 	%rd242, %rd30, %rd241;
	ld.local.u32 	%r1612, [%rd242+24];
	ld.local.u32 	%r1613, [%rd242+20];
	setp.eq.s32 	%p37, %r497, 0;
	@%p37 bra 	$L__BB5_39;
	shf.l.wrap.b32 	%r1612, %r1613, %r1612, %r497;
	ld.local.u32 	%r507, [%rd242+16];
	shf.l.wrap.b32 	%r1613, %r507, %r1613, %r497;
$L__BB5_39:
	shr.u32 	%r508, %r1612, 30;
	shf.l.wrap.b32 	%r509, %r1613, %r1612, 2;
	shl.b32 	%r510, %r1613, 2;
	shr.u32 	%r511, %r509, 31;
	add.s32 	%r512, %r511, %r508;
	neg.s32 	%r513, %r512;
	setp.lt.s32 	%p38, %r492, 0;
	selp.b32 	%r1614, %r513, %r512, %p38;
	xor.b32  	%r515, %r509, %r492;
	shr.s32 	%r516, %r509, 31;
	xor.b32  	%r517, %r516, %r509;
	xor.b32  	%r518, %r516, %r510;
	cvt.u64.u32 	%rd245, %r517;
	shl.b64 	%rd246, %rd245, 32;
	cvt.u64.u32 	%rd247, %r518;
	or.b64  	%rd248, %rd246, %rd247;
	cvt.rn.f64.s64 	%fd7, %rd248;
	mul.f64 	%fd8, %fd7, 0d3BF921FB54442D19;
	cvt.rn.f32.f64 	%f373, %fd8;
	neg.f32 	%f374, %f373;
	setp.lt.s32 	%p39, %r515, 0;
	selp.f32 	%f1575, %f374, %f373, %p39;
$L__BB5_40:
	add.s32 	%r520, %r1614, 1;
	mul.rn.f32 	%f379, %f1575, %f1575;
	and.b32  	%r521, %r1614, 1;
	setp.eq.b32 	%p41, %r521, 1;
	selp.f32 	%f380, %f1575, 0f3F800000, %p41;
	fma.rn.f32 	%f381, %f379, %f380, 0f00000000;
	fma.rn.f32 	%f382, %f379, 0f37CBAC00, 0fBAB607ED;
	selp.f32 	%f383, 0fB94D4153, %f382, %p41;
	selp.f32 	%f384, 0f3C0885E4, 0f3D2AAABB, %p41;
	fma.rn.f32 	%f385, %f383, %f379, %f384;
	selp.f32 	%f386, 0fBE2AAAA8, 0fBEFFFFFF, %p41;
	fma.rn.f32 	%f387, %f385, %f379, %f386;
	fma.rn.f32 	%f388, %f387, %f381, %f380;
	and.b32  	%r522, %r520, 2;
	setp.eq.s32 	%p42, %r522, 0;
	mov.f32 	%f389, 0f00000000;
	sub.f32 	%f390, %f389, %f388;
	selp.f32 	%f42, %f388, %f390, %p42;
	mov.u32 	%r1618, %r1630;
	mov.f32 	%f1576, %f1579;
	@%p34 bra 	$L__BB5_48;
	setp.neu.f32 	%p43, %f366, 0f7F800000;
	@%p43 bra 	$L__BB5_43;
	mov.f32 	%f400, 0f00000000;
	mul.rn.f32 	%f1576, %f361, %f400;
	mov.b32 	%r1618, 0;
	bra.uni 	$L__BB5_48;
$L__BB5_43:
	mov.b64 	%rd992, 0;
	mov.b32 	%r1615, 0;
$L__BB5_44:
	.pragma "nounroll";
	mul.wide.u32 	%rd250, %r1615, 4;
	mov.u64 	%rd251, __cudart_i2opi_f;
	add.s64 	%rd252, %rd251, %rd250;
	ld.global.nc.u32 	%r524, [%rd252];
	mov.b32 	%r525, %f361;
	shl.b32 	%r526, %r525, 8;
	or.b32  	%r527, %r526, -2147483648;
	mad.wide.u32 	%rd253, %r524, %r527, %rd992;
	shr.u64 	%rd992, %rd253, 32;
	add.s64 	%rd254, %rd29, %rd250;
	st.local.u32 	[%rd254], %rd253;
	add.s32 	%r1615, %r1615, 1;
	setp.ne.s32 	%p44, %r1615, 6;
	@%p44 bra 	$L__BB5_44;
	shr.u32 	%r529, %r525, 23;
	st.local.u32 	[%rd29+24], %rd992;
	and.b32  	%r530, %r529, 31;
	and.b32  	%r531, %r529, 224;
	add.s32 	%r532, %r531, -128;
	shr.u32 	%r533, %r532, 5;
	mul.wide.u32 	%rd255, %r533, 4;
	sub.s64 	%rd256, %rd29, %rd255;
	ld.local.u32 	%r1616, [%rd256+24];
	ld.local.u32 	%r1617, [%rd256+20];
	setp.eq.s32 	%p45, %r530, 0;
	@%p45 bra 	$L__BB5_47;
	shf.l.wrap.b32 	%r1616, %r1617, %r1616, %r530;
	ld.local.u32 	%r540, [%rd256+16];
	shf.l.wrap.b32 	%r1617, %r540, %r1617, %r530;
$L__BB5_47:
	shr.u32 	%r541, %r1616, 30;
	shf.l.wrap.b32 	%r542, %r1617, %r1616, 2;
	shl.b32 	%r543, %r1617, 2;
	shr.u32 	%r544, %r542, 31;
	add.s32 	%r545, %r544, %r541;
	neg.s32 	%r546, %r545;
	setp.lt.s32 	%p46, %r525, 0;
	selp.b32 	%r1618, %r546, %r545, %p46;
	xor.b32  	%r548, %r542, %r525;
	shr.s32 	%r549, %r542, 31;
	xor.b32  	%r550, %r549, %r542;
	xor.b32  	%r551, %r549, %r543;
	cvt.u64.u32 	%rd259, %r550;
	shl.b64 	%rd260, %rd259, 32;
	cvt.u64.u32 	%rd261, %r551;
	or.b64  	%rd262, %rd260, %rd261;
	cvt.rn.f64.s64 	%fd9, %rd262;
	mul.f64 	%fd10, %fd9, 0d3BF921FB54442D19;
	cvt.rn.f32.f64 	%f397, %fd10;
	neg.f32 	%f398, %f397;
	setp.lt.s32 	%p47, %r548, 0;
	selp.f32 	%f1576, %f398, %f397, %p47;
$L__BB5_48:
	mul.rn.f32 	%f403, %f1576, %f1576;
	and.b32  	%r553, %r1618, 1;
	setp.eq.b32 	%p49, %r553, 1;
	selp.f32 	%f404, 0f3F800000, %f1576, %p49;
	fma.rn.f32 	%f405, %f403, %f404, 0f00000000;
	fma.rn.f32 	%f406, %f403, 0f37CBAC00, 0fBAB607ED;
	selp.f32 	%f407, %f406, 0fB94D4153, %p49;
	selp.f32 	%f408, 0f3D2AAABB, 0f3C0885E4, %p49;
	fma.rn.f32 	%f409, %f407, %f403, %f408;
	selp.f32 	%f410, 0fBEFFFFFF, 0fBE2AAAA8, %p49;
	fma.rn.f32 	%f411, %f409, %f403, %f410;
	fma.rn.f32 	%f412, %f411, %f405, %f404;
	and.b32  	%r554, %r1618, 2;
	setp.eq.s32 	%p50, %r554, 0;
	mov.f32 	%f413, 0f00000000;
	sub.f32 	%f414, %f413, %f412;
	selp.f32 	%f415, %f412, %f414, %p50;
	div.rn.f32 	%f416, %f415, %f361;
	mul.f32 	%f417, %f361, %f361;
	div.rn.f32 	%f418, %f42, %f417;
	add.f32 	%f46, %f418, %f416;
	mov.u32 	%r1622, %r1630;
	mov.f32 	%f1577, %f1579;
	@%p34 bra 	$L__BB5_56;
	setp.neu.f32 	%p51, %f366, 0f7F800000;
	@%p51 bra 	$L__BB5_51;
	mov.f32 	%f428, 0f00000000;
	mul.rn.f32 	%f1577, %f361, %f428;
	mov.b32 	%r1622, 0;
	bra.uni 	$L__BB5_56;
$L__BB5_51:
	mov.b64 	%rd993, 0;
	mov.b32 	%r1619, 0;
$L__BB5_52:
	.pragma "nounroll";
	mul.wide.u32 	%rd264, %r1619, 4;
	mov.u64 	%rd265, __cudart_i2opi_f;
	add.s64 	%rd266, %rd265, %rd264;
	ld.global.nc.u32 	%r556, [%rd266];
	mov.b32 	%r557, %f361;
	shl.b32 	%r558, %r557, 8;
	or.b32  	%r559, %r558, -2147483648;
	mad.wide.u32 	%rd267, %r556, %r559, %rd993;
	shr.u64 	%rd993, %rd267, 32;
	add.s64 	%rd268, %rd28, %rd264;
	st.local.u32 	[%rd268], %rd267;
	add.s32 	%r1619, %r1619, 1;
	setp.ne.s32 	%p52, %r1619, 6;
	@%p52 bra 	$L__BB5_52;
	shr.u32 	%r561, %r557, 23;
	st.local.u32 	[%rd28+24], %rd993;
	and.b32  	%r562, %r561, 31;
	and.b32  	%r563, %r561, 224;
	add.s32 	%r564, %r563, -128;
	shr.u32 	%r565, %r564, 5;
	mul.wide.u32 	%rd269, %r565, 4;
	sub.s64 	%rd270, %rd28, %rd269;
	ld.local.u32 	%r1620, [%rd270+24];
	ld.local.u32 	%r1621, [%rd270+20];
	setp.eq.s32 	%p53, %r562, 0;
	@%p53 bra 	$L__BB5_55;
	shf.l.wrap.b32 	%r1620, %r1621, %r1620, %r562;
	ld.local.u32 	%r572, [%rd270+16];
	shf.l.wrap.b32 	%r1621, %r572, %r1621, %r562;
$L__BB5_55:
	shr.u32 	%r573, %r1620, 30;
	shf.l.wrap.b32 	%r574, %r1621, %r1620, 2;
	shl.b32 	%r575, %r1621, 2;
	shr.u32 	%r576, %r574, 31;
	add.s32 	%r577, %r576, %r573;
	neg.s32 	%r578, %r577;
	setp.lt.s32 	%p54, %r557, 0;
	selp.b32 	%r1622, %r578, %r577, %p54;
	xor.b32  	%r580, %r574, %r557;
	shr.s32 	%r581, %r574, 31;
	xor.b32  	%r582, %r581, %r574;
	xor.b32  	%r583, %r581, %r575;
	cvt.u64.u32 	%rd273, %r582;
	shl.b64 	%rd274, %rd273, 32;
	cvt.u64.u32 	%rd275, %r583;
	or.b64  	%rd276, %rd274, %rd275;
	cvt.rn.f64.s64 	%fd11, %rd276;
	mul.f64 	%fd12, %fd11, 0d3BF921FB54442D19;
	cvt.rn.f32.f64 	%f425, %fd12;
	neg.f32 	%f426, %f425;
	setp.lt.s32 	%p55, %r580, 0;
	selp.f32 	%f1577, %f426, %f425, %p55;
$L__BB5_56:
	add.s32 	%r585, %r1622, 1;
	mul.rn.f32 	%f431, %f1577, %f1577;
	and.b32  	%r586, %r1622, 1;
	setp.eq.b32 	%p57, %r586, 1;
	selp.f32 	%f432, %f1577, 0f3F800000, %p57;
	fma.rn.f32 	%f433, %f431, %f432, 0f00000000;
	fma.rn.f32 	%f434, %f431, 0f37CBAC00, 0fBAB607ED;
	selp.f32 	%f435, 0fB94D4153, %f434, %p57;
	selp.f32 	%f436, 0f3C0885E4, 0f3D2AAABB, %p57;
	fma.rn.f32 	%f437, %f435, %f431, %f436;
	selp.f32 	%f438, 0fBE2AAAA8, 0fBEFFFFFF, %p57;
	fma.rn.f32 	%f439, %f437, %f431, %f438;
	fma.rn.f32 	%f440, %f439, %f433, %f432;
	and.b32  	%r587, %r585, 2;
	setp.eq.s32 	%p58, %r587, 0;
	mov.f32 	%f441, 0f00000000;
	sub.f32 	%f442, %f441, %f440;
	selp.f32 	%f50, %f440, %f442, %p58;
	mov.u32 	%r1626, %r1630;
	mov.f32 	%f1578, %f1579;
	@%p34 bra 	$L__BB5_64;
	setp.neu.f32 	%p59, %f366, 0f7F800000;
	@%p59 bra 	$L__BB5_59;
	mov.f32 	%f452, 0f00000000;
	mul.rn.f32 	%f1578, %f361, %f452;
	mov.b32 	%r1626, 0;
	bra.uni 	$L__BB5_64;
$L__BB5_59:
	mov.b64 	%rd994, 0;
	mov.b32 	%r1623, 0;
$L__BB5_60:
	.pragma "nounroll";
	mul.wide.u32 	%rd278, %r1623, 4;
	mov.u64 	%rd279, __cudart_i2opi_f;
	add.s64 	%rd280, %rd279, %rd278;
	ld.global.nc.u32 	%r589, [%rd280];
	mov.b32 	%r590, %f361;
	shl.b32 	%r591, %r590, 8;
	or.b32  	%r592, %r591, -2147483648;
	mad.wide.u32 	%rd281, %r589, %r592, %rd994;
	shr.u64 	%rd994, %rd281, 32;
	add.s64 	%rd282, %rd27, %rd278;
	st.local.u32 	[%rd282], %rd281;
	add.s32 	%r1623, %r1623, 1;
	setp.ne.s32 	%p60, %r1623, 6;
	@%p60 bra 	$L__BB5_60;
	shr.u32 	%r594, %r590, 23;
	st.local.u32 	[%rd27+24], %rd994;
	and.b32  	%r595, %r594, 31;
	and.b32  	%r596, %r594, 224;
	add.s32 	%r597, %r596, -128;
	shr.u32 	%r598, %r597, 5;
	mul.wide.u32 	%rd283, %r598, 4;
	sub.s64 	%rd284, %rd27, %rd283;
	ld.local.u32 	%r1624, [%rd284+24];
	ld.local.u32 	%r1625, [%rd284+20];
	setp.eq.s32 	%p61, %r595, 0;
	@%p61 bra 	$L__BB5_63;
	shf.l.wrap.b32 	%r1624, %r1625, %r1624, %r595;
	ld.local.u32 	%r605, [%rd284+16];
	shf.l.wrap.b32 	%r1625, %r605, %r1625, %r595;
$L__BB5_63:
	shr.u32 	%r606, %r1624, 30;
	shf.l.wrap.b32 	%r607, %r1625, %r1624, 2;
	shl.b32 	%r608, %r1625, 2;
	shr.u32 	%r609, %r607, 31;
	add.s32 	%r610, %r609, %r606;
	neg.s32 	%r611, %r610;
	setp.lt.s32 	%p62, %r590, 0;
	selp.b32 	%r1626, %r611, %r610, %p62;
	xor.b32  	%r613, %r607, %r590;
	shr.s32 	%r614, %r607, 31;
	xor.b32  	%r615, %r614, %r607;
	xor.b32  	%r616, %r614, %r608;
	cvt.u64.u32 	%rd287, %r615;
	shl.b64 	%rd288, %rd287, 32;
	cvt.u64.u32 	%rd289, %r616;
	or.b64  	%rd290, %rd288, %rd289;
	cvt.rn.f64.s64 	%fd13, %rd290;
	mul.f64 	%fd14, %fd13, 0d3BF921FB54442D19;
	cvt.rn.f32.f64 	%f449, %fd14;
	neg.f32 	%f450, %f449;
	setp.lt.s32 	%p63, %r613, 0;
	selp.f32 	%f1578, %f450, %f449, %p63;
$L__BB5_64:
	add.s32 	%r618, %r1626, 1;
	mul.rn.f32 	%f455, %f1578, %f1578;
	and.b32  	%r619, %r1626, 1;
	setp.eq.b32 	%p65, %r619, 1;
	selp.f32 	%f456, %f1578, 0f3F800000, %p65;
	fma.rn.f32 	%f457, %f455, %f456, 0f00000000;
	fma.rn.f32 	%f458, %f455, 0f37CBAC00, 0fBAB607ED;
	selp.f32 	%f459, 0fB94D4153, %f458, %p65;
	selp.f32 	%f460, 0f3C0885E4, 0f3D2AAABB, %p65;
	fma.rn.f32 	%f461, %f459, %f455, %f460;
	selp.f32 	%f462, 0fBE2AAAA8, 0fBEFFFFFF, %p65;
	fma.rn.f32 	%f463, %f461, %f455, %f462;
	fma.rn.f32 	%f464, %f463, %f457, %f456;
	and.b32  	%r620, %r618, 2;
	setp.eq.s32 	%p66, %r620, 0;
	mov.f32 	%f465, 0f00000000;
	sub.f32 	%f466, %f465, %f464;
	selp.f32 	%f467, %f464, %f466, %p66;
	add.f32 	%f468, %f467, %f467;
	mul.f32 	%f470, %f361, %f417;
	div.rn.f32 	%f471, %f468, %f470;
	div.rn.f32 	%f472, %f50, %f361;
	sub.f32 	%f54, %f472, %f471;
	@%p34 bra 	$L__BB5_72;
	setp.neu.f32 	%p67, %f366, 0f7F800000;
	@%p67 bra 	$L__BB5_67;
	mov.f32 	%f482, 0f00000000;
	mul.rn.f32 	%f1579, %f361, %f482;
	mov.b32 	%r1630, 0;
	bra.uni 	$L__BB5_72;
$L__BB5_67:
	mov.b64 	%rd995, 0;
	mov.b32 	%r1627, 0;
$L__BB5_68:
	.pragma "nounroll";
	mul.wide.u32 	%rd292, %r1627, 4;
	mov.u64 	%rd293, __cudart_i2opi_f;
	add.s64 	%rd294, %rd293, %rd292;
	ld.global.nc.u32 	%r622, [%rd294];
	mov.b32 	%r623, %f361;
	shl.b32 	%r624, %r623, 8;
	or.b32  	%r625, %r624, -2147483648;
	mad.wide.u32 	%rd295, %r622, %r625, %rd995;
	shr.u64 	%rd995, %rd295, 32;
	add.s64 	%rd296, %rd26, %rd292;
	st.local.u32 	[%rd296], %rd295;
	add.s32 	%r1627, %r1627, 1;
	setp.ne.s32 	%p68, %r1627, 6;
	@%p68 bra 	$L__BB5_68;
	shr.u32 	%r627, %r623, 23;
	st.local.u32 	[%rd26+24], %rd995;
	and.b32  	%r628, %r627, 31;
	and.b32  	%r629, %r627, 224;
	add.s32 	%r630, %r629, -128;
	shr.u32 	%r631, %r630, 5;
	mul.wide.u32 	%rd297, %r631, 4;
	sub.s64 	%rd298, %rd26, %rd297;
	ld.local.u32 	%r1628, [%rd298+24];
	ld.local.u32 	%r1629, [%rd298+20];
	setp.eq.s32 	%p69, %r628, 0;
	@%p69 bra 	$L__BB5_71;
	shf.l.wrap.b32 	%r1628, %r1629, %r1628, %r628;
	ld.local.u32 	%r638, [%rd298+16];
	shf.l.wrap.b32 	%r1629, %r638, %r1629, %r628;
$L__BB5_71:
	shr.u32 	%r639, %r1628, 30;
	shf.l.wrap.b32 	%r640, %r1629, %r1628, 2;
	shl.b32 	%r641, %r1629, 2;
	shr.u32 	%r642, %r640, 31;
	add.s32 	%r643, %r642, %r639;
	neg.s32 	%r644, %r643;
	setp.lt.s32 	%p70, %r623, 0;
	selp.b32 	%r1630, %r644, %r643, %p70;
	xor.b32  	%r646, %r640, %r623;
	shr.s32 	%r647, %r640, 31;
	xor.b32  	%r648, %r647, %r640;
	xor.b32  	%r649, %r647, %r641;
	cvt.u64.u32 	%rd301, %r648;
	shl.b64 	%rd302, %rd301, 32;
	cvt.u64.u32 	%rd303, %r649;
	or.b64  	%rd304, %rd302, %rd303;
	cvt.rn.f64.s64 	%fd15, %rd304;
	mul.f64 	%fd16, %fd15, 0d3BF921FB54442D19;
	cvt.rn.f32.f64 	%f479, %fd16;
	neg.f32 	%f480, %f479;
	setp.lt.s32 	%p71, %r646, 0;
	selp.f32 	%f1579, %f480, %f479, %p71;
$L__BB5_72:
	ld.param.u32 	%r1589, [_Z42gpuKernelSphericalHarmonicsBesselWithDerivIfEvPT_S1_S1_S1_S1_S1_S1_S1_S1_S1_S1_S1_S1_S0_iii_param_16];
	ld.param.u32 	%r1576, [_Z42gpuKernelSphericalHarmonicsBesselWithDerivIfEvPT_S1_S1_S1_S1_S1_S1_S1_S1_S1_S1_S1_S1_S0_iii_param_15];
	ld.param.u64 	%rd969, [_Z42gpuKernelSphericalHarmonicsBesselWithDerivIfEvPT_S1_S1_S1_S1_S1_S1_S1_S1_S1_S1_S1_S1_S0_iii_param_7];
	ld.param.u64 	%rd962, [_Z42gpuKernelSphericalHarmonicsBesselWithDerivIfEvPT_S1_S1_S1_S1_S1_S1_S1_S1_S1_S1_S1_S1_S0_iii_param_6];
	ld.param.u64 	%rd955, [_Z42gpuKernelSphericalHarmonicsBesselWithDerivIfEvPT_S1_S1_S1_S1_S1_S1_S1_S1_S1_S1_S1_S1_S0_iii_param_5];
	ld.param.u64 	%rd948, [_Z42gpuKernelSphericalHarmonicsBesselWithDerivIfEvPT_S1_S1_S1_S1_S1_S1_S1_S1_S1_S1_S1_S1_S0_iii_param_4];
	ld.param.u64 	%rd941, [_Z42gpuKernelSphericalHarmonicsBesselWithDerivIfEvPT_S1_S1_S1_S1_S1_S1_S1_S1_S1_S1_S1_S1_S0_iii_param_3];
	ld.param.u64 	%rd934, [_Z42gpuKernelSphericalHarmonicsBesselWithDerivIfEvPT_S1_S1_S1_S1_S1_S1_S1_S1_S1_S1_S1_S1_S0_iii_param_2];
	ld.param.u64 	%rd927, [_Z42gpuKernelSphericalHarmonicsBesselWithDerivIfEvPT_S1_S1_S1_S1_S1_S1_S1_S1_S1_S1_S1_S1_S0_iii_param_1];
	ld.param.u64 	%rd920, [_Z42gpuKernelSphericalHarmonicsBesselWithDerivIfEvPT_S1_S1_S1_S1_S1_S1_S1_S1_S1_S1_S1_S1_S0_iii_param_0];
	mul.rn.f32 	%f483, %f1579, %f1579;
	and.b32  	%r651, %r1630, 1;
	setp.eq.b32 	%p72, %r651, 1;
	selp.f32 	%f484, 0f3F800000, %f1579, %p72;
	fma.rn.f32 	%f485, %f483, %f484, 0f00000000;
	fma.rn.f32 	%f486, %f483, 0f37CBAC00, 0fBAB607ED;
	selp.f32 	%f487, %f486, 0fB94D4153, %p72;
	selp.f32 	%f488, 0f3D2AAABB, 0f3C0885E4, %p72;
	fma.rn.f32 	%f489, %f487, %f483, %f488;
	selp.f32 	%f490, 0fBEFFFFFF, 0fBE2AAAA8, %p72;
	fma.rn.f32 	%f491, %f489, %f483, %f490;
	fma.rn.f32 	%f492, %f491, %f485, %f484;
	and.b32  	%r652, %r1630, 2;
	setp.eq.s32 	%p73, %r652, 0;
	mov.f32 	%f493, 0f00000000;
	sub.f32 	%f494, %f493, %f492;
	selp.f32 	%f495, %f492, %f494, %p73;
	add.f32 	%f496, %f495, %f495;
	mul.f32 	%f498, %f361, %f361;
	div.rn.f32 	%f499, %f496, %f498;
	sub.f32 	%f500, %f54, %f499;
	mul.f32 	%f501, %f37, %f500;
	mul.f32 	%f502, %f5, %f501;
	mul.f32 	%f503, %f6, %f501;
	mul.f32 	%f504, %f7, %f501;
	shl.b32 	%r653, %r1576, 1;
	add.s32 	%r654, %r653, %r1610;
	mad.lo.s32 	%r655, %r654, %r1589, %r1596;
	mul.f32 	%f505, %f36, %f46;
	cvta.to.global.u64 	%rd305, %rd920;
	mul.wide.s32 	%rd306, %r655, 4;
	add.s64 	%rd307, %rd305, %rd306;
	st.global.f32 	[%rd307], %f505;
	mul.f32 	%f506, %f46, 0f00000000;
	cvta.to.global.u64 	%rd308, %rd927;
	add.s64 	%rd309, %rd308, %rd306;
	st.global.f32 	[%rd309], %f506;
	mul.f32 	%f507, %f36, %f502;
	fma.rn.f32 	%f508, %f33, %f46, %f507;
	cvta.to.global.u64 	%rd310, %rd934;
	add.s64 	%rd311, %rd310, %rd306;
	st.global.f32 	[%rd311], %f508;
	mul.f32 	%f509, %f36, %f503;
	fma.rn.f32 	%f510, %f34, %f46, %f509;
	cvta.to.global.u64 	%rd312, %rd948;
	add.s64 	%rd313, %rd312, %rd306;
	st.global.f32 	[%rd313], %f510;
	mul.f32 	%f511, %f36, %f504;
	fma.rn.f32 	%f512, %f35, %f46, %f511;
	cvta.to.global.u64 	%rd314, %rd962;
	add.s64 	%rd315, %rd314, %rd306;
	st.global.f32 	[%rd315], %f512;
	mul.f32 	%f513, %f502, 0f00000000;
	mul.f32 	%f514, %f11, 0f00000000;
	fma.rn.f32 	%f515, %f8, 0f00000000, %f514;
	fma.rn.f32 	%f516, %f515, %f46, %f513;
	cvta.to.global.u64 	%rd316, %rd941;
	add.s64 	%rd317, %rd316, %rd306;
	st.global.f32 	[%rd317], %f516;
	mul.f32 	%f517, %f503, 0f00000000;
	mul.f32 	%f518, %f12, 0f00000000;
	fma.rn.f32 	%f519, %f9, 0f00000000, %f518;
	fma.rn.f32 	%f520, %f519, %f46, %f517;
	cvta.to.global.u64 	%rd318, %rd955;
	add.s64 	%rd319, %rd318, %rd306;
	st.global.f32 	[%rd319], %f520;
	mul.f32 	%f521, %f504, 0f00000000;
	fma.rn.f32 	%f522, %f10, 0f00000000, 0f00000000;
	fma.rn.f32 	%f523, %f522, %f46, %f521;
	cvta.to.global.u64 	%rd320, %rd969;
	add.s64 	%rd321, %rd320, %rd306;
	st.global.f32 	[%rd321], %f523;
	add.s32 	%r1610, %r1610, 1;
	setp.ne.s32 	%p74, %r1610, %r1576;
	@%p74 bra 	$L__BB5_32;
$L__BB5_73:
	ld.param.f32 	%f1569, [_Z42gpuKernelSphericalHarmonicsBesselWithDerivIfEvPT_S1_S1_S1_S1_S1_S1_S1_S1_S1_S1_S1_S1_S0_iii_param_13];
	ld.param.u64 	%rd984, [_Z42gpuKernelSphericalHarmonicsBesselWithDerivIfEvPT_S1_S1_S1_S1_S1_S1_S1_S1_S1_S1_S1_S1_S0_iii_param_12];
	cvta.to.global.u64 	%rd322, %rd984;
	ld.global.f32 	%f524, [%rd322];
	mul.f32 	%f525, %f524, 0f40400000;
	ld.global.f32 	%f526, [%rd322+8];
	mul.f32 	%f527, %f1569, 0f40800000;
	mul.f32 	%f528, %f527, %f526;
	div.rn.f32 	%f529, %f525, %f528;
	sqrt.rn.f32 	%f58, %f529;
	mul.f32 	%f530, %f4, 0f3F22F983;
	cvt.rni.s32.f32 	%r1654, %f530;
	cvt.rn.f32.s32 	%f531, %r1654;
	fma.rn.f32 	%f532, %f531, 0fBFC90FDA, %f4;
	fma.rn.f32 	%f533, %f531, 0fB3A22168, %f532;
	fma.rn.f32 	%f1585, %f531, 0fA7C234C5, %f533;
	abs.f32 	%f534, %f4;
	setp.ltu.f32 	%p75, %f534, 0f47CE4780;
	mov.u32 	%r1634, %r1654;
	mov.f32 	%f1580, %f1585;
	@%p75 bra 	$L__BB5_81;
	setp.neu.f32 	%p76, %f534, 0f7F800000;
	@%p76 bra 	$L__BB5_76;
	mov.f32 	%f538, 0f00000000;
	mul.rn.f32 	%f1580, %f4, %f538;
	mov.b32 	%r1634, 0;
	bra.uni 	$L__BB5_81;
$L__BB5_76:
	mov.b64 	%rd996, 0;
	mov.b32 	%r1631, 0;
$L__BB5_77:
	.pragma "nounroll";
	mul.wide.u32 	%rd324, %r1631, 4;
	mov.u64 	%rd325, __cudart_i2opi_f;
	add.s64 	%rd326, %rd325, %rd324;
	ld.global.nc.u32 	%r657, [%rd326];
	mov.b32 	%r658, %f4;
	shl.b32 	%r659, %r658, 8;
	or.b32  	%r660, %r659, -2147483648;
	mad.wide.u32 	%rd327, %r657, %r660, %rd996;
	shr.u64 	%rd996, %rd327, 32;
	add.s64 	%rd328, %rd25, %rd324;
	st.local.u32 	[%rd328], %rd327;
	add.s32 	%r1631, %r1631, 1;
	setp.ne.s32 	%p77, %r1631, 6;
	@%p77 bra 	$L__BB5_77;
	shr.u32 	%r662, %r658, 23;
	st.local.u32 	[%rd25+24], %rd996;
	and.b32  	%r663, %r662, 31;
	and.b32  	%r664, %r662, 224;
	add.s32 	%r665, %r664, -128;
	shr.u32 	%r666, %r665, 5;
	mul.wide.u32 	%rd329, %r666, 4;
	sub.s64 	%rd330, %rd25, %rd329;
	ld.local.u32 	%r1632, [%rd330+24];
	ld.local.u32 	%r1633, [%rd330+20];
	setp.eq.s32 	%p78, %r663, 0;
	@%p78 bra 	$L__BB5_80;
	shf.l.wrap.b32 	%r1632, %r1633, %r1632, %r663;
	ld.local.u32 	%r673, [%rd330+16];
	shf.l.wrap.b32 	%r1633, %r673, %r1633, %r663;
$L__BB5_80:
	shr.u32 	%r674, %r1632, 30;
	shf.l.wrap.b32 	%r675, %r1633, %r1632, 2;
	shl.b32 	%r676, %r1633, 2;
	shr.u32 	%r677, %r675, 31;
	add.s32 	%r678, %r677, %r674;
	neg.s32 	%r679, %r678;
	setp.lt.s32 	%p79, %r658, 0;
	selp.b32 	%r1634, %r679, %r678, %p79;
	xor.b32  	%r681, %r675, %r658;
	shr.s32 	%r682, %r675, 31;
	xor.b32  	%r683, %r682, %r675;
	xor.b32  	%r684, %r682, %r676;
	cvt.u64.u32 	%rd333, %r683;
	shl.b64 	%rd334, %rd333, 32;
	cvt.u64.u32 	%rd335, %r684;
	or.b64  	%rd336, %rd334, %rd335;
	cvt.rn.f64.s64 	%fd17, %rd336;
	mul.f64 	%fd18, %fd17, 0d3BF921FB54442D19;
	cvt.rn.f32.f64 	%f536, %fd18;
	neg.f32 	%f537, %f536;
	setp.lt.s32 	%p80, %r681, 0;
	selp.f32 	%f1580, %f537, %f536, %p80;
$L__BB5_81:
	setp.ltu.f32 	%p81, %f534, 0f47CE4780;
	add.s32 	%r686, %r1634, 1;
	mul.rn.f32 	%f540, %f1580, %f1580;
	and.b32  	%r687, %r1634, 1;
	setp.eq.b32 	%p82, %r687, 1;
	selp.f32 	%f541, %f1580, 0f3F800000, %p82;
	fma.rn.f32 	%f542, %f540, %f541, 0f00000000;
	fma.rn.f32 	%f543, %f540, 0f37CBAC00, 0fBAB607ED;
	selp.f32 	%f544, 0fB94D4153, %f543, %p82;
	selp.f32 	%f545, 0f3C0885E4, 0f3D2AAABB, %p82;
	fma.rn.f32 	%f546, %f544, %f540, %f545;
	selp.f32 	%f547, 0fBE2AAAA8, 0fBEFFFFFF, %p82;
	fma.rn.f32 	%f548, %f546, %f540, %f547;
	fma.rn.f32 	%f549, %f548, %f542, %f541;
	and.b32  	%r688, %r686, 2;
	setp.eq.s32 	%p83, %r688, 0;
	mov.f32 	%f550, 0f00000000;
	sub.f32 	%f551, %f550, %f549;
	selp.f32 	%f552, %f549, %f551, %p83;
	mul.f32 	%f63, %f58, %f552;
	mov.u32 	%r1638, %r1654;
	mov.f32 	%f1581, %f1585;
	@%p81 bra 	$L__BB5_89;
	setp.neu.f32 	%p84, %f534, 0f7F800000;
	@%p84 bra 	$L__BB5_84;
	mov.f32 	%f556, 0f00000000;
	mul.rn.f32 	%f1581, %f4, %f556;
	mov.b32 	%r1638, 0;
	bra.uni 	$L__BB5_89;
$L__BB5_84:
	mov.b64 	%rd997, 0;
	mov.b32 	%r1635, 0;
$L__BB5_85:
	.pragma "nounroll";
	mul.wide.u32 	%rd338, %r1635, 4;
	mov.u64 	%rd339, __cudart_i2opi_f;
	add.s64 	%rd340, %rd339, %rd338;
	ld.global.nc.u32 	%r690, [%rd340];
	mov.b32 	%r691, %f4;
	shl.b32 	%r692, %r691, 8;
	or.b32  	%r693, %r692, -2147483648;
	mad.wide.u32 	%rd341, %r690, %r693, %rd997;
	shr.u64 	%rd997, %rd341, 32;
	add.s64 	%rd342, %rd24, %rd338;
	st.local.u32 	[%rd342], %rd341;
	add.s32 	%r1635, %r1635, 1;
	setp.ne.s32 	%p85, %r1635, 6;
	@%p85 bra 	$L__BB5_85;
	shr.u32 	%r695, %r691, 23;
	st.local.u32 	[%rd24+24], %rd997;
	and.b32  	%r696, %r695, 31;
	and.b32  	%r697, %r695, 224;
	add.s32 	%r698, %r697, -128;
	shr.u32 	%r699, %r698, 5;
	mul.wide.u32 	%rd343, %r699, 4;
	sub.s64 	%rd344, %rd24, %rd343;
	ld.local.u32 	%r1636, [%rd344+24];
	ld.local.u32 	%r1637, [%rd344+20];
	setp.eq.s32 	%p86, %r696, 0;
	@%p86 bra 	$L__BB5_88;
	shf.l.wrap.b32 	%r1636, %r1637, %r1636, %r696;
	ld.local.u32 	%r706, [%rd344+16];
	shf.l.wrap.b32 	%r1637, %r706, %r1637, %r696;
$L__BB5_88:
	shr.u32 	%r707, %r1636, 30;
	shf.l.wrap.b32 	%r708, %r1637, %r1636, 2;
	shl.b32 	%r709, %r1637, 2;
	shr.u32 	%r710, %r708, 31;
	add.s32 	%r711, %r710, %r707;
	neg.s32 	%r712, %r711;
	setp.lt.s32 	%p87, %r691, 0;
	selp.b32 	%r1638, %r712, %r711, %p87;
	xor.b32  	%r714, %r708, %r691;
	shr.s32 	%r715, %r708, 31;
	xor.b32  	%r716, %r715, %r708;
	xor.b32  	%r717, %r715, %r709;
	cvt.u64.u32 	%rd347, %r716;
	shl.b64 	%rd348, %rd347, 32;
	cvt.u64.u32 	%rd349, %r717;
	or.b64  	%rd350, %rd348, %rd349;
	cvt.rn.f64.s64 	%fd19, %rd350;
	mul.f64 	%fd20, %fd19, 0d3BF921FB54442D19;
	cvt.rn.f32.f64 	%f554, %fd20;
	neg.f32 	%f555, %f554;
	setp.lt.s32 	%p88, %r714, 0;
	selp.f32 	%f1581, %f555, %f554, %p88;
$L__BB5_89:
	setp.ltu.f32 	%p89, %f534, 0f47CE4780;
	mul.rn.f32 	%f558, %f1581, %f1581;
	and.b32  	%r719, %r1638, 1;
	setp.eq.b32 	%p90, %r719, 1;
	selp.f32 	%f559, 0f3F800000, %f1581, %p90;
	fma.rn.f32 	%f560, %f558, %f559, 0f00000000;
	fma.rn.f32 	%f561, %f558, 0f37CBAC00, 0fBAB607ED;
	selp.f32 	%f562, %f561, 0fB94D4153, %p90;
	selp.f32 	%f563, 0f3D2AAABB, 0f3C0885E4, %p90;
	fma.rn.f32 	%f564, %f562, %f558, %f563;
	selp.f32 	%f565, 0fBEFFFFFF, 0fBE2AAAA8, %p90;
	fma.rn.f32 	%f566, %f564, %f558, %f565;
	fma.rn.f32 	%f567, %f566, %f560, %f559;
	and.b32  	%r720, %r1638, 2;
	setp.eq.s32 	%p91, %r720, 0;
	mov.f32 	%f568, 0f00000000;
	sub.f32 	%f569, %f568, %f567;
	selp.f32 	%f570, %f567, %f569, %p91;
	mul.f32 	%f67, %f58, %f570;
	mov.u32 	%r1642, %r1654;
	mov.f32 	%f1582, %f1585;
	@%p89 bra 	$L__BB5_97;
	setp.neu.f32 	%p92, %f534, 0f7F800000;
	@%p92 bra 	$L__BB5_92;
	mov.f32 	%f574, 0f00000000;
	mul.rn.f32 	%f1582, %f4, %f574;
	mov.b32 	%r1642, 0;
	bra.uni 	$L__BB5_97;
$L__BB5_92:
	mov.b64 	%rd998, 0;
	mov.b32 	%r1639, 0;
$L__BB5_93:
	.pragma "nounroll";
	mul.wide.u32 	%rd352, %r1639, 4;
	mov.u64 	%rd353, __cudart_i2opi_f;
	add.s64 	%rd354, %rd353, %rd352;
	ld.global.nc.u32 	%r722, [%rd354];
	mov.b32 	%r723, %f4;
	shl.b32 	%r724, %r723, 8;
	or.b32  	%r725, %r724, -2147483648;
	mad.wide.u32 	%rd355, %r722, %r725, %rd998;
	shr.u64 	%rd998, %rd355, 32;
	add.s64 	%rd356, %rd23, %rd352;
	st.local.u32 	[%rd356], %rd355;
	add.s32 	%r1639, %r1639, 1;
	setp.ne.s32 	%p93, %r1639, 6;
	@%p93 bra 	$L__BB5_93;
	shr.u32 	%r727, %r723, 23;
	st.local.u32 	[%rd23+24], %rd998;
	and.b32  	%r728, %r727, 31;
	and.b32  	%r729, %r727, 224;
	add.s32 	%r730, %r729, -128;
	shr.u32 	%r731, %r730, 5;
	mul.wide.u32 	%rd357, %r731, 4;
	sub.s64 	%rd358, %rd23, %rd357;
	ld.local.u32 	%r1640, [%rd358+24];
	ld.local.u32 	%r1641, [%rd358+20];
	setp.eq.s32 	%p94, %r728, 0;
	@%p94 bra 	$L__BB5_96;
	shf.l.wrap.b32 	%r1640, %r1641, %r1640, %r728;
	ld.local.u32 	%r738, [%rd358+16];
	shf.l.wrap.b32 	%r1641, %r738, %r1641, %r728;
$L__BB5_96:
	shr.u32 	%r739, %r1640, 30;
	shf.l.wrap.b32 	%r740, %r1641, %r1640, 2;
	shl.b32 	%r741, %r1641, 2;
	shr.u32 	%r742, %r740, 31;
	add.s32 	%r743, %r742, %r739;
	neg.s32 	%r744, %r743;
	setp.lt.s32 	%p95, %r723, 0;
	selp.b32 	%r1642, %r744, %r743, %p95;
	xor.b32  	%r746, %r740, %r723;
	shr.s32 	%r747, %r740, 31;
	xor.b32  	%r748, %r747, %r740;
	xor.b32  	%r749, %r747, %r741;
	cvt.u64.u32 	%rd361, %r748;
	shl.b64 	%rd362, %rd361, 32;
	cvt.u64.u32 	%rd363, %r749;
	or.b64  	%rd364, %rd362, %rd363;
	cvt.rn.f64.s64 	%fd21, %rd364;
	mul.f64 	%fd22, %fd21, 0d3BF921FB54442D19;
	cvt.rn.f32.f64 	%f572, %fd22;
	neg.f32 	%f573, %f572;
	setp.lt.s32 	%p96, %r746, 0;
	selp.f32 	%f1582, %f573, %f572, %p96;
$L__BB5_97:
	setp.ltu.f32 	%p97, %f534, 0f47CE4780;
	add.s32 	%r751, %r1642, 1;
	mul.rn.f32 	%f576, %f1582, %f1582;
	and.b32  	%r752, %r1642, 1;
	setp.eq.b32 	%p98, %r752, 1;
	selp.f32 	%f577, %f1582, 0f3F800000, %p98;
	fma.rn.f32 	%f578, %f576, %f577, 0f00000000;
	fma.rn.f32 	%f579, %f576, 0f37CBAC00, 0fBAB607ED;
	selp.f32 	%f580, 0fB94D4153, %f579, %p98;
	selp.f32 	%f581, 0f3C0885E4, 0f3D2AAABB, %p98;
	fma.rn.f32 	%f582, %f580, %f576, %f581;
	selp.f32 	%f583, 0fBE2AAAA8, 0fBEFFFFFF, %p98;
	fma.rn.f32 	%f584, %f582, %f576, %f583;
	fma.rn.f32 	%f585, %f584, %f578, %f577;
	and.b32  	%r753, %r751, 2;
	setp.eq.s32 	%p99, %r753, 0;
	mov.f32 	%f586, 0f00000000;
	sub.f32 	%f587, %f586, %f585;
	selp.f32 	%f588, %f585, %f587, %p99;
	mul.f32 	%f71, %f588, %f31;
	mov.u32 	%r1646, %r1654;
	mov.f32 	%f1583, %f1585;
	@%p97 bra 	$L__BB5_105;
	setp.neu.f32 	%p100, %f534, 0f7F800000;
	@%p100 bra 	$L__BB5_100;
	mov.f32 	%f592, 0f00000000;
	mul.rn.f32 	%f1583, %f4, %f592;
	mov.b32 	%r1646, 0;
	bra.uni 	$L__BB5_105;
$L__BB5_100:
	mov.b64 	%rd999, 0;
	mov.b32 	%r1643, 0;
$L__BB5_101:
	.pragma "nounroll";
	mul.wide.u32 	%rd366, %r1643, 4;
	mov.u64 	%rd367, __cudart_i2opi_f;
	add.s64 	%rd368, %rd367, %rd366;
	ld.global.nc.u32 	%r755, [%rd368];
	mov.b32 	%r756, %f4;
	shl.b32 	%r757, %r756, 8;
	or.b32  	%r758, %r757, -2147483648;
	mad.wide.u32 	%rd369, %r755, %r758, %rd999;
	shr.u64 	%rd999, %rd369, 32;
	add.s64 	%rd370, %rd22, %rd366;
	st.local.u32 	[%rd370], %rd369;
	add.s32 	%r1643, %r1643, 1;
	setp.ne.s32 	%p101, %r1643, 6;
	@%p101 bra 	$L__BB5_101;
	shr.u32 	%r760, %r756, 23;
	st.local.u32 	[%rd22+24], %rd999;
	and.b32  	%r761, %r760, 31;
	and.b32  	%r762, %r760, 224;
	add.s32 	%r763, %r762, -128;
	shr.u32 	%r764, %r763, 5;
	mul.wide.u32 	%rd371, %r764, 4;
	sub.s64 	%rd372, %rd22, %rd371;
	ld.local.u32 	%r1644, [%rd372+24];
	ld.local.u32 	%r1645, [%rd372+20];
	setp.eq.s32 	%p102, %r761, 0;
	@%p102 bra 	$L__BB5_104;
	shf.l.wrap.b32 	%r1644, %r1645, %r1644, %r761;
	ld.local.u32 	%r771, [%rd372+16];
	shf.l.wrap.b32 	%r1645, %r771, %r1645, %r761;
$L__BB5_104:
	shr.u32 	%r772, %r1644, 30;
	shf.l.wrap.b32 	%r773, %r1645, %r1644, 2;
	shl.b32 	%r774, %r1645, 2;
	shr.u32 	%r775, %r773, 31;
	add.s32 	%r776, %r775, %r772;
	neg.s32 	%r777, %r776;
	setp.lt.s32 	%p103, %r756, 0;
	selp.b32 	%r1646, %r777, %r776, %p103;
	xor.b32  	%r779, %r773, %r756;
	shr.s32 	%r780, %r773, 31;
	xor.b32  	%r781, %r780, %r773;
	xor.b32  	%r782, %r780, %r774;
	cvt.u64.u32 	%rd375, %r781;
	shl.b64 	%rd376, %rd375, 32;
	cvt.u64.u32 	%rd377, %r782;
	or.b64  	%rd378, %rd376, %rd377;
	cvt.rn.f64.s64 	%fd23, %rd378;
	mul.f64 	%fd24, %fd23, 0d3BF921FB54442D19;
	cvt.rn.f32.f64 	%f590, %fd24;
	neg.f32 	%f591, %f590;
	setp.lt.s32 	%p104, %r779, 0;
	selp.f32 	%f1583, %f591, %f590, %p104;
$L__BB5_105:
	setp.ltu.f32 	%p105, %f534, 0f47CE4780;
	mul.rn.f32 	%f594, %f1583, %f1583;
	and.b32  	%r784, %r1646, 1;
	setp.eq.b32 	%p106, %r784, 1;
	selp.f32 	%f595, 0f3F800000, %f1583, %p106;
	fma.rn.f32 	%f596, %f594, %f595, 0f00000000;
	fma.rn.f32 	%f597, %f594, 0f37CBAC00, 0fBAB607ED;
	selp.f32 	%f598, %f597, 0fB94D4153, %p106;
	selp.f32 	%f599, 0f3D2AAABB, 0f3C0885E4, %p106;
	fma.rn.f32 	%f600, %f598, %f594, %f599;
	selp.f32 	%f601, 0fBEFFFFFF, 0fBE2AAAA8, %p106;
	fma.rn.f32 	%f602, %f600, %f594, %f601;
	fma.rn.f32 	%f603, %f602, %f596, %f595;
	and.b32  	%r785, %r1646, 2;
	setp.eq.s32 	%p107, %r785, 0;
	mov.f32 	%f604, 0f00000000;
	sub.f32 	%f605, %f604, %f603;
	selp.f32 	%f606, %f603, %f605, %p107;
	mul.f32 	%f75, %f606, %f31;
	mov.u32 	%r1650, %r1654;
	mov.f32 	%f1584, %f1585;
	@%p105 bra 	$L__BB5_113;
	setp.neu.f32 	%p108, %f534, 0f7F800000;
	@%p108 bra 	$L__BB5_108;
	mov.f32 	%f610, 0f00000000;
	mul.rn.f32 	%f1584, %f4, %f610;
	mov.b32 	%r1650, 0;
	bra.uni 	$L__BB5_113;
$L__BB5_108:
	mov.b64 	%rd1000, 0;
	mov.b32 	%r1647, 0;
$L__BB5_109:
	.pragma "nounroll";
	mul.wide.u32 	%rd380, %r1647, 4;
	mov.u64 	%rd381, __cudart_i2opi_f;
	add.s64 	%rd382, %rd381, %rd380;
	ld.global.nc.u32 	%r787, [%rd382];
	mov.b32 	%r788, %f4;
	shl.b32 	%r789, %r788, 8;
	or.b32  	%r790, %r789, -2147483648;
	mad.wide.u32 	%rd383, %r787, %r790, %rd1000;
	shr.u64 	%rd1000, %rd383, 32;
	add.s64 	%rd384, %rd21, %rd380;
	st.local.u32 	[%rd384], %rd383;
	add.s32 	%r1647, %r1647, 1;
	setp.ne.s32 	%p109, %r1647, 6;
	@%p109 bra 	$L__BB5_109;
	shr.u32 	%r792, %r788, 23;
	st.local.u32 	[%rd21+24], %rd1000;
	and.b32  	%r793, %r792, 31;
	and.b32  	%r794, %r792, 224;
	add.s32 	%r795, %r794, -128;
	shr.u32 	%r796, %r795, 5;
	mul.wide.u32 	%rd385, %r796, 4;
	sub.s64 	%rd386, %rd21, %rd385;
	ld.local.u32 	%r1648, [%rd386+24];
	ld.local.u32 	%r1649, [%rd386+20];
	setp.eq.s32 	%p110, %r793, 0;
	@%p110 bra 	$L__BB5_112;
	shf.l.wrap.b32 	%r1648, %r1649, %r1648, %r793;
	ld.local.u32 	%r803, [%rd386+16];
	shf.l.wrap.b32 	%r1649, %r803, %r1649, %r793;
$L__BB5_112:
	shr.u32 	%r804, %r1648, 30;
	shf.l.wrap.b32 	%r805, %r1649, %r1648, 2;
	shl.b32 	%r806, %r1649, 2;
	shr.u32 	%r807, %r805, 31;
	add.s32 	%r808, %r807, %r804;
	neg.s32 	%r809, %r808;
	setp.lt.s32 	%p111, %r788, 0;
	selp.b32 	%r1650, %r809, %r808, %p111;
	xor.b32  	%r811, %r805, %r788;
	shr.s32 	%r812, %r805, 31;
	xor.b32  	%r813, %r812, %r805;
	xor.b32  	%r814, %r812, %r806;
	cvt.u64.u32 	%rd389, %r813;
	shl.b64 	%rd390, %rd389, 32;
	cvt.u64.u32 	%rd391, %r814;
	or.b64  	%rd392, %rd390, %rd391;
	cvt.rn.f64.s64 	%fd25, %rd392;
	mul.f64 	%fd26, %fd25, 0d3BF921FB54442D19;
	cvt.rn.f32.f64 	%f608, %fd26;
	neg.f32 	%f609, %f608;
	setp.lt.s32 	%p112, %r811, 0;
	selp.f32 	%f1584, %f609, %f608, %p112;
$L__BB5_113:
	mul.rn.f32 	%f612, %f1584, %f1584;
	and.b32  	%r816, %r1650, 1;
	setp.eq.b32 	%p114, %r816, 1;
	selp.f32 	%f613, 0f3F800000, %f1584, %p114;
	fma.rn.f32 	%f614, %f612, %f613, 0f00000000;
	fma.rn.f32 	%f615, %f612, 0f37CBAC00, 0fBAB607ED;
	selp.f32 	%f616, %f615, 0fB94D4153, %p114;
	selp.f32 	%f617, 0f3D2AAABB, 0f3C0885E4, %p114;
	fma.rn.f32 	%f618, %f616, %f612, %f617;
	selp.f32 	%f619, 0fBEFFFFFF, 0fBE2AAAA8, %p114;
	fma.rn.f32 	%f620, %f618, %f612, %f619;
	fma.rn.f32 	%f621, %f620, %f614, %f613;
	and.b32  	%r817, %r1650, 2;
	setp.eq.s32 	%p115, %r817, 0;
	mov.f32 	%f622, 0f00000000;
	sub.f32 	%f623, %f622, %f621;
	selp.f32 	%f624, %f621, %f623, %p115;
	mul.f32 	%f79, %f624, %f30;
	@%p105 bra 	$L__BB5_121;
	setp.neu.f32 	%p116, %f534, 0f7F800000;
	@%p116 bra 	$L__BB5_116;
	mov.f32 	%f628, 0f00000000;
	mul.rn.f32 	%f1585, %f4, %f628;
	mov.b32 	%r1654, 0;
	bra.uni 	$L__BB5_121;
$L__BB5_116:
	mov.b64 	%rd1001, 0;
	mov.b32 	%r1651, 0;
$L__BB5_117:
	.pragma "nounroll";
	mul.wide.u32 	%rd394, %r1651, 4;
	mov.u64 	%rd395, __cudart_i2opi_f;
	add.s64 	%rd396, %rd395, %rd394;
	ld.global.nc.u32 	%r819, [%rd396];
	mov.b32 	%r820, %f4;
	shl.b32 	%r821, %r820, 8;
	or.b32  	%r822, %r821, -2147483648;
	mad.wide.u32 	%rd397, %r819, %r822, %rd1001;
	shr.u64 	%rd1001, %rd397, 32;
	add.s64 	%rd398, %rd20, %rd394;
	st.local.u32 	[%rd398], %rd397;
	add.s32 	%r1651, %r1651, 1;
	setp.ne.s32 	%p117, %r1651, 6;
	@%p117 bra 	$L__BB5_117;
	shr.u32 	%r824, %r820, 23;
	st.local.u32 	[%rd20+24], %rd1001;
	and.b32  	%r825, %r824, 31;
	and.b32  	%r826, %r824, 224;
	add.s32 	%r827, %r826, -128;
	shr.u32 	%r828, %r827, 5;
	mul.wide.u32 	%rd399, %r828, 4;
	sub.s64 	%rd400, %rd20, %rd399;
	ld.local.u32 	%r1652, [%rd400+24];
	ld.local.u32 	%r1653, [%rd400+20];
	setp.eq.s32 	%p118, %r825, 0;
	@%p118 bra 	$L__BB5_120;
	shf.l.wrap.b32 	%r1652, %r1653, %r1652, %r825;
	ld.local.u32 	%r835, [%rd400+16];
	shf.l.wrap.b32 	%r1653, %r835, %r1653, %r825;
$L__BB5_120:
	shr.u32 	%r836, %r1652, 30;
	shf.l.wrap.b32 	%r837, %r1653, %r1652, 2;
	shl.b32 	%r838, %r1653, 2;
	shr.u32 	%r839, %r837, 31;
	add.s32 	%r840, %r839, %r836;
	neg.s32 	%r841, %r840;
	setp.lt.s32 	%p119, %r820, 0;
	selp.b32 	%r1654, %r841, %r840, %p119;
	xor.b32  	%r843, %r837, %r820;
	shr.s32 	%r844, %r837, 31;
	xor.b32  	%r845, %r844, %r837;
	xor.b32  	%r846, %r844, %r838;
	cvt.u64.u32 	%rd403, %r845;
	shl.b64 	%rd404, %rd403, 32;
	cvt.u64.u32 	%rd405, %r846;
	or.b64  	%rd406, %rd404, %rd405;
	cvt.rn.f64.s64 	%fd27, %rd406;
	mul.f64 	%fd28, %fd27, 0d3BF921FB54442D19;
	cvt.rn.f32.f64 	%f626, %fd28;
	neg.f32 	%f627, %f626;
	setp.lt.s32 	%p120, %r843, 0;
	selp.f32 	%f1585, %f627, %f626, %p120;
$L__BB5_121:
	ld.param.u32 	%r1577, [_Z42gpuKernelSphericalHarmonicsBesselWithDerivIfEvPT_S1_S1_S1_S1_S1_S1_S1_S1_S1_S1_S1_S1_S0_iii_param_15];
	neg.f32 	%f629, %f58;
	mul.f32 	%f630, %f79, %f629;
	mul.f32 	%f631, %f58, %f75;
	mul.f32 	%f632, %f58, %f71;
	setp.lt.s32 	%p121, %r1577, 1;
	add.s32 	%r848, %r1654, 1;
	mul.rn.f32 	%f633, %f1585, %f1585;
	and.b32  	%r849, %r1654, 1;
	setp.eq.b32 	%p122, %r849, 1;
	selp.f32 	%f634, %f1585, 0f3F800000, %p122;
	fma.rn.f32 	%f635, %f633, %f634, 0f00000000;
	fma.rn.f32 	%f636, %f633, 0f37CBAC00, 0fBAB607ED;
	selp.f32 	%f637, 0fB94D4153, %f636, %p122;
	selp.f32 	%f638, 0f3C0885E4, 0f3D2AAABB, %p122;
	fma.rn.f32 	%f639, %f637, %f633, %f638;
	selp.f32 	%f640, 0fBE2AAAA8, 0fBEFFFFFF, %p122;
	fma.rn.f32 	%f641, %f639, %f633, %f640;
	fma.rn.f32 	%f642, %f641, %f635, %f634;
	and.b32  	%r850, %r848, 2;
	setp.eq.s32 	%p123, %r850, 0;
	mov.f32 	%f643, 0f00000000;
	sub.f32 	%f644, %f643, %f642;
	selp.f32 	%f645, %f642, %f644, %p123;
	mul.f32 	%f646, %f645, %f30;
	mul.f32 	%f647, %f58, %f646;
	mul.f32 	%f648, %f11, %f630;
	fma.rn.f32 	%f83, %f8, %f632, %f648;
	mul.f32 	%f649, %f12, %f630;
	fma.rn.f32 	%f84, %f9, %f632, %f649;
	mul.f32 	%f650, %f630, 0f00000000;
	fma.rn.f32 	%f85, %f10, %f632, %f650;
	mul.f32 	%f651, %f11, %f647;
	fma.rn.f32 	%f86, %f8, %f631, %f651;
	mul.f32 	%f652, %f12, %f647;
	fma.rn.f32 	%f87, %f9, %f631, %f652;
	mul.f32 	%f653, %f647, 0f00000000;
	fma.rn.f32 	%f88, %f10, %f631, %f653;
	@%p121 bra 	$L__BB5_126;
	mul.f32 	%f89, %f67, %f30;
	mul.f32 	%f90, %f63, %f30;
	mov.b32 	%r1655, 0;
$L__BB5_123:
	ld.param.u32 	%r1569, [_Z42gpuKernelSphericalHarmonicsBesselWithDerivIfEvPT_S1_S1_S1_S1_S1_S1_S1_S1_S1_S1_S1_S1_S0_iii_param_14];
	ld.param.u64 	%rd981, [_Z42gpuKernelSphericalHarmonicsBesselWithDerivIfEvPT_S1_S1_S1_S1_S1_S1_S1_S1_S1_S1_S1_S1_S0_iii_param_11];
	mad.lo.s32 	%r852, %r1655, %r1569, %r1655;
	cvta.to.global.u64 	%rd407, %rd981;
	mul.wide.s32 	%rd408, %r852, 4;
	add.s64 	%rd409, %rd407, %rd408;
	ld.global.f32 	%f91, [%rd409+4];
	mul.f32 	%f654, %f3, %f91;
	mul.f32 	%f655, %f654, 0f3F22F983;
	cvt.rni.s32.f32 	%r1675, %f655;
	cvt.rn.f32.s32 	%f656, %r1675;
	fma.rn.f32 	%f657, %f656, 0fBFC90FDA, %f654;
	fma.rn.f32 	%f658, %f656, 0fB3A22168, %f657;
	fma.rn.f32 	%f1590, %f656, 0fA7C234C5, %f658;
	abs.f32 	%f659, %f654;
	setp.ltu.f32 	%p124, %f659, 0f47CE4780;
	mov.u32 	%r1659, %r1675;
	mov.f32 	%f1586, %f1590;
	@%p124 bra 	$L__BB5_145;
	setp.neu.f32 	%p125, %f659, 0f7F800000;
	@%p125 bra 	$L__BB5_140;
	mov.f32 	%f669, 0f00000000;
	mul.rn.f32 	%f1586, %f654, %f669;
	mov.b32 	%r1659, 0;
	bra.uni 	$L__BB5_145;
$L__BB5_126:
	ld.param.u32 	%r1570, [_Z42gpuKernelSphericalHarmonicsBesselWithDerivIfEvPT_S1_S1_S1_S1_S1_S1_S1_S1_S1_S1_S1_S1_S0_iii_param_14];
	setp.lt.s32 	%p165, %r1570, 2;
	@%p165 bra 	$L__BB5_311;
	mov.b32 	%r1679, 2;
	mov.b32 	%r1678, 1;
	mov.b32 	%r1677, 3;
	mov.b32 	%r1676, 0;
	mov.b16 	%rs8, 0;
$L__BB5_128:
	add.s32 	%r207, %r1676, 1;
	mul.wide.s32 	%rd506, %r1679, 4;
	add.s64 	%rd507, %rd34, %rd506;
	ld.local.f32 	%f824, [%rd507+-4];
	add.s64 	%rd508, %rd35, %rd506;
	st.local.f32 	[%rd508+-4], %f824;
	add.s32 	%r1026, %r207, %r1679;
	cvt.rn.f32.s32 	%f825, %r1026;
	mul.f32 	%f826, %f28, %f824;
	mul.f32 	%f827, %f826, %f825;
	st.local.f32 	[%rd507+-4], %f827;
	mul.f32 	%f828, %f824, %f30;
	mul.f32 	%f829, %f828, %f825;
	st.local.f32 	[%rd507], %f829;
	add.s64 	%rd509, %rd37, %rd506;
	ld.local.f32 	%f830, [%rd509+-4];
	add.s64 	%rd510, %rd38, %rd506;
	st.local.f32 	[%rd510+-4], %f830;
	mul.f32 	%f831, %f28, %f830;
	mul.f32 	%f832, %f29, %f824;
	sub.f32 	%f833, %f831, %f832;
	mul.f32 	%f834, %f833, %f825;
	st.local.f32 	[%rd509+-4], %f834;
	mul.f32 	%f835, %f824, %f31;
	mul.f32 	%f836, %f29, %f830;
	sub.f32 	%f837, %f835, %f836;
	mul.f32 	%f838, %f837, %f825;
	st.local.f32 	[%rd509], %f838;
	setp.lt.u32 	%p166, %r1676, 3;
	mov.b32 	%r1682, 0;
	@%p166 bra 	$L__BB5_131;
	mov.b32 	%r1680, 0;
$L__BB5_130:
	.pragma "nounroll";
	mul.wide.u32 	%rd511, %r1680, 4;
	add.s64 	%rd512, %rd34, %rd511;
	ld.local.v2.f32 	{%f839, %f840}, [%rd512];
	mul.f32 	%f841, %f28, %f839;
	mul.f32 	%f843, %f841, %f825;
	add.s32 	%r1029, %r1679, %r1680;
	add.s32 	%r1030, %r1029, -1;
	cvt.rn.f32.s32 	%f844, %r1030;
	add.s64 	%rd513, %rd35, %rd511;
	ld.local.v2.f32 	{%f845, %f846}, [%rd513];
	mul.f32 	%f847, %f845, %f844;
	sub.f32 	%f848, %f843, %f847;
	sub.s32 	%r1031, %r1679, %r1680;
	cvt.rn.f32.s32 	%f849, %r1031;
	div.rn.f32 	%f850, %f848, %f849;
	add.s64 	%rd514, %rd37, %rd511;
	ld.local.v2.f32 	{%f851, %f852}, [%rd514];
	mul.f32 	%f853, %f28, %f851;
	mul.f32 	%f854, %f29, %f839;
	sub.f32 	%f855, %f853, %f854;
	mul.f32 	%f856, %f855, %f825;
	add.s64 	%rd515, %rd38, %rd511;
	ld.local.v2.f32 	{%f857, %f858}, [%rd515];
	mul.f32 	%f859, %f857, %f844;
	sub.f32 	%f860, %f856, %f859;
	div.rn.f32 	%f861, %f860, %f849;
	not.b32 	%r1032, %r1680;
	mul.f32 	%f862, %f28, %f840;
	mul.f32 	%f863, %f862, %f825;
	cvt.rn.f32.s32 	%f864, %r1029;
	mul.f32 	%f865, %f846, %f864;
	sub.f32 	%f866, %f863, %f865;
	add.s32 	%r1033, %r1679, %r1032;
	cvt.rn.f32.s32 	%f867, %r1033;
	div.rn.f32 	%f868, %f866, %f867;
	st.local.v2.f32 	[%rd512], {%f850, %f868};
	st.local.v2.f32 	[%rd513], {%f839, %f840};
	mul.f32 	%f869, %f28, %f852;
	mul.f32 	%f870, %f29, %f840;
	sub.f32 	%f871, %f869, %f870;
	mul.f32 	%f872, %f871, %f825;
	mul.f32 	%f873, %f858, %f864;
	sub.f32 	%f874, %f872, %f873;
	div.rn.f32 	%f875, %f874, %f867;
	st.local.v2.f32 	[%rd514], {%f861, %f875};
	st.local.v2.f32 	[%rd515], {%f851, %f852};
	ld.local.v2.f32 	{%f876, %f877}, [%rd512+8];
	mul.f32 	%f878, %f28, %f876;
	mul.f32 	%f879, %f878, %f825;
	add.s32 	%r1034, %r1029, 1;
	cvt.rn.f32.s32 	%f880, %r1034;
	ld.local.v2.f32 	{%f881, %f882}, [%rd513+8];
	mul.f32 	%f883, %f881, %f880;
	sub.f32 	%f884, %f879, %f883;
	add.s32 	%r1035, %r1031, -2;
	cvt.rn.f32.s32 	%f885, %r1035;
	div.rn.f32 	%f886, %f884, %f885;
	ld.local.v2.f32 	{%f887, %f888}, [%rd514+8];
	mul.f32 	%f889, %f28, %f887;
	mul.f32 	%f890, %f29, %f876;
	sub.f32 	%f891, %f889, %f890;
	mul.f32 	%f892, %f891, %f825;
	ld.local.v2.f32 	{%f893, %f894}, [%rd515+8];
	mul.f32 	%f895, %f893, %f880;
	sub.f32 	%f896, %f892, %f895;
	div.rn.f32 	%f897, %f896, %f885;
	mul.f32 	%f898, %f28, %f877;
	mul.f32 	%f899, %f898, %f825;
	add.s32 	%r1036, %r1029, 2;
	cvt.rn.f32.s32 	%f900, %r1036;
	mul.f32 	%f901, %f882, %f900;
	sub.f32 	%f902, %f899, %f901;
	add.s32 	%r1037, %r1031, -3;
	cvt.rn.f32.s32 	%f903, %r1037;
	div.rn.f32 	%f904, %f902, %f903;
	st.local.v2.f32 	[%rd512+8], {%f886, %f904};
	st.local.v2.f32 	[%rd513+8], {%f876, %f877};
	mul.f32 	%f905, %f28, %f888;
	mul.f32 	%f906, %f29, %f877;
	sub.f32 	%f907, %f905, %f906;
	mul.f32 	%f908, %f907, %f825;
	mul.f32 	%f909, %f894, %f900;
	sub.f32 	%f910, %f908, %f909;
	div.rn.f32 	%f911, %f910, %f903;
	st.local.v2.f32 	[%rd514+8], {%f897, %f911};
	st.local.v2.f32 	[%rd515+8], {%f887, %f888};
	add.s32 	%r1680, %r1680, 4;
	and.b32  	%r1682, %r1678, 2147483644;
	setp.ne.s32 	%p167, %r1680, %r1682;
	@%p167 bra 	$L__BB5_130;
$L__BB5_131:
	and.b32  	%r1038, %r1678, 3;
	setp.eq.s32 	%p168, %r1038, 0;
	@%p168 bra 	$L__BB5_136;
	and.b16  	%rs4, %rs8, 3;
	setp.eq.s16 	%p169, %rs4, 0;
	@%p169 bra 	$L__BB5_134;
	mul.wide.u32 	%rd516, %r1682, 4;
	add.s64 	%rd517, %rd34, %rd516;
	ld.local.f32 	%f912, [%rd517];
	mul.f32 	%f913, %f28, %f912;
	mul.f32 	%f915, %f913, %f825;
	add.s32 	%r1040, %r1679, %r1682;
	add.s32 	%r1041, %r1040, -1;
	cvt.rn.f32.s32 	%f916, %r1041;
	add.s64 	%rd518, %rd35, %rd516;
	ld.local.f32 	%f917, [%rd518];
	mul.f32 	%f918, %f917, %f916;
	sub.f32 	%f919, %f915, %f918;
	sub.s32 	%r1042, %r1679, %r1682;
	cvt.rn.f32.s32 	%f920, %r1042;
	div.rn.f32 	%f921, %f919, %f920;
	st.local.f32 	[%rd517], %f921;
	st.local.f32 	[%rd518], %f912;
	add.s64 	%rd519, %rd37, %rd516;
	ld.local.f32 	%f922, [%rd519];
	mul.f32 	%f923, %f28, %f922;
	mul.f32 	%f924, %f29, %f912;
	sub.f32 	%f925, %f923, %f924;
	mul.f32 	%f926, %f925, %f825;
	add.s64 	%rd520, %rd38, %rd516;
	ld.local.f32 	%f927, [%rd520];
	mul.f32 	%f928, %f927, %f916;
	sub.f32 	%f929, %f926, %f928;
	div.rn.f32 	%f930, %f929, %f920;
	st.local.f32 	[%rd519], %f930;
	st.local.f32 	[%rd520], %f922;
	not.b32 	%r1043, %r1682;
	ld.local.f32 	%f931, [%rd517+4];
	mul.f32 	%f932, %f28, %f931;
	mul.f32 	%f933, %f932, %f825;
	cvt.rn.f32.s32 	%f934, %r1040;
	ld.local.f32 	%f935, [%rd518+4];
	mul.f32 	%f936, %f935, %f934;
	sub.f32 	%f937, %f933, %f936;
	add.s32 	%r1044, %r1679, %r1043;
	cvt.rn.f32.s32 	%f938, %r1044;
	div.rn.f32 	%f939, %f937, %f938;
	st.local.f32 	[%rd517+4], %f939;
	st.local.f32 	[%rd518+4], %f931;
	ld.local.f32 	%f940, [%rd519+4];
	mul.f32 	%f941, %f28, %f940;
	mul.f32 	%f942, %f29, %f931;
	sub.f32 	%f943, %f941, %f942;
	mul.f32 	%f944, %f943, %f825;
	ld.local.f32 	%f945, [%rd520+4];
	mul.f32 	%f946, %f945, %f934;
	sub.f32 	%f947, %f944, %f946;
	div.rn.f32 	%f948, %f947, %f938;
	st.local.f32 	[%rd519+4], %f948;
	st.local.f32 	[%rd520+4], %f940;
	add.s32 	%r1682, %r1682, 2;
$L__BB5_134:
	and.b16  	%rs5, %rs8, 1;
	setp.eq.b16 	%p170, %rs5, 1;
	@%p170 bra 	$L__BB5_136;
	mul.wide.u32 	%rd521, %r1682, 4;
	add.s64 	%rd522, %rd34, %rd521;
	ld.local.f32 	%f949, [%rd522];
	mul.f32 	%f950, %f28, %f949;
	mul.f32 	%f952, %f950, %f825;
	add.s32 	%r1046, %r1679, %r1682;
	add.s32 	%r1047, %r1046, -1;
	cvt.rn.f32.s32 	%f953, %r1047;
	add.s64 	%rd523, %rd35, %rd521;
	ld.local.f32 	%f954, [%rd523];
	mul.f32 	%f955, %f954, %f953;
	sub.f32 	%f956, %f952, %f955;
	sub.s32 	%r1048, %r1679, %r1682;
	cvt.rn.f32.s32 	%f957, %r1048;
	div.rn.f32 	%f958, %f956, %f957;
	st.local.f32 	[%rd522], %f958;
	st.local.f32 	[%rd523], %f949;
	add.s64 	%rd524, %rd37, %rd521;
	ld.local.f32 	%f959, [%rd524];
	mul.f32 	%f960, %f28, %f959;
	mul.f32 	%f961, %f29, %f949;
	sub.f32 	%f962, %f960, %f961;
	mul.f32 	%f963, %f962, %f825;
	add.s64 	%rd525, %rd38, %rd521;
	ld.local.f32 	%f964, [%rd525];
	mul.f32 	%f965, %f964, %f953;
	sub.f32 	%f966, %f963, %f965;
	div.rn.f32 	%f967, %f966, %f957;
	st.local.f32 	[%rd524], %f967;
	st.local.f32 	[%rd525], %f959;
$L__BB5_136:
	mov.b32 	%r1683, 0;
	and.b16  	%rs6, %rs8, 3;
	and.b16  	%rs7, %rs8, 1;
$L__BB5_137:
	ld.param.f32 	%f1570, [_Z42gpuKernelSphericalHarmonicsBesselWithDerivIfEvPT_S1_S1_S1_S1_S1_S1_S1_S1_S1_S1_S1_S1_S0_iii_param_13];
	ld.param.u64 	%rd985, [_Z42gpuKernelSphericalHarmonicsBesselWithDerivIfEvPT_S1_S1_S1_S1_S1_S1_S1_S1_S1_S1_S1_S1_S0_iii_param_12];
	sub.s32 	%r1050, %r1679, %r1683;
	cvta.to.global.u64 	%rd526, %rd985;
	mul.wide.u32 	%rd527, %r1050, 4;
	add.s64 	%rd528, %rd526, %rd527;
	ld.global.f32 	%f968, [%rd528];
	add.s32 	%r1051, %r207, %r1679;
	add.s32 	%r1052, %r1051, 2;
	cvt.rn.f32.u32 	%f969, %r1052;
	mul.f32 	%f970, %f968, %f969;
	add.s32 	%r1053, %r1683, %r1679;
	mul.wide.u32 	%rd529, %r1053, 4;
	add.s64 	%rd530, %rd526, %rd529;
	ld.global.f32 	%f971, [%rd530];
	mul.f32 	%f972, %f1570, 0f40800000;
	mul.f32 	%f973, %f972, %f971;
	div.rn.f32 	%f974, %f970, %f973;
	sqrt.rn.f32 	%f112, %f974;
	cvt.rn.f32.u32 	%f975, %r1683;
	mul.f32 	%f113, %f4, %f975;
	mul.f32 	%f976, %f113, 0f3F22F983;
	cvt.rni.s32.f32 	%r1707, %f976;
	cvt.rn.f32.s32 	%f977, %r1707;
	fma.rn.f32 	%f978, %f977, 0fBFC90FDA, %f113;
	fma.rn.f32 	%f979, %f977, 0fB3A22168, %f978;
	fma.rn.f32 	%f1596, %f977, 0fA7C234C5, %f979;
	abs.f32 	%f115, %f113;
	setp.ltu.f32 	%p171, %f115, 0f47CE4780;
	mov.u32 	%r1687, %r1707;
	mov.f32 	%f1591, %f1596;
	@%p171 bra 	$L__BB5_183;
	setp.neu.f32 	%p172, %f115, 0f7F800000;
	@%p172 bra 	$L__BB5_178;
	mov.f32 	%f982, 0f00000000;
	mul.rn.f32 	%f1591, %f113, %f982;
	mov.b32 	%r1687, 0;
	bra.uni 	$L__BB5_183;
$L__BB5_140:
	mov.b64 	%rd1002, 0;
	mov.b32 	%r1656, 0;
$L__BB5_141:
	.pragma "nounroll";
	mul.wide.u32 	%rd411, %r1656, 4;
	mov.u64 	%rd412, __cudart_i2opi_f;
	add.s64 	%rd413, %rd412, %rd411;
	ld.global.nc.u32 	%r854, [%rd413];
	mov.b32 	%r855, %f654;
	shl.b32 	%r856, %r855, 8;
	or.b32  	%r857, %r856, -2147483648;
	mad.wide.u32 	%rd414, %r854, %r857, %rd1002;
	shr.u64 	%rd1002, %rd414, 32;
	add.s64 	%rd415, %rd19, %rd411;
	st.local.u32 	[%rd415], %rd414;
	add.s32 	%r1656, %r1656, 1;
	setp.ne.s32 	%p126, %r1656, 6;
	@%p126 bra 	$L__BB5_141;
	shr.u32 	%r859, %r855, 23;
	st.local.u32 	[%rd19+24], %rd1002;
	and.b32  	%r860, %r859, 31;
	and.b32  	%r861, %r859, 224;
	add.s32 	%r862, %r861, -128;
	shr.u32 	%r863, %r862, 5;
	mul.wide.u32 	%rd416, %r863, 4;
	sub.s64 	%rd417, %rd19, %rd416;
	ld.local.u32 	%r1657, [%rd417+24];
	ld.local.u32 	%r1658, [%rd417+20];
	setp.eq.s32 	%p127, %r860, 0;
	@%p127 bra 	$L__BB5_144;
	shf.l.wrap.b32 	%r1657, %r1658, %r1657, %r860;
	ld.local.u32 	%r870, [%rd417+16];
	shf.l.wrap.b32 	%r1658, %r870, %r1658, %r860;
$L__BB5_144:
	shr.u32 	%r871, %r1657, 30;
	shf.l.wrap.b32 	%r872, %r1658, %r1657, 2;
	shl.b32 	%r873, %r1658, 2;
	shr.u32 	%r874, %r872, 31;
	add.s32 	%r875, %r874, %r871;
	neg.s32 	%r876, %r875;
	setp.lt.s32 	%p128, %r855, 0;
	selp.b32 	%r1659, %r876, %r875, %p128;
	xor.b32  	%r878, %r872, %r855;
	shr.s32 	%r879, %r872, 31;
	xor.b32  	%r880, %r879, %r872;
	xor.b32  	%r881, %r879, %r873;
	cvt.u64.u32 	%rd420, %r880;
	shl.b64 	%rd421, %rd420, 32;
	cvt.u64.u32 	%rd422, %r881;
	or.b64  	%rd423, %rd421, %rd422;
	cvt.rn.f64.s64 	%fd29, %rd423;
	mul.f64 	%fd30, %fd29, 0d3BF921FB54442D19;
	cvt.rn.f32.f64 	%f666, %fd30;
	neg.f32 	%f667, %f666;
	setp.lt.s32 	%p129, %r878, 0;
	selp.f32 	%f1586, %f667, %f666, %p129;
$L__BB5_145:
	add.s32 	%r883, %r1659, 1;
	mul.rn.f32 	%f672, %f1586, %f1586;
	and.b32  	%r884, %r1659, 1;
	setp.eq.b32 	%p131, %r884, 1;
	selp.f32 	%f673, %f1586, 0f3F800000, %p131;
	fma.rn.f32 	%f674, %f672, %f673, 0f00000000;
	fma.rn.f32 	%f675, %f672, 0f37CBAC00, 0fBAB607ED;
	selp.f32 	%f676, 0fB94D4153, %f675, %p131;
	selp.f32 	%f677, 0f3C0885E4, 0f3D2AAABB, %p131;
	fma.rn.f32 	%f678, %f676, %f672, %f677;
	selp.f32 	%f679, 0fBE2AAAA8, 0fBEFFFFFF, %p131;
	fma.rn.f32 	%f680, %f678, %f672, %f679;
	fma.rn.f32 	%f681, %f680, %f674, %f673;
	and.b32  	%r885, %r883, 2;
	setp.eq.s32 	%p132, %r885, 0;
	mov.f32 	%f682, 0f00000000;
	sub.f32 	%f683, %f682, %f681;
	selp.f32 	%f96, %f681, %f683, %p132;
	mov.u32 	%r1663, %r1675;
	mov.f32 	%f1587, %f1590;
	@%p124 bra 	$L__BB5_153;
	setp.neu.f32 	%p133, %f659, 0f7F800000;
	@%p133 bra 	$L__BB5_148;
	mov.f32 	%f693, 0f00000000;
	mul.rn.f32 	%f1587, %f654, %f693;
	mov.b32 	%r1663, 0;
	bra.uni 	$L__BB5_153;
$L__BB5_148:
	mov.b64 	%rd1003, 0;
	mov.b32 	%r1660, 0;
$L__BB5_149:
	.pragma "nounroll";
	mul.wide.u32 	%rd425, %r1660, 4;
	mov.u64 	%rd426, __cudart_i2opi_f;
	add.s64 	%rd427, %rd426, %rd425;
	ld.global.nc.u32 	%r887, [%rd427];
	mov.b32 	%r888, %f654;
	shl.b32 	%r889, %r888, 8;
	or.b32  	%r890, %r889, -2147483648;
	mad.wide.u32 	%rd428, %r887, %r890, %rd1003;
	shr.u64 	%rd1003, %rd428, 32;
	add.s64 	%rd429, %rd18, %rd425;
	st.local.u32 	[%rd429], %rd428;
	add.s32 	%r1660, %r1660, 1;
	setp.ne.s32 	%p134, %r1660, 6;
	@%p134 bra 	$L__BB5_149;
	shr.u32 	%r892, %r888, 23;
	st.local.u32 	[%rd18+24], %rd1003;
	and.b32  	%r893, %r892, 31;
	and.b32  	%r894, %r892, 224;
	add.s32 	%r895, %r894, -128;
	shr.u32 	%r896, %r895, 5;
	mul.wide.u32 	%rd430, %r896, 4;
	sub.s64 	%rd431, %rd18, %rd430;
	ld.local.u32 	%r1661, [%rd431+24];
	ld.local.u32 	%r1662, [%rd431+20];
	setp.eq.s32 	%p135, %r893, 0;
	@%p135 bra 	$L__BB5_152;
	shf.l.wrap.b32 	%r1661, %r1662, %r1661, %r893;
	ld.local.u32 	%r903, [%rd431+16];
	shf.l.wrap.b32 	%r1662, %r903, %r1662, %r893;
$L__BB5_152:
	shr.u32 	%r904, %r1661, 30;
	shf.l.wrap.b32 	%r905, %r1662, %r1661, 2;
	shl.b32 	%r906, %r1662, 2;
	shr.u32 	%r907, %r905, 31;
	add.s32 	%r908, %r907, %r904;
	neg.s32 	%r909, %r908;
	setp.lt.s32 	%p136, %r888, 0;
	selp.b32 	%r1663, %r909, %r908, %p136;
	xor.b32  	%r911, %r905, %r888;
	shr.s32 	%r912, %r905, 31;
	xor.b32  	%r913, %r912, %r905;
	xor.b32  	%r914, %r912, %r906;
	cvt.u64.u32 	%rd434, %r913;
	shl.b64 	%rd435, %rd434, 32;
	cvt.u64.u32 	%rd436, %r914;
	or.b64  	%rd437, %rd435, %rd436;
	cvt.rn.f64.s64 	%fd31, %rd437;
	mul.f64 	%fd32, %fd31, 0d3BF921FB54442D19;
	cvt.rn.f32.f64 	%f690, %fd32;
	neg.f32 	%f691, %f690;
	setp.lt.s32 	%p137, %r911, 0;
	selp.f32 	%f1587, %f691, %f690, %p137;
$L__BB5_153:
	mul.rn.f32 	%f696, %f1587, %f1587;
	and.b32  	%r916, %r1663, 1;
	setp.eq.b32 	%p139, %r916, 1;
	selp.f32 	%f697, 0f3F800000, %f1587, %p139;
	fma.rn.f32 	%f698, %f696, %f697, 0f00000000;
	fma.rn.f32 	%f699, %f696, 0f37CBAC00, 0fBAB607ED;
	selp.f32 	%f700, %f699, 0fB94D4153, %p139;
	selp.f32 	%f701, 0f3D2AAABB, 0f3C0885E4, %p139;
	fma.rn.f32 	%f702, %f700, %f696, %f701;
	selp.f32 	%f703, 0fBEFFFFFF, 0fBE2AAAA8, %p139;
	fma.rn.f32 	%f704, %f702, %f696, %f703;
	fma.rn.f32 	%f705, %f704, %f698, %f697;
	and.b32  	%r917, %r1663, 2;
	setp.eq.s32 	%p140, %r917, 0;
	mov.f32 	%f706, 0f00000000;
	sub.f32 	%f707, %f706, %f705;
	selp.f32 	%f708, %f705, %f707, %p140;
	div.rn.f32 	%f709, %f708, %f654;
	mul.f32 	%f710, %f654, %f654;
	div.rn.f32 	%f711, %f96, %f710;
	add.f32 	%f100, %f711, %f709;
	mov.u32 	%r1667, %r1675;
	mov.f32 	%f1588, %f1590;
	@%p124 bra 	$L__BB5_161;
	setp.neu.f32 	%p141, %f659, 0f7F800000;
	@%p141 bra 	$L__BB5_156;
	mov.f32 	%f721, 0f00000000;
	mul.rn.f32 	%f1588, %f654, %f721;
	mov.b32 	%r1667, 0;
	bra.uni 	$L__BB5_161;
$L__BB5_156:
	mov.b64 	%rd1004, 0;
	mov.b32 	%r1664, 0;
$L__BB5_157:
	.pragma "nounroll";
	mul.wide.u32 	%rd439, %r1664, 4;
	mov.u64 	%rd440, __cudart_i2opi_f;
	add.s64 	%rd441, %rd440, %rd439;
	ld.global.nc.u32 	%r919, [%rd441];
	mov.b32 	%r920, %f654;
	shl.b32 	%r921, %r920, 8;
	or.b32  	%r922, %r921, -2147483648;
	mad.wide.u32 	%rd442, %r919, %r922, %rd1004;
	shr.u64 	%rd1004, %rd442, 32;
	add.s64 	%rd443, %rd17, %rd439;
	st.local.u32 	[%rd443], %rd442;
	add.s32 	%r1664, %r1664, 1;
	setp.ne.s32 	%p142, %r1664, 6;
	@%p142 bra 	$L__BB5_157;
	shr.u32 	%r924, %r920, 23;
	st.local.u32 	[%rd17+24], %rd1004;
	and.b32  	%r925, %r924, 31;
	and.b32  	%r926, %r924, 224;
	add.s32 	%r927, %r926, -128;
	shr.u32 	%r928, %r927, 5;
	mul.wide.u32 	%rd444, %r928, 4;
	sub.s64 	%rd445, %rd17, %rd444;
	ld.local.u32 	%r1665, [%rd445+24];
	ld.local.u32 	%r1666, [%rd445+20];
	setp.eq.s32 	%p143, %r925, 0;
	@%p143 bra 	$L__BB5_160;
	shf.l.wrap.b32 	%r1665, %r1666, %r1665, %r925;
	ld.local.u32 	%r935, [%rd445+16];
	shf.l.wrap.b32 	%r1666, %r935, %r1666, %r925;
$L__BB5_160:
	shr.u32 	%r936, %r1665, 30;
	shf.l.wrap.b32 	%r937, %r1666, %r1665, 2;
	shl.b32 	%r938, %r1666, 2;
	shr.u32 	%r939, %r937, 31;
	add.s32 	%r940, %r939, %r936;
	neg.s32 	%r941, %r940;
	setp.lt.s32 	%p144, %r920, 0;
	selp.b32 	%r1667, %r941, %r940, %p144;
	xor.b32  	%r943, %r937, %r920;
	shr.s32 	%r944, %r937, 31;
	xor.b32  	%r945, %r944, %r937;
	xor.b32  	%r946, %r944, %r938;
	cvt.u64.u32 	%rd448, %r945;
	shl.b64 	%rd449, %rd448, 32;
	cvt.u64.u32 	%rd450, %r946;
	or.b64  	%rd451, %rd449, %rd450;
	cvt.rn.f64.s64 	%fd33, %rd451;
	mul.f64 	%fd34, %fd33, 0d3BF921FB54442D19;
	cvt.rn.f32.f64 	%f718, %fd34;
	neg.f32 	%f719, %f718;
	setp.lt.s32 	%p145, %r943, 0;
	selp.f32 	%f1588, %f719, %f718, %p145;
$L__BB5_161:
	add.s32 	%r948, %r1667, 1;
	mul.rn.f32 	%f724, %f1588, %f1588;
	and.b32  	%r949, %r1667, 1;
	setp.eq.b32 	%p147, %r949, 1;
	selp.f32 	%f725, %f1588, 0f3F800000, %p147;
	fma.rn.f32 	%f726, %f724, %f725, 0f00000000;
	fma.rn.f32 	%f727, %f724, 0f37CBAC00, 0fBAB607ED;
	selp.f32 	%f728, 0fB94D4153, %f727, %p147;
	selp.f32 	%f729, 0f3C0885E4, 0f3D2AAABB, %p147;
	fma.rn.f32 	%f730, %f728, %f724, %f729;
	selp.f32 	%f731, 0fBE2AAAA8, 0fBEFFFFFF, %p147;
	fma.rn.f32 	%f732, %f730, %f724, %f731;
	fma.rn.f32 	%f733, %f732, %f726, %f725;
	and.b32  	%r950, %r948, 2;
	setp.eq.s32 	%p148, %r950, 0;
	mov.f32 	%f734, 0f00000000;
	sub.f32 	%f735, %f734, %f733;
	selp.f32 	%f104, %f733, %f735, %p148;
	mov.u32 	%r1671, %r1675;
	mov.f32 	%f1589, %f1590;
	@%p124 bra 	$L__BB5_169;
	setp.neu.f32 	%p149, %f659, 0f7F800000;
	@%p149 bra 	$L__BB5_164;
	mov.f32 	%f745, 0f00000000;
	mul.rn.f32 	%f1589, %f654, %f745;
	mov.b32 	%r1671, 0;
	bra.uni 	$L__BB5_169;
$L__BB5_164:
	mov.b64 	%rd1005, 0;
	mov.b32 	%r1668, 0;
$L__BB5_165:
	.pragma "nounroll";
	mul.wide.u32 	%rd453, %r1668, 4;
	mov.u64 	%rd454, __cudart_i2opi_f;
	add.s64 	%rd455, %rd454, %rd453;
	ld.global.nc.u32 	%r952, [%rd455];
	mov.b32 	%r953, %f654;
	shl.b32 	%r954, %r953, 8;
	or.b32  	%r955, %r954, -2147483648;
	mad.wide.u32 	%rd456, %r952, %r955, %rd1005;
	shr.u64 	%rd1005, %rd456, 32;
	add.s64 	%rd457, %rd16, %rd453;
	st.local.u32 	[%rd457], %rd456;
	add.s32 	%r1668, %r1668, 1;
	setp.ne.s32 	%p150, %r1668, 6;
	@%p150 bra 	$L__BB5_165;
	shr.u32 	%r957, %r953, 23;
	st.local.u32 	[%rd16+24], %rd1005;
	and.b32  	%r958, %r957, 31;
	and.b32  	%r959, %r957, 224;
	add.s32 	%r960, %r959, -128;
	shr.u32 	%r961, %r960, 5;
	mul.wide.u32 	%rd458, %r961, 4;
	sub.s64 	%rd459, %rd16, %rd458;
	ld.local.u32 	%r1669, [%rd459+24];
	ld.local.u32 	%r1670, [%rd459+20];
	setp.eq.s32 	%p151, %r958, 0;
	@%p151 bra 	$L__BB5_168;
	shf.l.wrap.b32 	%r1669, %r1670, %r1669, %r958;
	ld.local.u32 	%r968, [%rd459+16];
	shf.l.wrap.b32 	%r1670, %r968, %r1670, %r958;
$L__BB5_168:
	shr.u32 	%r969, %r1669, 30;
	shf.l.wrap.b32 	%r970, %r1670, %r1669, 2;
	shl.b32 	%r971, %r1670, 2;
	shr.u32 	%r972, %r970, 31;
	add.s32 	%r973, %r972, %r969;
	neg.s32 	%r974, %r973;
	setp.lt.s32 	%p152, %r953, 0;
	selp.b32 	%r1671, %r974, %r973, %p152;
	xor.b32  	%r976, %r970, %r953;
	shr.s32 	%r977, %r970, 31;
	xor.b32  	%r978, %r977, %r970;
	xor.b32  	%r979, %r977, %r971;
	cvt.u64.u32 	%rd462, %r978;
	shl.b64 	%rd463, %rd462, 32;
	cvt.u64.u32 	%rd464, %r979;
	or.b64  	%rd465, %rd463, %rd464;
	cvt.rn.f64.s64 	%fd35, %rd465;
	mul.f64 	%fd36, %fd35, 0d3BF921FB54442D19;
	cvt.rn.f32.f64 	%f742, %fd36;
	neg.f32 	%f743, %f742;
	setp.lt.s32 	%p153, %r976, 0;
	selp.f32 	%f1589, %f743, %f742, %p153;
$L__BB5_169:
	add.s32 	%r981, %r1671, 1;
	mul.rn.f32 	%f748, %f1589, %f1589;
	and.b32  	%r982, %r1671, 1;
	setp.eq.b32 	%p155, %r982, 1;
	selp.f32 	%f749, %f1589, 0f3F800000, %p155;
	fma.rn.f32 	%f750, %f748, %f749, 0f00000000;
	fma.rn.f32 	%f751, %f748, 0f37CBAC00, 0fBAB607ED;
	selp.f32 	%f752, 0fB94D4153, %f751, %p155;
	selp.f32 	%f753, 0f3C0885E4, 0f3D2AAABB, %p155;
	fma.rn.f32 	%f754, %f752, %f748, %f753;
	selp.f32 	%f755, 0fBE2AAAA8, 0fBEFFFFFF, %p155;
	fma.rn.f32 	%f756, %f754, %f748, %f755;
	fma.rn.f32 	%f757, %f756, %f750, %f749;
	and.b32  	%r983, %r981, 2;
	setp.eq.s32 	%p156, %r983, 0;
	mov.f32 	%f758, 0f00000000;
	sub.f32 	%f759, %f758, %f757;
	selp.f32 	%f760, %f757, %f759, %p156;
	add.f32 	%f761, %f760, %f760;
	mul.f32 	%f763, %f654, %f710;
	div.rn.f32 	%f764, %f761, %f763;
	div.rn.f32 	%f765, %f104, %f654;
	sub.f32 	%f108, %f765, %f764;
	@%p124 bra 	$L__BB5_177;
	setp.neu.f32 	%p157, %f659, 0f7F800000;
	@%p157 bra 	$L__BB5_172;
	mov.f32 	%f775, 0f00000000;
	mul.rn.f32 	%f1590, %f654, %f775;
	mov.b32 	%r1675, 0;
	bra.uni 	$L__BB5_177;
$L__BB5_172:
	mov.b64 	%rd1006, 0;
	mov.b32 	%r1672, 0;
$L__BB5_173:
	.pragma "nounroll";
	mul.wide.u32 	%rd467, %r1672, 4;
	mov.u64 	%rd468, __cudart_i2opi_f;
	add.s64 	%rd469, %rd468, %rd467;
	ld.global.nc.u32 	%r985, [%rd469];
	mov.b32 	%r986, %f654;
	shl.b32 	%r987, %r986, 8;
	or.b32  	%r988, %r987, -2147483648;
	mad.wide.u32 	%rd470, %r985, %r988, %rd1006;
	shr.u64 	%rd1006, %rd470, 32;
	add.s64 	%rd471, %rd15, %rd467;
	st.local.u32 	[%rd471], %rd470;
	add.s32 	%r1672, %r1672, 1;
	setp.ne.s32 	%p158, %r1672, 6;
	@%p158 bra 	$L__BB5_173;
	shr.u32 	%r990, %r986, 23;
	st.local.u32 	[%rd15+24], %rd1006;
	and.b32  	%r991, %r990, 31;
	and.b32  	%r992, %r990, 224;
	add.s32 	%r993, %r992, -128;
	shr.u32 	%r994, %r993, 5;
	mul.wide.u32 	%rd472, %r994, 4;
	sub.s64 	%rd473, %rd15, %rd472;
	ld.local.u32 	%r1673, [%rd473+24];
	ld.local.u32 	%r1674, [%rd473+20];
	setp.eq.s32 	%p159, %r991, 0;
	@%p159 bra 	$L__BB5_176;
	shf.l.wrap.b32 	%r1673, %r1674, %r1673, %r991;
	ld.local.u32 	%r1001, [%rd473+16];
	shf.l.wrap.b32 	%r1674, %r1001, %r1674, %r991;
$L__BB5_176:
	shr.u32 	%r1002, %r1673, 30;
	shf.l.wrap.b32 	%r1003, %r1674, %r1673, 2;
	shl.b32 	%r1004, %r1674, 2;
	shr.u32 	%r1005, %r1003, 31;
	add.s32 	%r1006, %r1005, %r1002;
	neg.s32 	%r1007, %r1006;
	setp.lt.s32 	%p160, %r986, 0;
	selp.b32 	%r1675, %r1007, %r1006, %p160;
	xor.b32  	%r1009, %r1003, %r986;
	shr.s32 	%r1010, %r1003, 31;
	xor.b32  	%r1011, %r1010, %r1003;
	xor.b32  	%r1012, %r1010, %r1004;
	cvt.u64.u32 	%rd476, %r1011;
	shl.b64 	%rd477, %rd476, 32;
	cvt.u64.u32 	%rd478, %r1012;
	or.b64  	%rd479, %rd477, %rd478;
	cvt.rn.f64.s64 	%fd37, %rd479;
	mul.f64 	%fd38, %fd37, 0d3BF921FB54442D19;
	cvt.rn.f32.f64 	%f772, %fd38;
	neg.f32 	%f773, %f772;
	setp.lt.s32 	%p161, %r1009, 0;
	selp.f32 	%f1590, %f773, %f772, %p161;
$L__BB5_177:
	ld.param.u32 	%r1590, [_Z42gpuKernelSphericalHarmonicsBesselWithDerivIfEvPT_S1_S1_S1_S1_S1_S1_S1_S1_S1_S1_S1_S1_S0_iii_param_16];
	ld.param.u32 	%r1578, [_Z42gpuKernelSphericalHarmonicsBesselWithDerivIfEvPT_S1_S1_S1_S1_S1_S1_S1_S1_S1_S1_S1_S1_S0_iii_param_15];
	ld.param.u64 	%rd970, [_Z42gpuKernelSphericalHarmonicsBesselWithDerivIfEvPT_S1_S1_S1_S1_S1_S1_S1_S1_S1_S1_S1_S1_S0_iii_param_7];
	ld.param.u64 	%rd963, [_Z42gpuKernelSphericalHarmonicsBesselWithDerivIfEvPT_S1_S1_S1_S1_S1_S1_S1_S1_S1_S1_S1_S1_S0_iii_param_6];
	ld.param.u64 	%rd956, [_Z42gpuKernelSphericalHarmonicsBesselWithDerivIfEvPT_S1_S1_S1_S1_S1_S1_S1_S1_S1_S1_S1_S1_S0_iii_param_5];
	ld.param.u64 	%rd949, [_Z42gpuKernelSphericalHarmonicsBesselWithDerivIfEvPT_S1_S1_S1_S1_S1_S1_S1_S1_S1_S1_S1_S1_S0_iii_param_4];
	ld.param.u64 	%rd942, [_Z42gpuKernelSphericalHarmonicsBesselWithDerivIfEvPT_S1_S1_S1_S1_S1_S1_S1_S1_S1_S1_S1_S1_S0_iii_param_3];
	ld.param.u64 	%rd935, [_Z42gpuKernelSphericalHarmonicsBesselWithDerivIfEvPT_S1_S1_S1_S1_S1_S1_S1_S1_S1_S1_S1_S1_S0_iii_param_2];
	ld.param.u64 	%rd928, [_Z42gpuKernelSphericalHarmonicsBesselWithDerivIfEvPT_S1_S1_S1_S1_S1_S1_S1_S1_S1_S1_S1_S1_S0_iii_param_1];
	ld.param.u64 	%rd921, [_Z42gpuKernelSphericalHarmonicsBesselWithDerivIfEvPT_S1_S1_S1_S1_S1_S1_S1_S1_S1_S1_S1_S1_S0_iii_param_0];
	mul.rn.f32 	%f776, %f1590, %f1590;
	and.b32  	%r1014, %r1675, 1;
	setp.eq.b32 	%p162, %r1014, 1;
	selp.f32 	%f777, 0f3F800000, %f1590, %p162;
	fma.rn.f32 	%f778, %f776, %f777, 0f00000000;
	fma.rn.f32 	%f779, %f776, 0f37CBAC00, 0fBAB607ED;
	selp.f32 	%f780, %f779, 0fB94D4153, %p162;
	selp.f32 	%f781, 0f3D2AAABB, 0f3C0885E4, %p162;
	fma.rn.f32 	%f782, %f780, %f776, %f781;
	selp.f32 	%f783, 0fBEFFFFFF, 0fBE2AAAA8, %p162;
	fma.rn.f32 	%f784, %f782, %f776, %f783;
	fma.rn.f32 	%f785, %f784, %f778, %f777;
	and.b32  	%r1015, %r1675, 2;
	setp.eq.s32 	%p163, %r1015, 0;
	mov.f32 	%f786, 0f00000000;
	sub.f32 	%f787, %f786, %f785;
	selp.f32 	%f788, %f785, %f787, %p163;
	add.f32 	%f789, %f788, %f788;
	mul.f32 	%f790, %f3, %f91;
	mul.f32 	%f791, %f790, %f790;
	div.rn.f32 	%f792, %f789, %f791;
	sub.f32 	%f793, %f108, %f792;
	mul.f32 	%f794, %f91, %f793;
	mul.f32 	%f795, %f5, %f794;
	mul.f32 	%f796, %f6, %f794;
	mul.f32 	%f797, %f7, %f794;
	mad.lo.s32 	%r1016, %r1578, 3, %r1655;
	mad.lo.s32 	%r1017, %r1016, %r1590, %r1596;
	mul.f32 	%f798, %f90, %f100;
	cvta.to.global.u64 	%rd480, %rd921;
	mul.wide.s32 	%rd481, %r1017, 4;
	add.s64 	%rd482, %rd480, %rd481;
	st.global.f32 	[%rd482], %f798;
	mul.f32 	%f799, %f89, %f100;
	cvta.to.global.u64 	%rd483, %rd928;
	add.s64 	%rd484, %rd483, %rd481;
	st.global.f32 	[%rd484], %f799;
	mul.f32 	%f800, %f90, %f795;
	fma.rn.f32 	%f801, %f83, %f100, %f800;
	cvta.to.global.u64 	%rd485, %rd935;
	add.s64 	%rd486, %rd485, %rd481;
	st.global.f32 	[%rd486], %f801;
	mul.f32 	%f802, %f90, %f796;
	fma.rn.f32 	%f803, %f84, %f100, %f802;
	cvta.to.global.u64 	%rd487, %rd949;
	add.s64 	%rd488, %rd487, %rd481;
	st.global.f32 	[%rd488], %f803;
	mul.f32 	%f804, %f90, %f797;
	fma.rn.f32 	%f805, %f85, %f100, %f804;
	cvta.to.global.u64 	%rd489, %rd963;
	add.s64 	%rd490, %rd489, %rd481;
	st.global.f32 	[%rd490], %f805;
	mul.f32 	%f806, %f89, %f795;
	fma.rn.f32 	%f807, %f86, %f100, %f806;
	cvta.to.global.u64 	%rd491, %rd942;
	add.s64 	%rd492, %rd491, %rd481;
	st.global.f32 	[%rd492], %f807;
	mul.f32 	%f808, %f89, %f796;
	fma.rn.f32 	%f809, %f87, %f100, %f808;
	cvta.to.global.u64 	%rd493, %rd956;
	add.s64 	%rd494, %rd493, %rd481;
	st.global.f32 	[%rd494], %f809;
	mul.f32 	%f810, %f89, %f797;
	fma.rn.f32 	%f811, %f88, %f100, %f810;
	cvta.to.global.u64 	%rd495, %rd970;
	add.s64 	%rd496, %rd495, %rd481;
	st.global.f32 	[%rd496], %f811;
	shl.b32 	%r1018, %r1578, 1;
	sub.s32 	%r1019, %r1016, %r1018;
	mad.lo.s32 	%r1020, %r1019, %r1590, %r1596;
	ld.global.f32 	%f812, [%rd482];
	neg.f32 	%f813, %f812;
	mul.wide.s32 	%rd497, %r1020, 4;
	add.s64 	%rd498, %rd480, %rd497;
	st.global.f32 	[%rd498], %f813;
	ld.global.f32 	%f814, [%rd484];
	add.s64 	%rd499, %rd483, %rd497;
	st.global.f32 	[%rd499], %f814;
	ld.global.f32 	%f815, [%rd486];
	neg.f32 	%f816, %f815;
	add.s64 	%rd500, %rd485, %rd497;
	st.global.f32 	[%rd500], %f816;
	ld.global.f32 	%f817, [%rd488];
	neg.f32 	%f818, %f817;
	add.s64 	%rd501, %rd487, %rd497;
	st.global.f32 	[%rd501], %f818;
	ld.global.f32 	%f819, [%rd490];
	neg.f32 	%f820, %f819;
	add.s64 	%rd502, %rd489, %rd497;
	st.global.f32 	[%rd502], %f820;
	ld.global.f32 	%f821, [%rd492];
	add.s64 	%rd503, %rd491, %rd497;
	st.global.f32 	[%rd503], %f821;
	ld.global.f32 	%f822, [%rd494];
	add.s64 	%rd504, %rd493, %rd497;
	st.global.f32 	[%rd504], %f822;
	ld.global.f32 	%f823, [%rd496];
	add.s64 	%rd505, %rd495, %rd497;
	st.global.f32 	[%rd505], %f823;
	add.s32 	%r1655, %r1655, 1;
	setp.eq.s32 	%p164, %r1655, %r1578;
	@%p164 bra 	$L__BB5_126;
	bra.uni 	$L__BB5_123;
$L__BB5_178:
	mov.b64 	%rd1007, 0;
	mov.b32 	%r1684, 0;
$L__BB5_179:
	.pragma "nounroll";
	mul.wide.u32 	%rd532, %r1684, 4;
	mov.u64 	%rd533, __cudart_i2opi_f;
	add.s64 	%rd534, %rd533, %rd532;
	ld.global.nc.u32 	%r1055, [%rd534];
	mov.b32 	%r1056, %f113;
	shl.b32 	%r1057, %r1056, 8;
	or.b32  	%r1058, %r1057, -2147483648;
	mad.wide.u32 	%rd535, %r1055, %r1058, %rd1007;
	shr.u64 	%rd1007, %rd535, 32;
	add.s64 	%rd536, %rd14, %rd532;
	st.local.u32 	[%rd536], %rd535;
	add.s32 	%r1684, %r1684, 1;
	setp.ne.s32 	%p173, %r1684, 6;
	@%p173 bra 	$L__BB5_179;
	shr.u32 	%r1060, %r1056, 23;
	st.local.u32 	[%rd14+24], %rd1007;
	and.b32  	%r1061, %r1060, 31;
	and.b32  	%r1062, %r1060, 224;
	add.s32 	%r1063, %r1062, -128;
	shr.u32 	%r1064, %r1063, 5;
	mul.wide.u32 	%rd537, %r1064, 4;
	sub.s64 	%rd538, %rd14, %rd537;
	ld.local.u32 	%r1685, [%rd538+24];
	ld.local.u32 	%r1686, [%rd538+20];
	setp.eq.s32 	%p174, %r1061, 0;
	@%p174 bra 	$L__BB5_182;
	shf.l.wrap.b32 	%r1685, %r1686, %r1685, %r1061;
	ld.local.u32 	%r1071, [%rd538+16];
	shf.l.wrap.b32 	%r1686, %r1071, %r1686, %r1061;
$L__BB5_182:
	shr.u32 	%r1072, %r1685, 30;
	shf.l.wrap.b32 	%r1073, %r1686, %r1685, 2;
	shl.b32 	%r1074, %r1686, 2;
	shr.u32 	%r1075, %r1073, 31;
	add.s32 	%r1076, %r1075, %r1072;
	neg.s32 	%r1077, %r1076;
	setp.lt.s32 	%p175, %r1056, 0;
	selp.b32 	%r1687, %r1077, %r1076, %p175;
	xor.b32  	%r1079, %r1073, %r1056;
	shr.s32 	%r1080, %r1073, 31;
	xor.b32  	%r1081, %r1080, %r1073;
	xor.b32  	%r1082, %r1080, %r1074;
	cvt.u64.u32 	%rd541, %r1081;
	shl.b64 	%rd542, %rd541, 32;
	cvt.u64.u32 	%rd543, %r1082;
	or.b64  	%rd544, %rd542, %rd543;
	cvt.rn.f64.s64 	%fd39, %rd544;
	mul.f64 	%fd40, %fd39, 0d3BF921FB54442D19;
	cvt.rn.f32.f64 	%f980, %fd40;
	neg.f32 	%f981, %f980;
	setp.lt.s32 	%p176, %r1079, 0;
	selp.f32 	%f1591, %f981, %f980, %p176;
$L__BB5_183:
	add.s32 	%r1084, %r1687, 1;
	mul.rn.f32 	%f983, %f1591, %f1591;
	and.b32  	%r1085, %r1687, 1;
	setp.eq.b32 	%p178, %r1085, 1;
	selp.f32 	%f984, %f1591, 0f3F800000, %p178;
	fma.rn.f32 	%f985, %f983, %f984, 0f00000000;
	fma.rn.f32 	%f986, %f983, 0f37CBAC00, 0fBAB607ED;
	selp.f32 	%f987, 0fB94D4153, %f986, %p178;
	selp.f32 	%f988, 0f3C0885E4, 0f3D2AAABB, %p178;
	fma.rn.f32 	%f989, %f987, %f983, %f988;
	selp.f32 	%f990, 0fBE2AAAA8, 0fBEFFFFFF, %p178;
	fma.rn.f32 	%f991, %f989, %f983, %f990;
	fma.rn.f32 	%f992, %f991, %f985, %f984;
	and.b32  	%r1086, %r1084, 2;
	setp.eq.s32 	%p179, %r1086, 0;
	mov.f32 	%f993, 0f00000000;
	sub.f32 	%f994, %f993, %f992;
	selp.f32 	%f995, %f992, %f994, %p179;
	mul.wide.u32 	%rd545, %r1683, 4;
	add.s64 	%rd546, %rd34, %rd545;
	ld.local.f32 	%f119, [%rd546];
	mul.f32 	%f120, %f119, %f995;
	mov.u32 	%r1691, %r1707;
	mov.f32 	%f1592, %f1596;
	@%p171 bra 	$L__BB5_191;
	setp.neu.f32 	%p180, %f115, 0f7F800000;
	@%p180 bra 	$L__BB5_186;
	mov.f32 	%f999, 0f00000000;
	mul.rn.f32 	%f1592, %f113, %f999;
	mov.b32 	%r1691, 0;
	bra.uni 	$L__BB5_191;
$L__BB5_186:
	mov.b64 	%rd1008, 0;
	mov.b32 	%r1688, 0;
$L__BB5_187:
	.pragma "nounroll";
	mul.wide.u32 	%rd548, %r1688, 4;
	mov.u64 	%rd549, __cudart_i2opi_f;
	add.s64 	%rd550, %rd549, %rd548;
	ld.global.nc.u32 	%r1088, [%rd550];
	mov.b32 	%r1089, %f113;
	shl.b32 	%r1090, %r1089, 8;
	or.b32  	%r1091, %r1090, -2147483648;
	mad.wide.u32 	%rd551, %r1088, %r1091, %rd1008;
	shr.u64 	%rd1008, %rd551, 32;
	add.s64 	%rd552, %rd13, %rd548;
	st.local.u32 	[%rd552], %rd551;
	add.s32 	%r1688, %r1688, 1;
	setp.ne.s32 	%p181, %r1688, 6;
	@%p181 bra 	$L__BB5_187;
	shr.u32 	%r1093, %r1089, 23;
	st.local.u32 	[%rd13+24], %rd1008;
	and.b32  	%r1094, %r1093, 31;
	and.b32  	%r1095, %r1093, 224;
	add.s32 	%r1096, %r1095, -128;
	shr.u32 	%r1097, %r1096, 5;
	mul.wide.u32 	%rd553, %r1097, 4;
	sub.s64 	%rd554, %rd13, %rd553;
	ld.local.u32 	%r1689, [%rd554+24];
	ld.local.u32 	%r1690, [%rd554+20];
	setp.eq.s32 	%p182, %r1094, 0;
	@%p182 bra 	$L__BB5_190;
	shf.l.wrap.b32 	%r1689, %r1690, %r1689, %r1094;
	ld.local.u32 	%r1104, [%rd554+16];
	shf.l.wrap.b32 	%r1690, %r1104, %r1690, %r1094;
$L__BB5_190:
	shr.u32 	%r1105, %r1689, 30;
	shf.l.wrap.b32 	%r1106, %r1690, %r1689, 2;
	shl.b32 	%r1107, %r1690, 2;
	shr.u32 	%r1108, %r1106, 31;
	add.s32 	%r1109, %r1108, %r1105;
	neg.s32 	%r1110, %r1109;
	setp.lt.s32 	%p183, %r1089, 0;
	selp.b32 	%r1691, %r1110, %r1109, %p183;
	xor.b32  	%r1112, %r1106, %r1089;
	shr.s32 	%r1113, %r1106, 31;
	xor.b32  	%r1114, %r1113, %r1106;
	xor.b32  	%r1115, %r1113, %r1107;
	cvt.u64.u32 	%rd557, %r1114;
	shl.b64 	%rd558, %rd557, 32;
	cvt.u64.u32 	%rd559, %r1115;
	or.b64  	%rd560, %rd558, %rd559;
	cvt.rn.f64.s64 	%fd41, %rd560;
	mul.f64 	%fd42, %fd41, 0d3BF921FB54442D19;
	cvt.rn.f32.f64 	%f997, %fd42;
	neg.f32 	%f998, %f997;
	setp.lt.s32 	%p184, %r1112, 0;
	selp.f32 	%f1592, %f998, %f997, %p184;
$L__BB5_191:
	mul.rn.f32 	%f1000, %f1592, %f1592;
	and.b32  	%r1117, %r1691, 1;
	setp.eq.b32 	%p186, %r1117, 1;
	selp.f32 	%f1001, 0f3F800000, %f1592, %p186;
	fma.rn.f32 	%f1002, %f1000, %f1001, 0f00000000;
	fma.rn.f32 	%f1003, %f1000, 0f37CBAC00, 0fBAB607ED;
	selp.f32 	%f1004, %f1003, 0fB94D4153, %p186;
	selp.f32 	%f1005, 0f3D2AAABB, 0f3C0885E4, %p186;
	fma.rn.f32 	%f1006, %f1004, %f1000, %f1005;
	selp.f32 	%f1007, 0fBEFFFFFF, 0fBE2AAAA8, %p186;
	fma.rn.f32 	%f1008, %f1006, %f1000, %f1007;
	fma.rn.f32 	%f1009, %f1008, %f1002, %f1001;
	and.b32  	%r1118, %r1691, 2;
	setp.eq.s32 	%p187, %r1118, 0;
	mov.f32 	%f1010, 0f00000000;
	sub.f32 	%f1011, %f1010, %f1009;
	selp.f32 	%f1012, %f1009, %f1011, %p187;
	mul.f32 	%f125, %f119, %f1012;
	mov.u32 	%r1695, %r1707;
	mov.f32 	%f1593, %f1596;
	@%p171 bra 	$L__BB5_199;
	setp.neu.f32 	%p188, %f115, 0f7F800000;
	@%p188 bra 	$L__BB5_194;
	mov.f32 	%f1022, 0f00000000;
	mul.rn.f32 	%f1593, %f113, %f1022;
	mov.b32 	%r1695, 0;
	bra.uni 	$L__BB5_199;
$L__BB5_194:
	mov.b64 	%rd1009, 0;
	mov.b32 	%r1692, 0;
$L__BB5_195:
	.pragma "nounroll";
	mul.wide.u32 	%rd562, %r1692, 4;
	mov.u64 	%rd563, __cudart_i2opi_f;
	add.s64 	%rd564, %rd563, %rd562;
	ld.global.nc.u32 	%r1120, [%rd564];
	mov.b32 	%r1121, %f113;
	shl.b32 	%r1122, %r1121, 8;
	or.b32  	%r1123, %r1122, -2147483648;
	mad.wide.u32 	%rd565, %r1120, %r1123, %rd1009;
	shr.u64 	%rd1009, %rd565, 32;
	add.s64 	%rd566, %rd12, %rd562;
	st.local.u32 	[%rd566], %rd565;
	add.s32 	%r1692, %r1692, 1;
	setp.ne.s32 	%p189, %r1692, 6;
	@%p189 bra 	$L__BB5_195;
	shr.u32 	%r1125, %r1121, 23;
	st.local.u32 	[%rd12+24], %rd1009;
	and.b32  	%r1126, %r1125, 31;
	and.b32  	%r1127, %r1125, 224;
	add.s32 	%r1128, %r1127, -128;
	shr.u32 	%r1129, %r1128, 5;
	mul.wide.u32 	%rd567, %r1129, 4;
	sub.s64 	%rd568, %rd12, %rd567;
	ld.local.u32 	%r1693, [%rd568+24];
	ld.local.u32 	%r1694, [%rd568+20];
	setp.eq.s32 	%p190, %r1126, 0;
	@%p190 bra 	$L__BB5_198;
	shf.l.wrap.b32 	%r1693, %r1694, %r1693, %r1126;
	ld.local.u32 	%r1136, [%rd568+16];
	shf.l.wrap.b32 	%r1694, %r1136, %r1694, %r1126;
$L__BB5_198:
	shr.u32 	%r1137, %r1693, 30;
	shf.l.wrap.b32 	%r1138, %r1694, %r1693, 2;
	shl.b32 	%r1139, %r1694, 2;
	shr.u32 	%r1140, %r1138, 31;
	add.s32 	%r1141, %r1140, %r1137;
	neg.s32 	%r1142, %r1141;
	setp.lt.s32 	%p191, %r1121, 0;
	selp.b32 	%r1695, %r1142, %r1141, %p191;
	xor.b32  	%r1144, %r1138, %r1121;
	shr.s32 	%r1145, %r1138, 31;
	xor.b32  	%r1146, %r1145, %r1138;
	xor.b32  	%r1147, %r1145, %r1139;
	cvt.u64.u32 	%rd571, %r1146;
	shl.b64 	%rd572, %rd571, 32;
	cvt.u64.u32 	%rd573, %r1147;
	or.b64  	%rd574, %rd572, %rd573;
	cvt.rn.f64.s64 	%fd43, %rd574;
	mul.f64 	%fd44, %fd43, 0d3BF921FB54442D19;
	cvt.rn.f32.f64 	%f1018, %fd44;
	neg.f32 	%f1019, %f1018;
	setp.lt.s32 	%p192, %r1144, 0;
	selp.f32 	%f1593, %f1019, %f1018, %p192;
$L__BB5_199:
	add.s32 	%r1149, %r1695, 1;
	mul.rn.f32 	%f1025, %f1593, %f1593;
	and.b32  	%r1150, %r1695, 1;
	setp.eq.b32 	%p194, %r1150, 1;
	selp.f32 	%f1026, %f1593, 0f3F800000, %p194;
	fma.rn.f32 	%f1027, %f1025, %f1026, 0f00000000;
	fma.rn.f32 	%f1028, %f1025, 0f37CBAC00, 0fBAB607ED;
	selp.f32 	%f1029, 0fB94D4153, %f1028, %p194;
	selp.f32 	%f1030, 0f3C0885E4, 0f3D2AAABB, %p194;
	fma.rn.f32 	%f1031, %f1029, %f1025, %f1030;
	selp.f32 	%f1032, 0fBE2AAAA8, 0fBEFFFFFF, %p194;
	fma.rn.f32 	%f1033, %f1031, %f1025, %f1032;
	fma.rn.f32 	%f1034, %f1033, %f1027, %f1026;
	and.b32  	%r1151, %r1149, 2;
	setp.eq.s32 	%p195, %r1151, 0;
	mov.f32 	%f1035, 0f00000000;
	sub.f32 	%f1036, %f1035, %f1034;
	selp.f32 	%f1037, %f1034, %f1036, %p195;
	add.s64 	%rd576, %rd37, %rd545;
	ld.local.f32 	%f131, [%rd576];
	mul.f32 	%f132, %f131, %f1037;
	mov.u32 	%r1699, %r1707;
	mov.f32 	%f1594, %f1596;
	@%p171 bra 	$L__BB5_207;
	setp.neu.f32 	%p196, %f115, 0f7F800000;
	@%p196 bra 	$L__BB5_202;
	mov.f32 	%f1050, 0f00000000;
	mul.rn.f32 	%f1594, %f113, %f1050;
	mov.b32 	%r1699, 0;
	bra.uni 	$L__BB5_207;
$L__BB5_202:
	mov.b64 	%rd1010, 0;
	mov.b32 	%r1696, 0;
$L__BB5_203:
	.pragma "nounroll";
	mul.wide.u32 	%rd578, %r1696, 4;
	mov.u64 	%rd579, __cudart_i2opi_f;
	add.s64 	%rd580, %rd579, %rd578;
	ld.global.nc.u32 	%r1153, [%rd580];
	mov.b32 	%r1154, %f113;
	shl.b32 	%r1155, %r1154, 8;
	or.b32  	%r1156, %r1155, -2147483648;
	mad.wide.u32 	%rd581, %r1153, %r1156, %rd1010;
	shr.u64 	%rd1010, %rd581, 32;
	add.s64 	%rd582, %rd11, %rd578;
	st.local.u32 	[%rd582], %rd581;
	add.s32 	%r1696, %r1696, 1;
	setp.ne.s32 	%p197, %r1696, 6;
	@%p197 bra 	$L__BB5_203;
	shr.u32 	%r1158, %r1154, 23;
	st.local.u32 	[%rd11+24], %rd1010;
	and.b32  	%r1159, %r1158, 31;
	and.b32  	%r1160, %r1158, 224;
	add.s32 	%r1161, %r1160, -128;
	shr.u32 	%r1162, %r1161, 5;
	mul.wide.u32 	%rd583, %r1162, 4;
	sub.s64 	%rd584, %rd11, %rd583;
	ld.local.u32 	%r1697, [%rd584+24];
	ld.local.u32 	%r1698, [%rd584+20];
	setp.eq.s32 	%p198, %r1159, 0;
	@%p198 bra 	$L__BB5_206;
	shf.l.wrap.b32 	%r1697, %r1698, %r1697, %r1159;
	ld.local.u32 	%r1169, [%rd584+16];
	shf.l.wrap.b32 	%r1698, %r1169, %r1698, %r1159;
$L__BB5_206:
	shr.u32 	%r1170, %r1697, 30;
	shf.l.wrap.b32 	%r1171, %r1698, %r1697, 2;
	shl.b32 	%r1172, %r1698, 2;
	shr.u32 	%r1173, %r1171, 31;
	add.s32 	%r1174, %r1173, %r1170;
	neg.s32 	%r1175, %r1174;
	setp.lt.s32 	%p199, %r1154, 0;
	selp.b32 	%r1699, %r1175, %r1174, %p199;
	xor.b32  	%r1177, %r1171, %r1154;
	shr.s32 	%r1178, %r1171, 31;
	xor.b32  	%r1179, %r1178, %r1171;
	xor.b32  	%r1180, %r1178, %r1172;
	cvt.u64.u32 	%rd587, %r1179;
	shl.b64 	%rd588, %rd587, 32;
	cvt.u64.u32 	%rd589, %r1180;
	or.b64  	%rd590, %rd588, %rd589;
	cvt.rn.f64.s64 	%fd45, %rd590;
	mul.f64 	%fd46, %fd45, 0d3BF921FB54442D19;
	cvt.rn.f32.f64 	%f1046, %fd46;
	neg.f32 	%f1047, %f1046;
	setp.lt.s32 	%p200, %r1177, 0;
	selp.f32 	%f1594, %f1047, %f1046, %p200;
$L__BB5_207:
	mul.rn.f32 	%f1053, %f1594, %f1594;
	and.b32  	%r1182, %r1699, 1;
	setp.eq.b32 	%p202, %r1182, 1;
	selp.f32 	%f1054, 0f3F800000, %f1594, %p202;
	fma.rn.f32 	%f1055, %f1053, %f1054, 0f00000000;
	fma.rn.f32 	%f1056, %f1053, 0f37CBAC00, 0fBAB607ED;
	selp.f32 	%f1057, %f1056, 0fB94D4153, %p202;
	selp.f32 	%f1058, 0f3D2AAABB, 0f3C0885E4, %p202;
	fma.rn.f32 	%f1059, %f1057, %f1053, %f1058;
	selp.f32 	%f1060, 0fBEFFFFFF, 0fBE2AAAA8, %p202;
	fma.rn.f32 	%f1061, %f1059, %f1053, %f1060;
	fma.rn.f32 	%f1062, %f1061, %f1055, %f1054;
	and.b32  	%r1183, %r1699, 2;
	setp.eq.s32 	%p203, %r1183, 0;
	mov.f32 	%f1063, 0f00000000;
	sub.f32 	%f1064, %f1063, %f1062;
	selp.f32 	%f1065, %f1062, %f1064, %p203;
	mul.f32 	%f137, %f131, %f1065;
	mov.u32 	%r1703, %r1707;
	mov.f32 	%f1595, %f1596;
	@%p171 bra 	$L__BB5_215;
	setp.neu.f32 	%p204, %f115, 0f7F800000;
	@%p204 bra 	$L__BB5_210;
	mov.f32 	%f1078, 0f00000000;
	mul.rn.f32 	%f1595, %f113, %f1078;
	mov.b32 	%r1703, 0;
	bra.uni 	$L__BB5_215;
$L__BB5_210:
	mov.b64 	%rd1011, 0;
	mov.b32 	%r1700, 0;
$L__BB5_211:
	.pragma "nounroll";
	mul.wide.u32 	%rd592, %r1700, 4;
	mov.u64 	%rd593, __cudart_i2opi_f;
	add.s64 	%rd594, %rd593, %rd592;
	ld.global.nc.u32 	%r1185, [%rd594];
	mov.b32 	%r1186, %f113;
	shl.b32 	%r1187, %r1186, 8;
	or.b32  	%r1188, %r1187, -2147483648;
	mad.wide.u32 	%rd595, %r1185, %r1188, %rd1011;
	shr.u64 	%rd1011, %rd595, 32;
	add.s64 	%rd596, %rd10, %rd592;
	st.local.u32 	[%rd596], %rd595;
	add.s32 	%r1700, %r1700, 1;
	setp.ne.s32 	%p205, %r1700, 6;
	@%p205 bra 	$L__BB5_211;
	shr.u32 	%r1190, %r1186, 23;
	st.local.u32 	[%rd10+24], %rd1011;
	and.b32  	%r1191, %r1190, 31;
	and.b32  	%r1192, %r1190, 224;
	add.s32 	%r1193, %r1192, -128;
	shr.u32 	%r1194, %r1193, 5;
	mul.wide.u32 	%rd597, %r1194, 4;
	sub.s64 	%rd598, %rd10, %rd597;
	ld.local.u32 	%r1701, [%rd598+24];
	ld.local.u32 	%r1702, [%rd598+20];
	setp.eq.s32 	%p206, %r1191, 0;
	@%p206 bra 	$L__BB5_214;
	shf.l.wrap.b32 	%r1701, %r1702, %r1701, %r1191;
	ld.local.u32 	%r1201, [%rd598+16];
	shf.l.wrap.b32 	%r1702, %r1201, %r1702, %r1191;
$L__BB5_214:
	shr.u32 	%r1202, %r1701, 30;
	shf.l.wrap.b32 	%r1203, %r1702, %r1701, 2;
	shl.b32 	%r1204, %r1702, 2;
	shr.u32 	%r1205, %r1203, 31;
	add.s32 	%r1206, %r1205, %r1202;
	neg.s32 	%r1207, %r1206;
	setp.lt.s32 	%p207, %r1186, 0;
	selp.b32 	%r1703, %r1207, %r1206, %p207;
	xor.b32  	%r1209, %r1203, %r1186;
	shr.s32 	%r1210, %r1203, 31;
	xor.b32  	%r1211, %r1210, %r1203;
	xor.b32  	%r1212, %r1210, %r1204;
	cvt.u64.u32 	%rd601, %r1211;
	shl.b64 	%rd602, %rd601, 32;
	cvt.u64.u32 	%rd603, %r1212;
	or.b64  	%rd604, %rd602, %rd603;
	cvt.rn.f64.s64 	%fd47, %rd604;
	mul.f64 	%fd48, %fd47, 0d3BF921FB54442D19;
	cvt.rn.f32.f64 	%f1074, %fd48;
	neg.f32 	%f1075, %f1074;
	setp.lt.s32 	%p208, %r1209, 0;
	selp.f32 	%f1595, %f1075, %f1074, %p208;
$L__BB5_215:
	mul.rn.f32 	%f1081, %f1595, %f1595;
	and.b32  	%r1214, %r1703, 1;
	setp.eq.b32 	%p210, %r1214, 1;
	selp.f32 	%f1082, 0f3F800000, %f1595, %p210;
	fma.rn.f32 	%f1083, %f1081, %f1082, 0f00000000;
	fma.rn.f32 	%f1084, %f1081, 0f37CBAC00, 0fBAB607ED;
	selp.f32 	%f1085, %f1084, 0fB94D4153, %p210;
	selp.f32 	%f1086, 0f3D2AAABB, 0f3C0885E4, %p210;
	fma.rn.f32 	%f1087, %f1085, %f1081, %f1086;
	selp.f32 	%f1088, 0fBEFFFFFF, 0fBE2AAAA8, %p210;
	fma.rn.f32 	%f1089, %f1087, %f1081, %f1088;
	fma.rn.f32 	%f1090, %f1089, %f1083, %f1082;
	and.b32  	%r1215, %r1703, 2;
	setp.eq.s32 	%p211, %r1215, 0;
	mov.f32 	%f1091, 0f00000000;
	sub.f32 	%f1092, %f1091, %f1090;
	selp.f32 	%f1093, %f1090, %f1092, %p211;
	mul.f32 	%f1094, %f119, %f1093;
	neg.f32 	%f1095, %f975;
	mul.f32 	%f1096, %f112, %f1095;
	mul.f32 	%f142, %f1096, %f1094;
	@%p171 bra 	$L__BB5_223;
	setp.neu.f32 	%p212, %f115, 0f7F800000;
	@%p212 bra 	$L__BB5_218;
	mov.f32 	%f1106, 0f00000000;
	mul.rn.f32 	%f1596, %f113, %f1106;
	mov.b32 	%r1707, 0;
	bra.uni 	$L__BB5_223;
$L__BB5_218:
	mov.b64 	%rd1012, 0;
	mov.b32 	%r1704, 0;
$L__BB5_219:
	.pragma "nounroll";
	mul.wide.u32 	%rd606, %r1704, 4;
	mov.u64 	%rd607, __cudart_i2opi_f;
	add.s64 	%rd608, %rd607, %rd606;
	ld.global.nc.u32 	%r1217, [%rd608];
	mov.b32 	%r1218, %f113;
	shl.b32 	%r1219, %r1218, 8;
	or.b32  	%r1220, %r1219, -2147483648;
	mad.wide.u32 	%rd609, %r1217, %r1220, %rd1012;
	shr.u64 	%rd1012, %rd609, 32;
	add.s64 	%rd610, %rd9, %rd606;
	st.local.u32 	[%rd610], %rd609;
	add.s32 	%r1704, %r1704, 1;
	setp.ne.s32 	%p213, %r1704, 6;
	@%p213 bra 	$L__BB5_219;
	shr.u32 	%r1221, %r1218, 23;
	st.local.u32 	[%rd9+24], %rd1012;
	and.b32  	%r1222, %r1221, 31;
	and.b32  	%r1223, %r1221, 224;
	add.s32 	%r1224, %r1223, -128;
	shr.u32 	%r1225, %r1224, 5;
	mul.wide.u32 	%rd611, %r1225, 4;
	sub.s64 	%rd612, %rd9, %rd611;
	ld.local.u32 	%r1705, [%rd612+24];
	ld.local.u32 	%r1706, [%rd612+20];
	setp.eq.s32 	%p214, %r1222, 0;
	@%p214 bra 	$L__BB5_222;
	shf.l.wrap.b32 	%r1705, %r1706, %r1705, %r1222;
	ld.local.u32 	%r1231, [%rd612+16];
	shf.l.wrap.b32 	%r1706, %r1231, %r1706, %r1222;
$L__BB5_222:
	shr.u32 	%r1232, %r1705, 30;
	shf.l.wrap.b32 	%r1233, %r1706, %r1705, 2;
	shl.b32 	%r1234, %r1706, 2;
	shr.u32 	%r1235, %r1233, 31;
	add.s32 	%r1236, %r1235, %r1232;
	neg.s32 	%r1237, %r1236;
	setp.lt.s32 	%p215, %r1218, 0;
	selp.b32 	%r1707, %r1237, %r1236, %p215;
	xor.b32  	%r1239, %r1233, %r1218;
	shr.s32 	%r1240, %r1233, 31;
	xor.b32  	%r1241, %r1240, %r1233;
	xor.b32  	%r1242, %r1240, %r1234;
	cvt.u64.u32 	%rd615, %r1241;
	shl.b64 	%rd616, %rd615, 32;
	cvt.u64.u32 	%rd617, %r1242;
	or.b64  	%rd618, %rd616, %rd617;
	cvt.rn.f64.s64 	%fd49, %rd618;
	mul.f64 	%fd50, %fd49, 0d3BF921FB54442D19;
	cvt.rn.f32.f64 	%f1104, %fd50;
	neg.f32 	%f1105, %f1104;
	setp.lt.s32 	%p216, %r1239, 0;
	selp.f32 	%f1596, %f1105, %f1104, %p216;
$L__BB5_223:
	ld.param.u32 	%r1579, [_Z42gpuKernelSphericalHarmonicsBesselWithDerivIfEvPT_S1_S1_S1_S1_S1_S1_S1_S1_S1_S1_S1_S1_S0_iii_param_15];
	mul.f32 	%f1107, %f112, %f137;
	mul.f32 	%f1108, %f112, %f132;
	setp.lt.s32 	%p217, %r1579, 1;
	add.s32 	%r1244, %r1707, 1;
	mul.rn.f32 	%f1109, %f1596, %f1596;
	and.b32  	%r1245, %r1707, 1;
	setp.eq.b32 	%p218, %r1245, 1;
	selp.f32 	%f1110, %f1596, 0f3F800000, %p218;
	fma.rn.f32 	%f1111, %f1109, %f1110, 0f00000000;
	fma.rn.f32 	%f1112, %f1109, 0f37CBAC00, 0fBAB607ED;
	selp.f32 	%f1113, 0fB94D4153, %f1112, %p218;
	selp.f32 	%f1114, 0f3C0885E4, 0f3D2AAABB, %p218;
	fma.rn.f32 	%f1115, %f1113, %f1109, %f1114;
	selp.f32 	%f1116, 0fBE2AAAA8, 0fBEFFFFFF, %p218;
	fma.rn.f32 	%f1117, %f1115, %f1109, %f1116;
	fma.rn.f32 	%f1118, %f1117, %f1111, %f1110;
	and.b32  	%r1246, %r1244, 2;
	setp.eq.s32 	%p219, %r1246, 0;
	mov.f32 	%f1119, 0f00000000;
	sub.f32 	%f1120, %f1119, %f1118;
	selp.f32 	%f1121, %f1118, %f1120, %p219;
	mul.f32 	%f1122, %f119, %f1121;
	mul.f32 	%f1124, %f112, %f975;
	mul.f32 	%f1125, %f1124, %f1122;
	mul.f32 	%f1126, %f11, %f142;
	fma.rn.f32 	%f147, %f8, %f1108, %f1126;
	mul.f32 	%f1127, %f12, %f142;
	fma.rn.f32 	%f148, %f9, %f1108, %f1127;
	mul.f32 	%f1128, %f142, 0f00000000;
	fma.rn.f32 	%f149, %f10, %f1108, %f1128;
	mul.f32 	%f1129, %f11, %f1125;
	fma.rn.f32 	%f150, %f8, %f1107, %f1129;
	mul.f32 	%f1130, %f12, %f1125;
	fma.rn.f32 	%f151, %f9, %f1107, %f1130;
	mul.f32 	%f1131, %f1125, 0f00000000;
	fma.rn.f32 	%f152, %f10, %f1107, %f1131;
	@%p217 bra 	$L__BB5_298;
	mul.f32 	%f153, %f112, %f125;
	mul.f32 	%f154, %f112, %f120;
	mov.b32 	%r1708, 0;
$L__BB5_225:
	ld.param.u32 	%r1571, [_Z42gpuKernelSphericalHarmonicsBesselWithDerivIfEvPT_S1_S1_S1_S1_S1_S1_S1_S1_S1_S1_S1_S1_S0_iii_param_14];
	ld.param.u64 	%rd982, [_Z42gpuKernelSphericalHarmonicsBesselWithDerivIfEvPT_S1_S1_S1_S1_S1_S1_S1_S1_S1_S1_S1_S1_S0_iii_param_11];
	mad.lo.s32 	%r1248, %r1708, %r1571, %r1708;
	add.s32 	%r1249, %r1248, %r1679;
	cvta.to.global.u64 	%rd619, %rd982;
	mul.wide.u32 	%rd620, %r1249, 4;
	add.s64 	%rd621, %rd619, %rd620;
	ld.global.f32 	%f155, [%rd621];
	mul.f32 	%f156, %f3, %f155;
	mul.f32 	%f1132, %f156, 0f3F22F983;
	cvt.rni.s32.f32 	%r1740, %f1132;
	cvt.rn.f32.s32 	%f1133, %r1740;
	fma.rn.f32 	%f1134, %f1133, 0fBFC90FDA, %f156;
	fma.rn.f32 	%f1135, %f1133, 0fB3A22168, %f1134;
	fma.rn.f32 	%f1604, %f1133, 0fA7C234C5, %f1135;
	abs.f32 	%f158, %f156;
	setp.ltu.f32 	%p220, %f158, 0f47CE4780;
	mov.u32 	%r1712, %r1740;
	mov.f32 	%f1597, %f1604;
	@%p220 bra 	$L__BB5_233;
	setp.neu.f32 	%p221, %f158, 0f7F800000;
	@%p221 bra 	$L__BB5_228;
	mov.f32 	%f1142, 0f00000000;
	mul.rn.f32 	%f1597, %f156, %f1142;
	mov.b32 	%r1712, 0;
	bra.uni 	$L__BB5_233;
$L__BB5_228:
	mov.b64 	%rd1013, 0;
	mov.b32 	%r1709, 0;
$L__BB5_229:
	.pragma "nounroll";
	mul.wide.u32 	%rd623, %r1709, 4;
	mov.u64 	%rd624, __cudart_i2opi_f;
	add.s64 	%rd625, %rd624, %rd623;
	ld.global.nc.u32 	%r1251, [%rd625];
	mov.b32 	%r1252, %f156;
	shl.b32 	%r1253, %r1252, 8;
	or.b32  	%r1254, %r1253, -2147483648;
	mad.wide.u32 	%rd626, %r1251, %r1254, %rd1013;
	shr.u64 	%rd1013, %rd626, 32;
	add.s64 	%rd627, %rd8, %rd623;
	st.local.u32 	[%rd627], %rd626;
	add.s32 	%r1709, %r1709, 1;
	setp.ne.s32 	%p222, %r1709, 6;
	@%p222 bra 	$L__BB5_229;
	shr.u32 	%r1256, %r1252, 23;
	st.local.u32 	[%rd8+24], %rd1013;
	and.b32  	%r1257, %r1256, 31;
	and.b32  	%r1258, %r1256, 224;
	add.s32 	%r1259, %r1258, -128;
	shr.u32 	%r1260, %r1259, 5;
	mul.wide.u32 	%rd628, %r1260, 4;
	sub.s64 	%rd629, %rd8, %rd628;
	ld.local.u32 	%r1710, [%rd629+24];
	ld.local.u32 	%r1711, [%rd629+20];
	setp.eq.s32 	%p223, %r1257, 0;
	@%p223 bra 	$L__BB5_232;
	shf.l.wrap.b32 	%r1710, %r1711, %r1710, %r1257;
	mul.wide.u32 	%rd630, %r1260, 4;
	sub.s64 	%rd631, %rd8, %rd630;
	ld.local.u32 	%r1267, [%rd631+16];
	shf.l.wrap.b32 	%r1711, %r1267, %r1711, %r1257;
$L__BB5_232:
	shr.u32 	%r1268, %r1710, 30;
	shf.l.wrap.b32 	%r1269, %r1711, %r1710, 2;
	shl.b32 	%r1270, %r1711, 2;
	shr.u32 	%r1271, %r1269, 31;
	add.s32 	%r1272, %r1271, %r1268;
	neg.s32 	%r1273, %r1272;
	setp.lt.s32 	%p224, %r1252, 0;
	selp.b32 	%r1712, %r1273, %r1272, %p224;
	xor.b32  	%r1275, %r1269, %r1252;
	shr.s32 	%r1276, %r1269, 31;
	xor.b32  	%r1277, %r1276, %r1269;
	xor.b32  	%r1278, %r1276, %r1270;
	cvt.u64.u32 	%rd632, %r1277;
	shl.b64 	%rd633, %rd632, 32;
	cvt.u64.u32 	%rd634, %r1278;
	or.b64  	%rd635, %rd633, %rd634;
	cvt.rn.f64.s64 	%fd51, %rd635;
	mul.f64 	%fd52, %fd51, 0d3BF921FB54442D19;
	cvt.rn.f32.f64 	%f1140, %fd52;
	neg.f32 	%f1141, %f1140;
	setp.lt.s32 	%p225, %r1275, 0;
	selp.f32 	%f1597, %f1141, %f1140, %p225;
$L__BB5_233:
	add.s32 	%r1280, %r1712, 1;
	mul.rn.f32 	%f1144, %f1597, %f1597;
	and.b32  	%r1281, %r1712, 1;
	setp.eq.b32 	%p227, %r1281, 1;
	selp.f32 	%f1145, %f1597, 0f3F800000, %p227;
	fma.rn.f32 	%f1146, %f1144, %f1145, 0f00000000;
	fma.rn.f32 	%f1147, %f1144, 0f37CBAC00, 0fBAB607ED;
	selp.f32 	%f1148, 0fB94D4153, %f1147, %p227;
	selp.f32 	%f1149, 0f3C0885E4, 0f3D2AAABB, %p227;
	fma.rn.f32 	%f1150, %f1148, %f1144, %f1149;
	selp.f32 	%f1151, 0fBE2AAAA8, 0fBEFFFFFF, %p227;
	fma.rn.f32 	%f1152, %f1150, %f1144, %f1151;
	fma.rn.f32 	%f1153, %f1152, %f1146, %f1145;
	and.b32  	%r1282, %r1280, 2;
	setp.eq.s32 	%p228, %r1282, 0;
	mov.f32 	%f1154, 0f00000000;
	sub.f32 	%f1155, %f1154, %f1153;
	selp.f32 	%f1156, %f1153, %f1155, %p228;
	neg.f32 	%f1157, %f1156;
	div.rn.f32 	%f1606, %f1157, %f156;
	st.local.f32 	[%rd36], %f1606;
	mov.u32 	%r1716, %r1740;
	mov.f32 	%f1598, %f1604;
	@%p220 bra 	$L__BB5_241;
	setp.neu.f32 	%p229, %f158, 0f7F800000;
	@%p229 bra 	$L__BB5_236;
	mov.f32 	%f1166, 0f00000000;
	mul.rn.f32 	%f1598, %f156, %f1166;
	mov.b32 	%r1716, 0;
	bra.uni 	$L__BB5_241;
$L__BB5_236:
	mov.b64 	%rd1014, 0;
	mov.b32 	%r1713, 0;
$L__BB5_237:
	.pragma "nounroll";
	mul.wide.u32 	%rd637, %r1713, 4;
	mov.u64 	%rd638, __cudart_i2opi_f;
	add.s64 	%rd639, %rd638, %rd637;
	ld.global.nc.u32 	%r1284, [%rd639];
	mov.b32 	%r1285, %f156;
	shl.b32 	%r1286, %r1285, 8;
	or.b32  	%r1287, %r1286, -2147483648;
	mad.wide.u32 	%rd640, %r1284, %r1287, %rd1014;
	shr.u64 	%rd1014, %rd640, 32;
	add.s64 	%rd641, %rd7, %rd637;
	st.local.u32 	[%rd641], %rd640;
	add.s32 	%r1713, %r1713, 1;
	setp.ne.s32 	%p230, %r1713, 6;
	@%p230 bra 	$L__BB5_237;
	shr.u32 	%r1289, %r1285, 23;
	st.local.u32 	[%rd7+24], %rd1014;
	and.b32  	%r1290, %r1289, 31;
	and.b32  	%r1291, %r1289, 224;
	add.s32 	%r1292, %r1291, -128;
	shr.u32 	%r1293, %r1292, 5;
	mul.wide.u32 	%rd642, %r1293, 4;
	sub.s64 	%rd643, %rd7, %rd642;
	ld.local.u32 	%r1714, [%rd643+24];
	ld.local.u32 	%r1715, [%rd643+20];
	setp.eq.s32 	%p231, %r1290, 0;
	@%p231 bra 	$L__BB5_240;
	shf.l.wrap.b32 	%r1714, %r1715, %r1714, %r1290;
	mul.wide.u32 	%rd644, %r1293, 4;
	sub.s64 	%rd645, %rd7, %rd644;
	ld.local.u32 	%r1300, [%rd645+16];
	shf.l.wrap.b32 	%r1715, %r1300, %r1715, %r1290;
$L__BB5_240:
	shr.u32 	%r1301, %r1714, 30;
	shf.l.wrap.b32 	%r1302, %r1715, %r1714, 2;
	shl.b32 	%r1303, %r1715, 2;
	shr.u32 	%r1304, %r1302, 31;
	add.s32 	%r1305, %r1304, %r1301;
	neg.s32 	%r1306, %r1305;
	setp.lt.s32 	%p232, %r1285, 0;
	selp.b32 	%r1716, %r1306, %r1305, %p232;
	xor.b32  	%r1308, %r1302, %r1285;
	shr.s32 	%r1309, %r1302, 31;
	xor.b32  	%r1310, %r1309, %r1302;
	xor.b32  	%r1311, %r1309, %r1303;
	cvt.u64.u32 	%rd646, %r1310;
	shl.b64 	%rd647, %rd646, 32;
	cvt.u64.u32 	%rd648, %r1311;
	or.b64  	%rd649, %rd647, %rd648;
	cvt.rn.f64.s64 	%fd53, %rd649;
	mul.f64 	%fd54, %fd53, 0d3BF921FB54442D19;
	cvt.rn.f32.f64 	%f1163, %fd54;
	neg.f32 	%f1164, %f1163;
	setp.lt.s32 	%p233, %r1308, 0;
	selp.f32 	%f1598, %f1164, %f1163, %p233;
$L__BB5_241:
	add.s32 	%r1313, %r1716, 1;
	mul.rn.f32 	%f1169, %f1598, %f1598;
	and.b32  	%r1314, %r1716, 1;
	setp.eq.b32 	%p235, %r1314, 1;
	selp.f32 	%f1170, %f1598, 0f3F800000, %p235;
	fma.rn.f32 	%f1171, %f1169, %f1170, 0f00000000;
	fma.rn.f32 	%f1172, %f1169, 0f37CBAC00, 0fBAB607ED;
	selp.f32 	%f1173, 0fB94D4153, %f1172, %p235;
	selp.f32 	%f1174, 0f3C0885E4, 0f3D2AAABB, %p235;
	fma.rn.f32 	%f1175, %f1173, %f1169, %f1174;
	selp.f32 	%f1176, 0fBE2AAAA8, 0fBEFFFFFF, %p235;
	fma.rn.f32 	%f1177, %f1175, %f1169, %f1176;
	fma.rn.f32 	%f1178, %f1177, %f1171, %f1170;
	and.b32  	%r1315, %r1313, 2;
	setp.eq.s32 	%p236, %r1315, 0;
	mov.f32 	%f1179, 0f00000000;
	sub.f32 	%f1180, %f1179, %f1178;
	selp.f32 	%f1181, %f1178, %f1180, %p236;
	neg.f32 	%f167, %f1181;
	mov.u32 	%r1720, %r1740;
	mov.f32 	%f1599, %f1604;
	@%p220 bra 	$L__BB5_249;
	setp.neu.f32 	%p237, %f158, 0f7F800000;
	@%p237 bra 	$L__BB5_244;
	mov.f32 	%f1191, 0f00000000;
	mul.rn.f32 	%f1599, %f156, %f1191;
	mov.b32 	%r1720, 0;
	bra.uni 	$L__BB5_249;
$L__BB5_244:
	mov.b64 	%rd1015, 0;
	mov.b32 	%r1717, 0;
$L__BB5_245:
	.pragma "nounroll";
	mul.wide.u32 	%rd651, %r1717, 4;
	mov.u64 	%rd652, __cudart_i2opi_f;
	add.s64 	%rd653, %rd652, %rd651;
	ld.global.nc.u32 	%r1317, [%rd653];
	mov.b32 	%r1318, %f156;
	shl.b32 	%r1319, %r1318, 8;
	or.b32  	%r1320, %r1319, -2147483648;
	mad.wide.u32 	%rd654, %r1317, %r1320, %rd1015;
	shr.u64 	%rd1015, %rd654, 32;
	add.s64 	%rd655, %rd6, %rd651;
	st.local.u32 	[%rd655], %rd654;
	add.s32 	%r1717, %r1717, 1;
	setp.ne.s32 	%p238, %r1717, 6;
	@%p238 bra 	$L__BB5_245;
	shr.u32 	%r1322, %r1318, 23;
	st.local.u32 	[%rd6+24], %rd1015;
	and.b32  	%r1323, %r1322, 31;
	and.b32  	%r1324, %r1322, 224;
	add.s32 	%r1325, %r1324, -128;
	shr.u32 	%r1326, %r1325, 5;
	mul.wide.u32 	%rd656, %r1326, 4;
	sub.s64 	%rd657, %rd6, %rd656;
	ld.local.u32 	%r1718, [%rd657+24];
	ld.local.u32 	%r1719, [%rd657+20];
	setp.eq.s32 	%p239, %r1323, 0;
	@%p239 bra 	$L__BB5_248;
	shf.l.wrap.b32 	%r1718, %r1719, %r1718, %r1323;
	and.b32  	%r1330, %r1322, 224;
	add.s32 	%r1331, %r1330, -128;
	shr.u32 	%r1332, %r1331, 5;
	mul.wide.u32 	%rd658, %r1332, 4;
	sub.s64 	%rd659, %rd6, %rd658;
	ld.local.u32 	%r1333, [%rd659+16];
	shf.l.wrap.b32 	%r1719, %r1333, %r1719, %r1323;
$L__BB5_248:
	shr.u32 	%r1334, %r1718, 30;
	shf.l.wrap.b32 	%r1335, %r1719, %r1718, 2;
	shl.b32 	%r1336, %r1719, 2;
	shr.u32 	%r1337, %r1335, 31;
	add.s32 	%r1338, %r1337, %r1334;
	neg.s32 	%r1339, %r1338;
	setp.lt.s32 	%p240, %r1318, 0;
	selp.b32 	%r1720, %r1339, %r1338, %p240;
	xor.b32  	%r1341, %r1335, %r1318;
	shr.s32 	%r1342, %r1335, 31;
	xor.b32  	%r1343, %r1342, %r1335;
	xor.b32  	%r1344, %r1342, %r1336;
	cvt.u64.u32 	%rd660, %r1343;
	shl.b64 	%rd661, %rd660, 32;
	cvt.u64.u32 	%rd662, %r1344;
	or.b64  	%rd663, %rd661, %rd662;
	cvt.rn.f64.s64 	%fd55, %rd663;
	mul.f64 	%fd56, %fd55, 0d3BF921FB54442D19;
	cvt.rn.f32.f64 	%f1188, %fd56;
	neg.f32 	%f1189, %f1188;
	setp.lt.s32 	%p241, %r1341, 0;
	selp.f32 	%f1599, %f1189, %f1188, %p241;
$L__BB5_249:
	abs.f32 	%f1192, %f156;
	setp.ltu.f32 	%p242, %f1192, 0f47CE4780;
	mul.rn.f32 	%f1193, %f1599, %f1599;
	and.b32  	%r1346, %r1720, 1;
	setp.eq.b32 	%p243, %r1346, 1;
	selp.f32 	%f1194, 0f3F800000, %f1599, %p243;
	fma.rn.f32 	%f1195, %f1193, %f1194, 0f00000000;
	fma.rn.f32 	%f1196, %f1193, 0f37CBAC00, 0fBAB607ED;
	selp.f32 	%f1197, %f1196, 0fB94D4153, %p243;
	selp.f32 	%f1198, 0f3D2AAABB, 0f3C0885E4, %p243;
	fma.rn.f32 	%f1199, %f1197, %f1193, %f1198;
	selp.f32 	%f1200, 0fBEFFFFFF, 0fBE2AAAA8, %p243;
	fma.rn.f32 	%f1201, %f1199, %f1193, %f1200;
	fma.rn.f32 	%f1202, %f1201, %f1195, %f1194;
	and.b32  	%r1347, %r1720, 2;
	setp.eq.s32 	%p244, %r1347, 0;
	mov.f32 	%f1203, 0f00000000;
	sub.f32 	%f1204, %f1203, %f1202;
	selp.f32 	%f1205, %f1202, %f1204, %p244;
	div.rn.f32 	%f1206, %f1205, %f156;
	mul.f32 	%f1207, %f156, %f156;
	div.rn.f32 	%f1208, %f167, %f1207;
	sub.f32 	%f1209, %f1208, %f1206;
	st.local.f32 	[%rd36+4], %f1209;
	mov.u32 	%r1724, %r1740;
	mov.f32 	%f1600, %f1604;
	@%p242 bra 	$L__BB5_257;
	setp.neu.f32 	%p245, %f1192, 0f7F800000;
	@%p245 bra 	$L__BB5_252;
	mov.f32 	%f1218, 0f00000000;
	mul.rn.f32 	%f1600, %f156, %f1218;
	mov.b32 	%r1724, 0;
	bra.uni 	$L__BB5_257;
$L__BB5_252:
	mov.b64 	%rd1016, 0;
	mov.b32 	%r1721, 0;
$L__BB5_253:
	.pragma "nounroll";
	mul.wide.u32 	%rd665, %r1721, 4;
	mov.u64 	%rd666, __cudart_i2opi_f;
	add.s64 	%rd667, %rd666, %rd665;
	ld.global.nc.u32 	%r1349, [%rd667];
	mov.b32 	%r1350, %f156;
	shl.b32 	%r1351, %r1350, 8;
	or.b32  	%r1352, %r1351, -2147483648;
	mad.wide.u32 	%rd668, %r1349, %r1352, %rd1016;
	shr.u64 	%rd1016, %rd668, 32;
	add.s64 	%rd669, %rd5, %rd665;
	st.local.u32 	[%rd669], %rd668;
	add.s32 	%r1721, %r1721, 1;
	setp.ne.s32 	%p246, %r1721, 6;
	@%p246 bra 	$L__BB5_253;
	shr.u32 	%r1354, %r1350, 23;
	st.local.u32 	[%rd5+24], %rd1016;
	and.b32  	%r1355, %r1354, 31;
	and.b32  	%r1356, %r1354, 224;
	add.s32 	%r1357, %r1356, -128;
	shr.u32 	%r1358, %r1357, 5;
	mul.wide.u32 	%rd670, %r1358, 4;
	sub.s64 	%rd671, %rd5, %rd670;
	ld.local.u32 	%r1722, [%rd671+24];
	ld.local.u32 	%r1723, [%rd671+20];
	setp.eq.s32 	%p247, %r1355, 0;
	@%p247 bra 	$L__BB5_256;
	shf.l.wrap.b32 	%r1722, %r1723, %r1722, %r1355;
	mul.wide.u32 	%rd672, %r1358, 4;
	sub.s64 	%rd673, %rd5, %rd672;
	ld.local.u32 	%r1365, [%rd673+16];
	shf.l.wrap.b32 	%r1723, %r1365, %r1723, %r1355;
$L__BB5_256:
	shr.u32 	%r1366, %r1722, 30;
	shf.l.wrap.b32 	%r1367, %r1723, %r1722, 2;
	shl.b32 	%r1368, %r1723, 2;
	shr.u32 	%r1369, %r1367, 31;
	add.s32 	%r1370, %r1369, %r1366;
	neg.s32 	%r1371, %r1370;
	setp.lt.s32 	%p248, %r1350, 0;
	selp.b32 	%r1724, %r1371, %r1370, %p248;
	xor.b32  	%r1373, %r1367, %r1350;
	shr.s32 	%r1374, %r1367, 31;
	xor.b32  	%r1375, %r1374, %r1367;
	xor.b32  	%r1376, %r1374, %r1368;
	cvt.u64.u32 	%rd674, %r1375;
	shl.b64 	%rd675, %rd674, 32;
	cvt.u64.u32 	%rd676, %r1376;
	or.b64  	%rd677, %rd675, %rd676;
	cvt.rn.f64.s64 	%fd57, %rd677;
	mul.f64 	%fd58, %fd57, 0d3BF921FB54442D19;
	cvt.rn.f32.f64 	%f1215, %fd58;
	neg.f32 	%f1216, %f1215;
	setp.lt.s32 	%p249, %r1373, 0;
	selp.f32 	%f1600, %f1216, %f1215, %p249;
$L__BB5_257:
	add.s32 	%r1378, %r1724, 1;
	mul.rn.f32 	%f1221, %f1600, %f1600;
	and.b32  	%r1379, %r1724, 1;
	setp.eq.b32 	%p251, %r1379, 1;
	selp.f32 	%f1222, %f1600, 0f3F800000, %p251;
	fma.rn.f32 	%f1223, %f1221, %f1222, 0f00000000;
	fma.rn.f32 	%f1224, %f1221, 0f37CBAC00, 0fBAB607ED;
	selp.f32 	%f1225, 0fB94D4153, %f1224, %p251;
	selp.f32 	%f1226, 0f3C0885E4, 0f3D2AAABB, %p251;
	fma.rn.f32 	%f1227, %f1225, %f1221, %f1226;
	selp.f32 	%f1228, 0fBE2AAAA8, 0fBEFFFFFF, %p251;
	fma.rn.f32 	%f1229, %f1227, %f1221, %f1228;
	fma.rn.f32 	%f1230, %f1229, %f1223, %f1222;
	and.b32  	%r1380, %r1378, 2;
	setp.eq.s32 	%p252, %r1380, 0;
	mov.f32 	%f1231, 0f00000000;
	sub.f32 	%f1232, %f1231, %f1230;
	selp.f32 	%f175, %f1230, %f1232, %p252;
	mov.u32 	%r1728, %r1740;
	mov.f32 	%f1601, %f1604;
	@%p242 bra 	$L__BB5_265;
	setp.neu.f32 	%p253, %f1192, 0f7F800000;
	@%p253 bra 	$L__BB5_260;
	mov.f32 	%f1242, 0f00000000;
	mul.rn.f32 	%f1601, %f156, %f1242;
	mov.b32 	%r1728, 0;
	bra.uni 	$L__BB5_265;
$L__BB5_260:
	mov.b64 	%rd1017, 0;
	mov.b32 	%r1725, 0;
$L__BB5_261:
	.pragma "nounroll";
	mul.wide.u32 	%rd679, %r1725, 4;
	mov.u64 	%rd680, __cudart_i2opi_f;
	add.s64 	%rd681, %rd680, %rd679;
	ld.global.nc.u32 	%r1382, [%rd681];
	mov.b32 	%r1383, %f156;
	shl.b32 	%r1384, %r1383, 8;
	or.b32  	%r1385, %r1384, -2147483648;
	mad.wide.u32 	%rd682, %r1382, %r1385, %rd1017;
	shr.u64 	%rd1017, %rd682, 32;
	add.s64 	%rd683, %rd4, %rd679;
	st.local.u32 	[%rd683], %rd682;
	add.s32 	%r1725, %r1725, 1;
	setp.ne.s32 	%p254, %r1725, 6;
	@%p254 bra 	$L__BB5_261;
	shr.u32 	%r1387, %r1383, 23;
	st.local.u32 	[%rd4+24], %rd1017;
	and.b32  	%r1388, %r1387, 31;
	and.b32  	%r1389, %r1387, 224;
	add.s32 	%r1390, %r1389, -128;
	shr.u32 	%r1391, %r1390, 5;
	mul.wide.u32 	%rd684, %r1391, 4;
	sub.s64 	%rd685, %rd4, %rd684;
	ld.local.u32 	%r1726, [%rd685+24];
	ld.local.u32 	%r1727, [%rd685+20];
	setp.eq.s32 	%p255, %r1388, 0;
	@%p255 bra 	$L__BB5_264;
	shf.l.wrap.b32 	%r1726, %r1727, %r1726, %r1388;
	and.b32  	%r1395, %r1387, 224;
	add.s32 	%r1396, %r1395, -128;
	shr.u32 	%r1397, %r1396, 5;
	mul.wide.u32 	%rd686, %r1397, 4;
	sub.s64 	%rd687, %rd4, %rd686;
	ld.local.u32 	%r1398, [%rd687+16];
	shf.l.wrap.b32 	%r1727, %r1398, %r1727, %r1388;
$L__BB5_264:
	shr.u32 	%r1399, %r1726, 30;
	shf.l.wrap.b32 	%r1400, %r1727, %r1726, 2;
	shl.b32 	%r1401, %r1727, 2;
	shr.u32 	%r1402, %r1400, 31;
	add.s32 	%r1403, %r1402, %r1399;
	neg.s32 	%r1404, %r1403;
	setp.lt.s32 	%p256, %r1383, 0;
	selp.b32 	%r1728, %r1404, %r1403, %p256;
	xor.b32  	%r1406, %r1400, %r1383;
	shr.s32 	%r1407, %r1400, 31;
	xor.b32  	%r1408, %r1407, %r1400;
	xor.b32  	%r1409, %r1407, %r1401;
	cvt.u64.u32 	%rd688, %r1408;
	shl.b64 	%rd689, %rd688, 32;
	cvt.u64.u32 	%rd690, %r1409;
	or.b64  	%rd691, %rd689, %rd690;
	cvt.rn.f64.s64 	%fd59, %rd691;
	mul.f64 	%fd60, %fd59, 0d3BF921FB54442D19;
	cvt.rn.f32.f64 	%f1239, %fd60;
	neg.f32 	%f1240, %f1239;
	setp.lt.s32 	%p257, %r1406, 0;
	selp.f32 	%f1601, %f1240, %f1239, %p257;
$L__BB5_265:
	abs.f32 	%f1243, %f156;
	setp.ltu.f32 	%p258, %f1243, 0f47CE4780;
	mul.rn.f32 	%f1244, %f1601, %f1601;
	and.b32  	%r1411, %r1728, 1;
	setp.eq.b32 	%p259, %r1411, 1;
	selp.f32 	%f1245, 0f3F800000, %f1601, %p259;
	fma.rn.f32 	%f1246, %f1244, %f1245, 0f00000000;
	fma.rn.f32 	%f1247, %f1244, 0f37CBAC00, 0fBAB607ED;
	selp.f32 	%f1248, %f1247, 0fB94D4153, %p259;
	selp.f32 	%f1249, 0f3D2AAABB, 0f3C0885E4, %p259;
	fma.rn.f32 	%f1250, %f1248, %f1244, %f1249;
	selp.f32 	%f1251, 0fBEFFFFFF, 0fBE2AAAA8, %p259;
	fma.rn.f32 	%f1252, %f1250, %f1244, %f1251;
	fma.rn.f32 	%f1253, %f1252, %f1246, %f1245;
	and.b32  	%r1412, %r1728, 2;
	setp.eq.s32 	%p260, %r1412, 0;
	mov.f32 	%f1254, 0f00000000;
	sub.f32 	%f1255, %f1254, %f1253;
	selp.f32 	%f1256, %f1253, %f1255, %p260;
	div.rn.f32 	%f1257, %f1256, %f156;
	mul.f32 	%f1258, %f156, %f156;
	div.rn.f32 	%f1259, %f175, %f1258;
	add.f32 	%f1260, %f1259, %f1257;
	mul.f32 	%f1261, %f155, %f1260;
	st.local.f32 	[%rd39], %f1261;
	mov.u32 	%r1732, %r1740;
	mov.f32 	%f1602, %f1604;
	@%p258 bra 	$L__BB5_273;
	setp.neu.f32 	%p261, %f1243, 0f7F800000;
	@%p261 bra 	$L__BB5_268;
	mov.f32 	%f1270, 0f00000000;
	mul.rn.f32 	%f1602, %f156, %f1270;
	mov.b32 	%r1732, 0;
	bra.uni 	$L__BB5_273;
$L__BB5_268:
	mov.b64 	%rd1018, 0;
	mov.b32 	%r1729, 0;
$L__BB5_269:
	.pragma "nounroll";
	mul.wide.u32 	%rd693, %r1729, 4;
	mov.u64 	%rd694, __cudart_i2opi_f;
	add.s64 	%rd695, %rd694, %rd693;
	ld.global.nc.u32 	%r1414, [%rd695];
	mov.b32 	%r1415, %f156;
	shl.b32 	%r1416, %r1415, 8;
	or.b32  	%r1417, %r1416, -2147483648;
	mad.wide.u32 	%rd696, %r1414, %r1417, %rd1018;
	shr.u64 	%rd1018, %rd696, 32;
	add.s64 	%rd697, %rd3, %rd693;
	st.local.u32 	[%rd697], %rd696;
	add.s32 	%r1729, %r1729, 1;
	setp.ne.s32 	%p262, %r1729, 6;
	@%p262 bra 	$L__BB5_269;
	shr.u32 	%r1419, %r1415, 23;
	st.local.u32 	[%rd3+24], %rd1018;
	and.b32  	%r1420, %r1419, 31;
	and.b32  	%r1421, %r1419, 224;
	add.s32 	%r1422, %r1421, -128;
	shr.u32 	%r1423, %r1422, 5;
	mul.wide.u32 	%rd698, %r1423, 4;
	sub.s64 	%rd699, %rd3, %rd698;
	ld.local.u32 	%r1730, [%rd699+24];
	ld.local.u32 	%r1731, [%rd699+20];
	setp.eq.s32 	%p263, %r1420, 0;
	@%p263 bra 	$L__BB5_272;
	shf.l.wrap.b32 	%r1730, %r1731, %r1730, %r1420;
	mul.wide.u32 	%rd700, %r1423, 4;
	sub.s64 	%rd701, %rd3, %rd700;
	ld.local.u32 	%r1430, [%rd701+16];
	shf.l.wrap.b32 	%r1731, %r1430, %r1731, %r1420;
$L__BB5_272:
	shr.u32 	%r1431, %r1730, 30;
	shf.l.wrap.b32 	%r1432, %r1731, %r1730, 2;
	shl.b32 	%r1433, %r1731, 2;
	shr.u32 	%r1434, %r1432, 31;
	add.s32 	%r1435, %r1434, %r1431;
	neg.s32 	%r1436, %r1435;
	setp.lt.s32 	%p264, %r1415, 0;
	selp.b32 	%r1732, %r1436, %r1435, %p264;
	xor.b32  	%r1438, %r1432, %r1415;
	shr.s32 	%r1439, %r1432, 31;
	xor.b32  	%r1440, %r1439, %r1432;
	xor.b32  	%r1441, %r1439, %r1433;
	cvt.u64.u32 	%rd702, %r1440;
	shl.b64 	%rd703, %rd702, 32;
	cvt.u64.u32 	%rd704, %r1441;
	or.b64  	%rd705, %rd703, %rd704;
	cvt.rn.f64.s64 	%fd61, %rd705;
	mul.f64 	%fd62, %fd61, 0d3BF921FB54442D19;
	cvt.rn.f32.f64 	%f1267, %fd62;
	neg.f32 	%f1268, %f1267;
	setp.lt.s32 	%p265, %r1438, 0;
	selp.f32 	%f1602, %f1268, %f1267, %p265;
$L__BB5_273:
	add.s32 	%r1443, %r1732, 1;
	mul.rn.f32 	%f1273, %f1602, %f1602;
	and.b32  	%r1444, %r1732, 1;
	setp.eq.b32 	%p267, %r1444, 1;
	selp.f32 	%f1274, %f1602, 0f3F800000, %p267;
	fma.rn.f32 	%f1275, %f1273, %f1274, 0f00000000;
	fma.rn.f32 	%f1276, %f1273, 0f37CBAC00, 0fBAB607ED;
	selp.f32 	%f1277, 0fB94D4153, %f1276, %p267;
	selp.f32 	%f1278, 0f3C0885E4, 0f3D2AAABB, %p267;
	fma.rn.f32 	%f1279, %f1277, %f1273, %f1278;
	selp.f32 	%f1280, 0fBE2AAAA8, 0fBEFFFFFF, %p267;
	fma.rn.f32 	%f1281, %f1279, %f1273, %f1280;
	fma.rn.f32 	%f1282, %f1281, %f1275, %f1274;
	and.b32  	%r1445, %r1443, 2;
	setp.eq.s32 	%p268, %r1445, 0;
	mov.f32 	%f1283, 0f00000000;
	sub.f32 	%f1284, %f1283, %f1282;
	selp.f32 	%f1285, %f1282, %f1284, %p268;
	add.f32 	%f183, %f1285, %f1285;
	mov.u32 	%r1736, %r1740;
	mov.f32 	%f1603, %f1604;
	@%p258 bra 	$L__BB5_281;
	setp.neu.f32 	%p269, %f1243, 0f7F800000;
	@%p269 bra 	$L__BB5_276;
	mov.f32 	%f1295, 0f00000000;
	mul.rn.f32 	%f1603, %f156, %f1295;
	mov.b32 	%r1736, 0;
	bra.uni 	$L__BB5_281;
$L__BB5_276:
	mov.b64 	%rd1019, 0;
	mov.b32 	%r1733, 0;
$L__BB5_277:
	.pragma "nounroll";
	mul.wide.u32 	%rd707, %r1733, 4;
	mov.u64 	%rd708, __cudart_i2opi_f;
	add.s64 	%rd709, %rd708, %rd707;
	ld.global.nc.u32 	%r1447, [%rd709];
	mov.b32 	%r1448, %f156;
	shl.b32 	%r1449, %r1448, 8;
	or.b32  	%r1450, %r1449, -2147483648;
	mad.wide.u32 	%rd710, %r1447, %r1450, %rd1019;
	shr.u64 	%rd1019, %rd710, 32;
	add.s64 	%rd711, %rd2, %rd707;
	st.local.u32 	[%rd711], %rd710;
	add.s32 	%r1733, %r1733, 1;
	setp.ne.s32 	%p270, %r1733, 6;
	@%p270 bra 	$L__BB5_277;
	shr.u32 	%r1452, %r1448, 23;
	st.local.u32 	[%rd2+24], %rd1019;
	and.b32  	%r1453, %r1452, 31;
	and.b32  	%r1454, %r1452, 224;
	add.s32 	%r1455, %r1454, -128;
	shr.u32 	%r1456, %r1455, 5;
	mul.wide.u32 	%rd712, %r1456, 4;
	sub.s64 	%rd713, %rd2, %rd712;
	ld.local.u32 	%r1734, [%rd713+24];
	ld.local.u32 	%r1735, [%rd713+20];
	setp.eq.s32 	%p271, %r1453, 0;
	@%p271 bra 	$L__BB5_280;
	shf.l.wrap.b32 	%r1734, %r1735, %r1734, %r1453;
	and.b32  	%r1460, %r1452, 224;
	add.s32 	%r1461, %r1460, -128;
	shr.u32 	%r1462, %r1461, 5;
	mul.wide.u32 	%rd714, %r1462, 4;
	sub.s64 	%rd715, %rd2, %rd714;
	ld.local.u32 	%r1463, [%rd715+16];
	shf.l.wrap.b32 	%r1735, %r1463, %r1735, %r1453;
$L__BB5_280:
	shr.u32 	%r1464, %r1734, 30;
	shf.l.wrap.b32 	%r1465, %r1735, %r1734, 2;
	shl.b32 	%r1466, %r1735, 2;
	shr.u32 	%r1467, %r1465, 31;
	add.s32 	%r1468, %r1467, %r1464;
	neg.s32 	%r1469, %r1468;
	setp.lt.s32 	%p272, %r1448, 0;
	selp.b32 	%r1736, %r1469, %r1468, %p272;
	xor.b32  	%r1471, %r1465, %r1448;
	shr.s32 	%r1472, %r1465, 31;
	xor.b32  	%r1473, %r1472, %r1465;
	xor.b32  	%r1474, %r1472, %r1466;
	cvt.u64.u32 	%rd716, %r1473;
	shl.b64 	%rd717, %rd716, 32;
	cvt.u64.u32 	%rd718, %r1474;
	or.b64  	%rd719, %rd717, %rd718;
	cvt.rn.f64.s64 	%fd63, %rd719;
	mul.f64 	%fd64, %fd63, 0d3BF921FB54442D19;
	cvt.rn.f32.f64 	%f1292, %fd64;
	neg.f32 	%f1293, %f1292;
	setp.lt.s32 	%p273, %r1471, 0;
	selp.f32 	%f1603, %f1293, %f1292, %p273;
$L__BB5_281:
	abs.f32 	%f188, %f156;
	setp.ltu.f32 	%p274, %f188, 0f47CE4780;
	add.s32 	%r1476, %r1736, 1;
	mul.rn.f32 	%f1296, %f1603, %f1603;
	and.b32  	%r1477, %r1736, 1;
	setp.eq.b32 	%p275, %r1477, 1;
	selp.f32 	%f1297, %f1603, 0f3F800000, %p275;
	fma.rn.f32 	%f1298, %f1296, %f1297, 0f00000000;
	fma.rn.f32 	%f1299, %f1296, 0f37CBAC00, 0fBAB607ED;
	selp.f32 	%f1300, 0fB94D4153, %f1299, %p275;
	selp.f32 	%f1301, 0f3C0885E4, 0f3D2AAABB, %p275;
	fma.rn.f32 	%f1302, %f1300, %f1296, %f1301;
	selp.f32 	%f1303, 0fBE2AAAA8, 0fBEFFFFFF, %p275;
	fma.rn.f32 	%f1304, %f1302, %f1296, %f1303;
	fma.rn.f32 	%f1305, %f1304, %f1298, %f1297;
	and.b32  	%r1478, %r1476, 2;
	setp.eq.s32 	%p276, %r1478, 0;
	mov.f32 	%f1306, 0f00000000;
	sub.f32 	%f1307, %f1306, %f1305;
	selp.f32 	%f1308, %f1305, %f1307, %p276;
	div.rn.f32 	%f1309, %f1308, %f156;
	mul.f32 	%f1310, %f156, %f156;
	mul.f32 	%f1311, %f156, %f1310;
	div.rn.f32 	%f1312, %f183, %f1311;
	sub.f32 	%f189, %f1312, %f1309;
	@%p274 bra 	$L__BB5_289;
	setp.neu.f32 	%p277, %f188, 0f7F800000;
	@%p277 bra 	$L__BB5_284;
	mov.f32 	%f1319, 0f00000000;
	mul.rn.f32 	%f1604, %f156, %f1319;
	mov.b32 	%r1740, 0;
	bra.uni 	$L__BB5_289;
$L__BB5_284:
	mov.b64 	%rd1020, 0;
	mov.b32 	%r1737, 0;
$L__BB5_285:
	.pragma "nounroll";
	mul.wide.u32 	%rd721, %r1737, 4;
	mov.u64 	%rd722, __cudart_i2opi_f;
	add.s64 	%rd723, %rd722, %rd721;
	ld.global.nc.u32 	%r1480, [%rd723];
	mov.b32 	%r1481, %f156;
	shl.b32 	%r1482, %r1481, 8;
	or.b32  	%r1483, %r1482, -2147483648;
	mad.wide.u32 	%rd724, %r1480, %r1483, %rd1020;
	shr.u64 	%rd1020, %rd724, 32;
	add.s64 	%rd725, %rd1, %rd721;
	st.local.u32 	[%rd725], %rd724;
	add.s32 	%r1737, %r1737, 1;
	setp.ne.s32 	%p278, %r1737, 6;
	@%p278 bra 	$L__BB5_285;
	shr.u32 	%r1485, %r1481, 23;
	st.local.u32 	[%rd1+24], %rd1020;
	and.b32  	%r1486, %r1485, 31;
	and.b32  	%r1487, %r1485, 224;
	add.s32 	%r1488, %r1487, -128;
	shr.u32 	%r1489, %r1488, 5;
	mul.wide.u32 	%rd726, %r1489, 4;
	sub.s64 	%rd727, %rd1, %rd726;
	ld.local.u32 	%r1738, [%rd727+24];
	ld.local.u32 	%r1739, [%rd727+20];
	setp.eq.s32 	%p279, %r1486, 0;
	@%p279 bra 	$L__BB5_288;
	shf.l.wrap.b32 	%r1738, %r1739, %r1738, %r1486;
	mul.wide.u32 	%rd728, %r1489, 4;
	sub.s64 	%rd729, %rd1, %rd728;
	ld.local.u32 	%r1496, [%rd729+16];
	shf.l.wrap.b32 	%r1739, %r1496, %r1739, %r1486;
$L__BB5_288:
	shr.u32 	%r1497, %r1738, 30;
	shf.l.wrap.b32 	%r1498, %r1739, %r1738, 2;
	shl.b32 	%r1499, %r1739, 2;
	shr.u32 	%r1500, %r1498, 31;
	add.s32 	%r1501, %r1500, %r1497;
	neg.s32 	%r1502, %r1501;
	setp.lt.s32 	%p280, %r1481, 0;
	selp.b32 	%r1740, %r1502, %r1501, %p280;
	xor.b32  	%r1504, %r1498, %r1481;
	shr.s32 	%r1505, %r1498, 31;
	xor.b32  	%r1506, %r1505, %r1498;
	xor.b32  	%r1507, %r1505, %r1499;
	cvt.u64.u32 	%rd730, %r1506;
	shl.b64 	%rd731, %rd730, 32;
	cvt.u64.u32 	%rd732, %r1507;
	or.b64  	%rd733, %rd731, %rd732;
	cvt.rn.f64.s64 	%fd65, %rd733;
	mul.f64 	%fd66, %fd65, 0d3BF921FB54442D19;
	cvt.rn.f32.f64 	%f1317, %fd66;
	neg.f32 	%f1318, %f1317;
	setp.lt.s32 	%p281, %r1504, 0;
	selp.f32 	%f1604, %f1318, %f1317, %p281;
$L__BB5_289:
	setp.lt.u32 	%p282, %r1676, 3;
	mul.rn.f32 	%f1320, %f1604, %f1604;
	and.b32  	%r1510, %r1740, 1;
	setp.eq.b32 	%p283, %r1510, 1;
	selp.f32 	%f1321, 0f3F800000, %f1604, %p283;
	fma.rn.f32 	%f1322, %f1320, %f1321, 0f00000000;
	fma.rn.f32 	%f1323, %f1320, 0f37CBAC00, 0fBAB607ED;
	selp.f32 	%f1324, %f1323, 0fB94D4153, %p283;
	selp.f32 	%f1325, 0f3D2AAABB, 0f3C0885E4, %p283;
	fma.rn.f32 	%f1326, %f1324, %f1320, %f1325;
	selp.f32 	%f1327, 0fBEFFFFFF, 0fBE2AAAA8, %p283;
	fma.rn.f32 	%f1328, %f1326, %f1320, %f1327;
	fma.rn.f32 	%f1329, %f1328, %f1322, %f1321;
	and.b32  	%r1511, %r1740, 2;
	setp.eq.s32 	%p284, %r1511, 0;
	mov.f32 	%f1330, 0f00000000;
	sub.f32 	%f1331, %f1330, %f1329;
	selp.f32 	%f1332, %f1329, %f1331, %p284;
	add.f32 	%f1333, %f1332, %f1332;
	div.rn.f32 	%f1336, %f1333, %f1310;
	add.f32 	%f1337, %f189, %f1336;
	mul.f32 	%f1338, %f155, %f1337;
	st.local.f32 	[%rd39+4], %f1338;
	mov.b32 	%r1742, 2;
	@%p282 bra 	$L__BB5_292;
	mov.b32 	%r1742, 2;
$L__BB5_291:
	.pragma "nounroll";
	shl.b32 	%r1513, %r1742, 1;
	add.s32 	%r1514, %r1513, -1;
	cvt.rn.f32.s32 	%f1339, %r1514;
	mul.f32 	%f1340, %f3, %f155;
	div.rn.f32 	%f1341, %f1339, %f1340;
	mul.wide.s32 	%rd734, %r1742, 4;
	add.s64 	%rd735, %rd36, %rd734;
	ld.local.f32 	%f1342, [%rd735+-4];
	mul.f32 	%f1343, %f1341, %f1342;
	sub.f32 	%f1344, %f1343, %f1606;
	mul.wide.u32 	%rd736, %r1742, 4;
	add.s64 	%rd737, %rd36, %rd736;
	add.s64 	%rd738, %rd39, %rd734;
	ld.local.v2.f32 	{%f1345, %f1346}, [%rd738+-8];
	mul.f32 	%f1347, %f1341, %f1346;
	mul.f32 	%f1348, %f1340, %f1340;
	div.rn.f32 	%f1349, %f1339, %f1348;
	mul.f32 	%f1350, %f1349, %f155;
	mul.f32 	%f1351, %f1350, %f1342;
	sub.f32 	%f1352, %f1347, %f1351;
	sub.f32 	%f1353, %f1352, %f1345;
	add.s64 	%rd739, %rd39, %rd736;
	or.b32  	%r1515, %r1513, 1;
	cvt.rn.f32.s32 	%f1354, %r1515;
	div.rn.f32 	%f1355, %f1354, %f1340;
	mul.f32 	%f1356, %f1355, %f1344;
	sub.f32 	%f1357, %f1356, %f1342;
	st.local.v2.f32 	[%rd737], {%f1344, %f1357};
	mul.f32 	%f1358, %f1355, %f1353;
	div.rn.f32 	%f1359, %f1354, %f1348;
	mul.f32 	%f1360, %f1359, %f155;
	mul.f32 	%f1361, %f1360, %f1344;
	sub.f32 	%f1362, %f1358, %f1361;
	sub.f32 	%f1363, %f1362, %f1346;
	st.local.v2.f32 	[%rd739], {%f1353, %f1363};
	add.s32 	%r1516, %r1742, 2;
	add.s32 	%r1517, %r1513, 3;
	cvt.rn.f32.s32 	%f1364, %r1517;
	div.rn.f32 	%f1365, %f1364, %f1340;
	mul.f32 	%f1366, %f1365, %f1357;
	sub.f32 	%f1367, %f1366, %f1344;
	mul.wide.u32 	%rd740, %r1516, 4;
	add.s64 	%rd741, %rd36, %rd740;
	mul.f32 	%f1368, %f1365, %f1363;
	div.rn.f32 	%f1369, %f1364, %f1348;
	mul.f32 	%f1370, %f1369, %f155;
	ld.local.f32 	%f1371, [%rd735+4];
	mul.f32 	%f1372, %f1370, %f1371;
	sub.f32 	%f1373, %f1368, %f1372;
	sub.f32 	%f1374, %f1373, %f1353;
	add.s64 	%rd742, %rd39, %rd740;
	add.s32 	%r1518, %r1513, 5;
	cvt.rn.f32.s32 	%f1375, %r1518;
	div.rn.f32 	%f1376, %f1375, %f1340;
	mul.f32 	%f1377, %f1376, %f1367;
	sub.f32 	%f1378, %f1377, %f1371;
	st.local.v2.f32 	[%rd741], {%f1367, %f1378};
	mul.f32 	%f1379, %f1376, %f1374;
	div.rn.f32 	%f1380, %f1375, %f1348;
	mul.f32 	%f1381, %f1380, %f155;
	ld.local.f32 	%f1606, [%rd735+8];
	mul.f32 	%f1382, %f1381, %f1606;
	sub.f32 	%f1383, %f1379, %f1382;
	sub.f32 	%f1384, %f1383, %f1363;
	st.local.v2.f32 	[%rd742], {%f1374, %f1384};
	add.s32 	%r1742, %r1742, 4;
	and.b32  	%r1519, %r207, -4;
	setp.ne.s32 	%p285, %r1516, %r1519;
	@%p285 bra 	$L__BB5_291;
$L__BB5_292:
	and.b32  	%r1520, %r207, 3;
	setp.eq.s32 	%p286, %r1520, 0;
	@%p286 bra 	$L__BB5_297;
	setp.eq.s16 	%p287, %rs6, 0;
	@%p287 bra 	$L__BB5_295;
	shl.b32 	%r1521, %r1742, 1;
	add.s32 	%r1522, %r1521, -1;
	cvt.rn.f32.s32 	%f1385, %r1522;
	mul.f32 	%f1386, %f3, %f155;
	div.rn.f32 	%f1387, %f1385, %f1386;
	sub.s32 	%r1523, %r1522, %r1742;
	mul.wide.s32 	%rd743, %r1523, 4;
	add.s64 	%rd744, %rd36, %rd743;
	ld.local.f32 	%f1388, [%rd744];
	mul.f32 	%f1389, %f1387, %f1388;
	sub.f32 	%f1390, %f1389, %f1606;
	mul.wide.u32 	%rd745, %r1742, 4;
	add.s64 	%rd746, %rd36, %rd745;
	st.local.f32 	[%rd746], %f1390;
	add.s64 	%rd747, %rd39, %rd743;
	ld.local.f32 	%f1391, [%rd747];
	mul.f32 	%f1392, %f1387, %f1391;
	mul.f32 	%f1393, %f1386, %f1386;
	div.rn.f32 	%f1394, %f1385, %f1393;
	mul.f32 	%f1395, %f1394, %f155;
	mul.f32 	%f1396, %f1395, %f1388;
	sub.f32 	%f1397, %f1392, %f1396;
	ld.local.f32 	%f1398, [%rd747+-4];
	sub.f32 	%f1399, %f1397, %f1398;
	add.s64 	%rd748, %rd39, %rd745;
	st.local.f32 	[%rd748], %f1399;
	or.b32  	%r1524, %r1521, 1;
	cvt.rn.f32.s32 	%f1400, %r1524;
	div.rn.f32 	%f1401, %f1400, %f1386;
	mul.f32 	%f1402, %f1401, %f1390;
	sub.f32 	%f1403, %f1402, %f1388;
	st.local.f32 	[%rd746+4], %f1403;
	mul.f32 	%f1404, %f1401, %f1399;
	div.rn.f32 	%f1405, %f1400, %f1393;
	mul.f32 	%f1406, %f1405, %f155;
	ld.local.f32 	%f1407, [%rd744+4];
	mul.f32 	%f1408, %f1406, %f1407;
	sub.f32 	%f1409, %f1404, %f1408;
	sub.f32 	%f1410, %f1409, %f1391;
	st.local.f32 	[%rd748+4], %f1410;
	add.s32 	%r1742, %r1523, 3;
$L__BB5_295:
	setp.eq.b16 	%p288, %rs7, 1;
	@%p288 bra 	$L__BB5_297;
	shl.b32 	%r1525, %r1742, 1;
	add.s32 	%r1526, %r1525, -1;
	cvt.rn.f32.s32 	%f1411, %r1526;
	mul.f32 	%f1412, %f3, %f155;
	div.rn.f32 	%f1413, %f1411, %f1412;
	mul.wide.s32 	%rd749, %r1742, 4;
	add.s64 	%rd750, %rd36, %rd749;
	ld.local.f32 	%f1414, [%rd750+-4];
	mul.f32 	%f1415, %f1413, %f1414;
	ld.local.f32 	%f1416, [%rd750+-8];
	sub.f32 	%f1417, %f1415, %f1416;
	mul.wide.u32 	%rd751, %r1742, 4;
	add.s64 	%rd752, %rd36, %rd751;
	st.local.f32 	[%rd752], %f1417;
	add.s64 	%rd753, %rd39, %rd749;
	ld.local.f32 	%f1418, [%rd753+-4];
	mul.f32 	%f1419, %f1413, %f1418;
	mul.f32 	%f1420, %f1412, %f1412;
	div.rn.f32 	%f1421, %f1411, %f1420;
	mul.f32 	%f1422, %f1421, %f155;
	mul.f32 	%f1423, %f1422, %f1414;
	sub.f32 	%f1424, %f1419, %f1423;
	ld.local.f32 	%f1425, [%rd753+-8];
	sub.f32 	%f1426, %f1424, %f1425;
	add.s64 	%rd754, %rd39, %rd751;
	st.local.f32 	[%rd754], %f1426;
$L__BB5_297:
	ld.param.u32 	%r1591, [_Z42gpuKernelSphericalHarmonicsBesselWithDerivIfEvPT_S1_S1_S1_S1_S1_S1_S1_S1_S1_S1_S1_S1_S0_iii_param_16];
	ld.param.u32 	%r1580, [_Z42gpuKernelSphericalHarmonicsBesselWithDerivIfEvPT_S1_S1_S1_S1_S1_S1_S1_S1_S1_S1_S1_S1_S0_iii_param_15];
	ld.param.u64 	%rd971, [_Z42gpuKernelSphericalHarmonicsBesselWithDerivIfEvPT_S1_S1_S1_S1_S1_S1_S1_S1_S1_S1_S1_S1_S0_iii_param_7];
	ld.param.u64 	%rd964, [_Z42gpuKernelSphericalHarmonicsBesselWithDerivIfEvPT_S1_S1_S1_S1_S1_S1_S1_S1_S1_S1_S1_S1_S0_iii_param_6];
	ld.param.u64 	%rd957, [_Z42gpuKernelSphericalHarmonicsBesselWithDerivIfEvPT_S1_S1_S1_S1_S1_S1_S1_S1_S1_S1_S1_S1_S0_iii_param_5];
	ld.param.u64 	%rd950, [_Z42gpuKernelSphericalHarmonicsBesselWithDerivIfEvPT_S1_S1_S1_S1_S1_S1_S1_S1_S1_S1_S1_S1_S0_iii_param_4];
	ld.param.u64 	%rd943, [_Z42gpuKernelSphericalHarmonicsBesselWithDerivIfEvPT_S1_S1_S1_S1_S1_S1_S1_S1_S1_S1_S1_S1_S0_iii_param_3];
	ld.param.u64 	%rd936, [_Z42gpuKernelSphericalHarmonicsBesselWithDerivIfEvPT_S1_S1_S1_S1_S1_S1_S1_S1_S1_S1_S1_S1_S0_iii_param_2];
	ld.param.u64 	%rd929, [_Z42gpuKernelSphericalHarmonicsBesselWithDerivIfEvPT_S1_S1_S1_S1_S1_S1_S1_S1_S1_S1_S1_S1_S0_iii_param_1];
	ld.param.u64 	%rd922, [_Z42gpuKernelSphericalHarmonicsBesselWithDerivIfEvPT_S1_S1_S1_S1_S1_S1_S1_S1_S1_S1_S1_S1_S0_iii_param_0];
	mul.wide.u32 	%rd755, %r1679, 4;
	add.s64 	%rd756, %rd36, %rd755;
	ld.local.f32 	%f1427, [%rd756];
	neg.f32 	%f1428, %f1427;
	add.s64 	%rd757, %rd39, %rd755;
	ld.local.f32 	%f1429, [%rd757];
	neg.f32 	%f1430, %f1429;
	mul.f32 	%f1431, %f5, %f1430;
	mul.f32 	%f1432, %f6, %f1430;
	mul.f32 	%f1433, %f7, %f1430;
	add.s32 	%r1527, %r1683, %r1679;
	mad.lo.s32 	%r1528, %r1679, %r1679, %r1527;
	mad.lo.s32 	%r1529, %r1528, %r1580, %r1708;
	mad.lo.s32 	%r1530, %r1529, %r1591, %r1596;
	mul.f32 	%f1434, %f154, %f1428;
	cvta.to.global.u64 	%rd758, %rd922;
	mul.wide.s32 	%rd759, %r1530, 4;
	add.s64 	%rd760, %rd758, %rd759;
	st.global.f32 	[%rd760], %f1434;
	mul.f32 	%f1435, %f153, %f1428;
	cvta.to.global.u64 	%rd761, %rd929;
	add.s64 	%rd762, %rd761, %rd759;
	st.global.f32 	[%rd762], %f1435;
	mul.f32 	%f1436, %f154, %f1431;
	mul.f32 	%f1437, %f147, %f1427;
	sub.f32 	%f1438, %f1436, %f1437;
	cvta.to.global.u64 	%rd763, %rd936;
	add.s64 	%rd764, %rd763, %rd759;
	st.global.f32 	[%rd764], %f1438;
	mul.f32 	%f1439, %f154, %f1432;
	mul.f32 	%f1440, %f148, %f1427;
	sub.f32 	%f1441, %f1439, %f1440;
	cvta.to.global.u64 	%rd765, %rd950;
	add.s64 	%rd766, %rd765, %rd759;
	st.global.f32 	[%rd766], %f1441;
	mul.f32 	%f1442, %f154, %f1433;
	mul.f32 	%f1443, %f149, %f1427;
	sub.f32 	%f1444, %f1442, %f1443;
	cvta.to.global.u64 	%rd767, %rd964;
	add.s64 	%rd768, %rd767, %rd759;
	st.global.f32 	[%rd768], %f1444;
	mul.f32 	%f1445, %f153, %f1431;
	mul.f32 	%f1446, %f150, %f1427;
	sub.f32 	%f1447, %f1445, %f1446;
	cvta.to.global.u64 	%rd769, %rd943;
	add.s64 	%rd770, %rd769, %rd759;
	st.global.f32 	[%rd770], %f1447;
	mul.f32 	%f1448, %f153, %f1432;
	mul.f32 	%f1449, %f151, %f1427;
	sub.f32 	%f1450, %f1448, %f1449;
	cvta.to.global.u64 	%rd771, %rd957;
	add.s64 	%rd772, %rd771, %rd759;
	st.global.f32 	[%rd772], %f1450;
	mul.f32 	%f1451, %f153, %f1433;
	mul.f32 	%f1452, %f152, %f1427;
	sub.f32 	%f1453, %f1451, %f1452;
	cvta.to.global.u64 	%rd773, %rd971;
	add.s64 	%rd774, %rd773, %rd759;
	st.global.f32 	[%rd774], %f1453;
	add.s32 	%r1708, %r1708, 1;
	setp.ne.s32 	%p289, %r1708, %r1580;
	@%p289 bra 	$L__BB5_225;
$L__BB5_298:
	add.s32 	%r1683, %r1683, 1;
	setp.ne.s32 	%p290, %r1683, %r1677;
	@%p290 bra 	$L__BB5_137;
	ld.param.u32 	%r1581, [_Z42gpuKernelSphericalHarmonicsBesselWithDerivIfEvPT_S1_S1_S1_S1_S1_S1_S1_S1_S1_S1_S1_S1_S0_iii_param_15];
	setp.lt.s32 	%p291, %r1581, 1;
	@%p291 bra 	$L__BB5_310;
	mov.f32 	%f1607, 0fBF800000;
	mov.b32 	%r1744, 0;
$L__BB5_301:
	mov.f32 	%f196, %f1607;
	ld.param.u32 	%r1582, [_Z42gpuKernelSphericalHarmonicsBesselWithDerivIfEvPT_S1_S1_S1_S1_S1_S1_S1_S1_S1_S1_S1_S1_S0_iii_param_15];
	setp.lt.u32 	%p292, %r1582, 4;
	neg.f32 	%f1607, %f196;
	mov.b32 	%r1747, 0;
	@%p292 bra 	$L__BB5_304;
	mov.b32 	%r1745, 0;
$L__BB5_303:
	.pragma "nounroll";
	ld.param.u32 	%r1592, [_Z42gpuKernelSphericalHarmonicsBesselWithDerivIfEvPT_S1_S1_S1_S1_S1_S1_S1_S1_S1_S1_S1_S1_S0_iii_param_16];
	ld.param.u32 	%r1583, [_Z42gpuKernelSphericalHarmonicsBesselWithDerivIfEvPT_S1_S1_S1_S1_S1_S1_S1_S1_S1_S1_S1_S1_S0_iii_param_15];
	ld.param.u64 	%rd972, [_Z42gpuKernelSphericalHarmonicsBesselWithDerivIfEvPT_S1_S1_S1_S1_S1_S1_S1_S1_S1_S1_S1_S1_S0_iii_param_7];
	ld.param.u64 	%rd965, [_Z42gpuKernelSphericalHarmonicsBesselWithDerivIfEvPT_S1_S1_S1_S1_S1_S1_S1_S1_S1_S1_S1_S1_S0_iii_param_6];
	ld.param.u64 	%rd958, [_Z42gpuKernelSphericalHarmonicsBesselWithDerivIfEvPT_S1_S1_S1_S1_S1_S1_S1_S1_S1_S1_S1_S1_S0_iii_param_5];
	ld.param.u64 	%rd951, [_Z42gpuKernelSphericalHarmonicsBesselWithDerivIfEvPT_S1_S1_S1_S1_S1_S1_S1_S1_S1_S1_S1_S1_S0_iii_param_4];
	ld.param.u64 	%rd944, [_Z42gpuKernelSphericalHarmonicsBesselWithDerivIfEvPT_S1_S1_S1_S1_S1_S1_S1_S1_S1_S1_S1_S1_S0_iii_param_3];
	ld.param.u64 	%rd937, [_Z42gpuKernelSphericalHarmonicsBesselWithDerivIfEvPT_S1_S1_S1_S1_S1_S1_S1_S1_S1_S1_S1_S1_S0_iii_param_2];
	ld.param.u64 	%rd930, [_Z42gpuKernelSphericalHarmonicsBesselWithDerivIfEvPT_S1_S1_S1_S1_S1_S1_S1_S1_S1_S1_S1_S1_S0_iii_param_1];
	ld.param.u64 	%rd923, [_Z42gpuKernelSphericalHarmonicsBesselWithDerivIfEvPT_S1_S1_S1_S1_S1_S1_S1_S1_S1_S1_S1_S1_S0_iii_param_0];
	mad.lo.s32 	%r1534, %r1679, %r1679, %r1679;
	add.s32 	%r1535, %r1534, %r1744;
	mad.lo.s32 	%r1536, %r1583, %r1535, %r1583;
	add.s32 	%r1537, %r1745, %r1536;
	mad.lo.s32 	%r1538, %r1537, %r1592, %r1596;
	not.b32 	%r1539, %r1744;
	add.s32 	%r1540, %r1534, %r1539;
	mad.lo.s32 	%r1541, %r1540, %r1583, %r1745;
	mad.lo.s32 	%r1542, %r1541, %r1592, %r1596;
	cvta.to.global.u64 	%rd775, %rd923;
	mul.wide.s32 	%rd776, %r1538, 4;
	add.s64 	%rd777, %rd775, %rd776;
	ld.global.f32 	%f1455, [%rd777];
	mul.f32 	%f1456, %f196, %f1455;
	mul.wide.s32 	%rd778, %r1542, 4;
	add.s64 	%rd779, %rd775, %rd778;
	st.global.f32 	[%rd779], %f1456;
	cvta.to.global.u64 	%rd780, %rd930;
	add.s64 	%rd781, %rd780, %rd776;
	ld.global.f32 	%f1457, [%rd781];
	mul.f32 	%f1458, %f1457, %f1607;
	add.s64 	%rd782, %rd780, %rd778;
	st.global.f32 	[%rd782], %f1458;
	cvta.to.global.u64 	%rd783, %rd937;
	add.s64 	%rd784, %rd783, %rd776;
	ld.global.f32 	%f1459, [%rd784];
	mul.f32 	%f1460, %f196, %f1459;
	add.s64 	%rd785, %rd783, %rd778;
	st.global.f32 	[%rd785], %f1460;
	cvta.to.global.u64 	%rd786, %rd944;
	add.s64 	%rd787, %rd786, %rd776;
	ld.global.f32 	%f1461, [%rd787];
	mul.f32 	%f1462, %f1461, %f1607;
	add.s64 	%rd788, %rd786, %rd778;
	st.global.f32 	[%rd788], %f1462;
	cvta.to.global.u64 	%rd789, %rd951;
	add.s64 	%rd790, %rd789, %rd776;
	ld.global.f32 	%f1463, [%rd790];
	mul.f32 	%f1464, %f196, %f1463;
	add.s64 	%rd791, %rd789, %rd778;
	st.global.f32 	[%rd791], %f1464;
	cvta.to.global.u64 	%rd792, %rd958;
	add.s64 	%rd793, %rd792, %rd776;
	ld.global.f32 	%f1465, [%rd793];
	mul.f32 	%f1466, %f1465, %f1607;
	add.s64 	%rd794, %rd792, %rd778;
	st.global.f32 	[%rd794], %f1466;
	cvta.to.global.u64 	%rd795, %rd965;
	add.s64 	%rd796, %rd795, %rd776;
	ld.global.f32 	%f1467, [%rd796];
	mul.f32 	%f1468, %f196, %f1467;
	add.s64 	%rd797, %rd795, %rd778;
	st.global.f32 	[%rd797], %f1468;
	cvta.to.global.u64 	%rd798, %rd972;
	add.s64 	%rd799, %rd798, %rd776;
	ld.global.f32 	%f1469, [%rd799];
	mul.f32 	%f1470, %f1469, %f1607;
	add.s64 	%rd800, %rd798, %rd778;
	st.global.f32 	[%rd800], %f1470;
	mul.wide.s32 	%rd801, %r1592, 4;
	add.s64 	%rd802, %rd777, %rd801;
	ld.global.f32 	%f1471, [%rd802];
	mul.f32 	%f1472, %f196, %f1471;
	add.s64 	%rd803, %rd779, %rd801;
	st.global.f32 	[%rd803], %f1472;
	add.s64 	%rd804, %rd781, %rd801;
	ld.global.f32 	%f1473, [%rd804];
	mul.f32 	%f1474, %f1473, %f1607;
	add.s64 	%rd805, %rd782, %rd801;
	st.global.f32 	[%rd805], %f1474;
	add.s64 	%rd806, %rd784, %rd801;
	ld.global.f32 	%f1475, [%rd806];
	mul.f32 	%f1476, %f196, %f1475;
	add.s64 	%rd807, %rd785, %rd801;
	st.global.f32 	[%rd807], %f1476;
	add.s64 	%rd808, %rd787, %rd801;
	ld.global.f32 	%f1477, [%rd808];
	mul.f32 	%f1478, %f1477, %f1607;
	add.s64 	%rd809, %rd788, %rd801;
	st.global.f32 	[%rd809], %f1478;
	add.s64 	%rd810, %rd790, %rd801;
	ld.global.f32 	%f1479, [%rd810];
	mul.f32 	%f1480, %f196, %f1479;
	add.s64 	%rd811, %rd791, %rd801;
	st.global.f32 	[%rd811], %f1480;
	add.s64 	%rd812, %rd793, %rd801;
	ld.global.f32 	%f1481, [%rd812];
	mul.f32 	%f1482, %f1481, %f1607;
	add.s64 	%rd813, %rd794, %rd801;
	st.global.f32 	[%rd813], %f1482;
	add.s64 	%rd814, %rd796, %rd801;
	ld.global.f32 	%f1483, [%rd814];
	mul.f32 	%f1484, %f196, %f1483;
	add.s64 	%rd815, %rd797, %rd801;
	st.global.f32 	[%rd815], %f1484;
	add.s64 	%rd816, %rd799, %rd801;
	ld.global.f32 	%f1485, [%rd816];
	mul.f32 	%f1486, %f1485, %f1607;
	add.s64 	%rd817, %rd800, %rd801;
	st.global.f32 	[%rd817], %f1486;
	add.s64 	%rd818, %rd802, %rd801;
	ld.global.f32 	%f1487, [%rd818];
	mul.f32 	%f1488, %f196, %f1487;
	add.s64 	%rd819, %rd803, %rd801;
	st.global.f32 	[%rd819], %f1488;
	add.s64 	%rd820, %rd804, %rd801;
	ld.global.f32 	%f1489, [%rd820];
	mul.f32 	%f1490, %f1489, %f1607;
	add.s64 	%rd821, %rd805, %rd801;
	st.global.f32 	[%rd821], %f1490;
	add.s64 	%rd822, %rd806, %rd801;
	ld.global.f32 	%f1491, [%rd822];
	mul.f32 	%f1492, %f196, %f1491;
	add.s64 	%rd823, %rd807, %rd801;
	st.global.f32 	[%rd823], %f1492;
	add.s64 	%rd824, %rd808, %rd801;
	ld.global.f32 	%f1493, [%rd824];
	mul.f32 	%f1494, %f1493, %f1607;
	add.s64 	%rd825, %rd809, %rd801;
	st.global.f32 	[%rd825], %f1494;
	add.s64 	%rd826, %rd810, %rd801;
	ld.global.f32 	%f1495, [%rd826];
	mul.f32 	%f1496, %f196, %f1495;
	add.s64 	%rd827, %rd811, %rd801;
	st.global.f32 	[%rd827], %f1496;
	add.s64 	%rd828, %rd812, %rd801;
	ld.global.f32 	%f1497, [%rd828];
	mul.f32 	%f1498, %f1497, %f1607;
	add.s64 	%rd829, %rd813, %rd801;
	st.global.f32 	[%rd829], %f1498;
	add.s64 	%rd830, %rd814, %rd801;
	ld.global.f32 	%f1499, [%rd830];
	mul.f32 	%f1500, %f196, %f1499;
	add.s64 	%rd831, %rd815, %rd801;
	st.global.f32 	[%rd831], %f1500;
	add.s64 	%rd832, %rd816, %rd801;
	ld.global.f32 	%f1501, [%rd832];
	mul.f32 	%f1502, %f1501, %f1607;
	add.s64 	%rd833, %rd817, %rd801;
	st.global.f32 	[%rd833], %f1502;
	add.s64 	%rd834, %rd818, %rd801;
	ld.global.f32 	%f1503, [%rd834];
	mul.f32 	%f1504, %f196, %f1503;
	add.s64 	%rd835, %rd819, %rd801;
	st.global.f32 	[%rd835], %f1504;
	add.s64 	%rd836, %rd820, %rd801;
	ld.global.f32 	%f1505, [%rd836];
	mul.f32 	%f1506, %f1505, %f1607;
	add.s64 	%rd837, %rd821, %rd801;
	st.global.f32 	[%rd837], %f1506;
	add.s64 	%rd838, %rd822, %rd801;
	ld.global.f32 	%f1507, [%rd838];
	mul.f32 	%f1508, %f196, %f1507;
	add.s64 	%rd839, %rd823, %rd801;
	st.global.f32 	[%rd839], %f1508;
	add.s64 	%rd840, %rd824, %rd801;
	ld.global.f32 	%f1509, [%rd840];
	mul.f32 	%f1510, %f1509, %f1607;
	add.s64 	%rd841, %rd825, %rd801;
	st.global.f32 	[%rd841], %f1510;
	add.s64 	%rd842, %rd826, %rd801;
	ld.global.f32 	%f1511, [%rd842];
	mul.f32 	%f1512, %f196, %f1511;
	add.s64 	%rd843, %rd827, %rd801;
	st.global.f32 	[%rd843], %f1512;
	add.s64 	%rd844, %rd828, %rd801;
	ld.global.f32 	%f1513, [%rd844];
	mul.f32 	%f1514, %f1513, %f1607;
	add.s64 	%rd845, %rd829, %rd801;
	st.global.f32 	[%rd845], %f1514;
	add.s64 	%rd846, %rd830, %rd801;
	ld.global.f32 	%f1515, [%rd846];
	mul.f32 	%f1516, %f196, %f1515;
	add.s64 	%rd847, %rd831, %rd801;
	st.global.f32 	[%rd847], %f1516;
	add.s64 	%rd848, %rd832, %rd801;
	ld.global.f32 	%f1517, [%rd848];
	mul.f32 	%f1518, %f1517, %f1607;
	add.s64 	%rd849, %rd833, %rd801;
	st.global.f32 	[%rd849], %f1518;
	add.s32 	%r1745, %r1745, 4;
	and.b32  	%r1747, %r1583, 2147483644;
	setp.ne.s32 	%p293, %r1745, %r1747;
	@%p293 bra 	$L__BB5_303;
$L__BB5_304:
	ld.param.u32 	%r1584, [_Z42gpuKernelSphericalHarmonicsBesselWithDerivIfEvPT_S1_S1_S1_S1_S1_S1_S1_S1_S1_S1_S1_S1_S0_iii_param_15];
	and.b32  	%r1543, %r1584, 3;
	setp.eq.s32 	%p294, %r1543, 0;
	@%p294 bra 	$L__BB5_309;
	setp.eq.s32 	%p295, %r1543, 1;
	@%p295 bra 	$L__BB5_307;
	ld.param.u32 	%r1593, [_Z42gpuKernelSphericalHarmonicsBesselWithDerivIfEvPT_S1_S1_S1_S1_S1_S1_S1_S1_S1_S1_S1_S1_S0_iii_param_16];
	ld.param.u32 	%r1585, [_Z42gpuKernelSphericalHarmonicsBesselWithDerivIfEvPT_S1_S1_S1_S1_S1_S1_S1_S1_S1_S1_S1_S1_S0_iii_param_15];
	ld.param.u64 	%rd973, [_Z42gpuKernelSphericalHarmonicsBesselWithDerivIfEvPT_S1_S1_S1_S1_S1_S1_S1_S1_S1_S1_S1_S1_S0_iii_param_7];
	ld.param.u64 	%rd966, [_Z42gpuKernelSphericalHarmonicsBesselWithDerivIfEvPT_S1_S1_S1_S1_S1_S1_S1_S1_S1_S1_S1_S1_S0_iii_param_6];
	ld.param.u64 	%rd959, [_Z42gpuKernelSphericalHarmonicsBesselWithDerivIfEvPT_S1_S1_S1_S1_S1_S1_S1_S1_S1_S1_S1_S1_S0_iii_param_5];
	ld.param.u64 	%rd952, [_Z42gpuKernelSphericalHarmonicsBesselWithDerivIfEvPT_S1_S1_S1_S1_S1_S1_S1_S1_S1_S1_S1_S1_S0_iii_param_4];
	ld.param.u64 	%rd945, [_Z42gpuKernelSphericalHarmonicsBesselWithDerivIfEvPT_S1_S1_S1_S1_S1_S1_S1_S1_S1_S1_S1_S1_S0_iii_param_3];
	ld.param.u64 	%rd938, [_Z42gpuKernelSphericalHarmonicsBesselWithDerivIfEvPT_S1_S1_S1_S1_S1_S1_S1_S1_S1_S1_S1_S1_S0_iii_param_2];
	ld.param.u64 	%rd931, [_Z42gpuKernelSphericalHarmonicsBesselWithDerivIfEvPT_S1_S1_S1_S1_S1_S1_S1_S1_S1_S1_S1_S1_S0_iii_param_1];
	ld.param.u64 	%rd924, [_Z42gpuKernelSphericalHarmonicsBesselWithDerivIfEvPT_S1_S1_S1_S1_S1_S1_S1_S1_S1_S1_S1_S1_S0_iii_param_0];
	mad.lo.s32 	%r1544, %r1679, %r1679, %r1679;
	add.s32 	%r1545, %r1544, %r1744;
	mad.lo.s32 	%r1546, %r1585, %r1545, %r1585;
	add.s32 	%r1547, %r1747, %r1546;
	mad.lo.s32 	%r1548, %r1547, %r1593, %r1596;
	not.b32 	%r1549, %r1744;
	add.s32 	%r1550, %r1544, %r1549;
	mad.lo.s32 	%r1551, %r1550, %r1585, %r1747;
	mad.lo.s32 	%r1552, %r1551, %r1593, %r1596;
	cvta.to.global.u64 	%rd850, %rd924;
	mul.wide.s32 	%rd851, %r1548, 4;
	add.s64 	%rd852, %rd850, %rd851;
	ld.global.f32 	%f1519, [%rd852];
	mul.f32 	%f1520, %f196, %f1519;
	mul.wide.s32 	%rd853, %r1552, 4;
	add.s64 	%rd854, %rd850, %rd853;
	st.global.f32 	[%rd854], %f1520;
	cvta.to.global.u64 	%rd855, %rd931;
	add.s64 	%rd856, %rd855, %rd851;
	ld.global.f32 	%f1521, [%rd856];
	mul.f32 	%f1522, %f1521, %f1607;
	add.s64 	%rd857, %rd855, %rd853;
	st.global.f32 	[%rd857], %f1522;
	cvta.to.global.u64 	%rd858, %rd938;
	add.s64 	%rd859, %rd858, %rd851;
	ld.global.f32 	%f1523, [%rd859];
	mul.f32 	%f1524, %f196, %f1523;
	add.s64 	%rd860, %rd858, %rd853;
	st.global.f32 	[%rd860], %f1524;
	cvta.to.global.u64 	%rd861, %rd945;
	add.s64 	%rd862, %rd861, %rd851;
	ld.global.f32 	%f1525, [%rd862];
	mul.f32 	%f1526, %f1525, %f1607;
	add.s64 	%rd863, %rd861, %rd853;
	st.global.f32 	[%rd863], %f1526;
	cvta.to.global.u64 	%rd864, %rd952;
	add.s64 	%rd865, %rd864, %rd851;
	ld.global.f32 	%f1527, [%rd865];
	mul.f32 	%f1528, %f196, %f1527;
	add.s64 	%rd866, %rd864, %rd853;
	st.global.f32 	[%rd866], %f1528;
	cvta.to.global.u64 	%rd867, %rd959;
	add.s64 	%rd868, %rd867, %rd851;
	ld.global.f32 	%f1529, [%rd868];
	mul.f32 	%f1530, %f1529, %f1607;
	add.s64 	%rd869, %rd867, %rd853;
	st.global.f32 	[%rd869], %f1530;
	cvta.to.global.u64 	%rd870, %rd966;
	add.s64 	%rd871, %rd870, %rd851;
	ld.global.f32 	%f1531, [%rd871];
	mul.f32 	%f1532, %f196, %f1531;
	add.s64 	%rd872, %rd870, %rd853;
	st.global.f32 	[%rd872], %f1532;
	cvta.to.global.u64 	%rd873, %rd973;
	add.s64 	%rd874, %rd873, %rd851;
	ld.global.f32 	%f1533, [%rd874];
	mul.f32 	%f1534, %f1533, %f1607;
	add.s64 	%rd875, %rd873, %rd853;
	st.global.f32 	[%rd875], %f1534;
	mul.wide.s32 	%rd876, %r1593, 4;
	add.s64 	%rd877, %rd852, %rd876;
	ld.global.f32 	%f1535, [%rd877];
	mul.f32 	%f1536, %f196, %f1535;
	add.s64 	%rd878, %rd854, %rd876;
	st.global.f32 	[%rd878], %f1536;
	add.s64 	%rd879, %rd856, %rd876;
	ld.global.f32 	%f1537, [%rd879];
	mul.f32 	%f1538, %f1537, %f1607;
	add.s64 	%rd880, %rd857, %rd876;
	st.global.f32 	[%rd880], %f1538;
	add.s64 	%rd881, %rd859, %rd876;
	ld.global.f32 	%f1539, [%rd881];
	mul.f32 	%f1540, %f196, %f1539;
	add.s64 	%rd882, %rd860, %rd876;
	st.global.f32 	[%rd882], %f1540;
	add.s64 	%rd883, %rd862, %rd876;
	ld.global.f32 	%f1541, [%rd883];
	mul.f32 	%f1542, %f1541, %f1607;
	add.s64 	%rd884, %rd863, %rd876;
	st.global.f32 	[%rd884], %f1542;
	add.s64 	%rd885, %rd865, %rd876;
	ld.global.f32 	%f1543, [%rd885];
	mul.f32 	%f1544, %f196, %f1543;
	add.s64 	%rd886, %rd866, %rd876;
	st.global.f32 	[%rd886], %f1544;
	add.s64 	%rd887, %rd868, %rd876;
	ld.global.f32 	%f1545, [%rd887];
	mul.f32 	%f1546, %f1545, %f1607;
	add.s64 	%rd888, %rd869, %rd876;
	st.global.f32 	[%rd888], %f1546;
	add.s64 	%rd889, %rd871, %rd876;
	ld.global.f32 	%f1547, [%rd889];
	mul.f32 	%f1548, %f196, %f1547;
	add.s64 	%rd890, %rd872, %rd876;
	st.global.f32 	[%rd890], %f1548;
	add.s64 	%rd891, %rd874, %rd876;
	ld.global.f32 	%f1549, [%rd891];
	mul.f32 	%f1550, %f1549, %f1607;
	add.s64 	%rd892, %rd875, %rd876;
	st.global.f32 	[%rd892], %f1550;
	add.s32 	%r1747, %r1747, 2;
$L__BB5_307:
	ld.param.u32 	%r1586, [_Z42gpuKernelSphericalHarmonicsBesselWithDerivIfEvPT_S1_S1_S1_S1_S1_S1_S1_S1_S1_S1_S1_S1_S0_iii_param_15];
	and.b32  	%r1553, %r1586, 1;
	setp.eq.b32 	%p296, %r1553, 1;
	not.pred 	%p297, %p296;
	@%p297 bra 	$L__BB5_309;
	ld.param.u32 	%r1594, [_Z42gpuKernelSphericalHarmonicsBesselWithDerivIfEvPT_S1_S1_S1_S1_S1_S1_S1_S1_S1_S1_S1_S1_S0_iii_param_16];
	ld.param.u32 	%r1587, [_Z42gpuKernelSphericalHarmonicsBesselWithDerivIfEvPT_S1_S1_S1_S1_S1_S1_S1_S1_S1_S1_S1_S1_S0_iii_param_15];
	ld.param.u64 	%rd974, [_Z42gpuKernelSphericalHarmonicsBesselWithDerivIfEvPT_S1_S1_S1_S1_S1_S1_S1_S1_S1_S1_S1_S1_S0_iii_param_7];
	ld.param.u64 	%rd967, [_Z42gpuKernelSphericalHarmonicsBesselWithDerivIfEvPT_S1_S1_S1_S1_S1_S1_S1_S1_S1_S1_S1_S1_S0_iii_param_6];
	ld.param.u64 	%rd960, [_Z42gpuKernelSphericalHarmonicsBesselWithDerivIfEvPT_S1_S1_S1_S1_S1_S1_S1_S1_S1_S1_S1_S1_S0_iii_param_5];
	ld.param.u64 	%rd953, [_Z42gpuKernelSphericalHarmonicsBesselWithDerivIfEvPT_S1_S1_S1_S1_S1_S1_S1_S1_S1_S1_S1_S1_S0_iii_param_4];
	ld.param.u64 	%rd946, [_Z42gpuKernelSphericalHarmonicsBesselWithDerivIfEvPT_S1_S1_S1_S1_S1_S1_S1_S1_S1_S1_S1_S1_S0_iii_param_3];
	ld.param.u64 	%rd939, [_Z42gpuKernelSphericalHarmonicsBesselWithDerivIfEvPT_S1_S1_S1_S1_S1_S1_S1_S1_S1_S1_S1_S1_S0_iii_param_2];
	ld.param.u64 	%rd932, [_Z42gpuKernelSphericalHarmonicsBesselWithDerivIfEvPT_S1_S1_S1_S1_S1_S1_S1_S1_S1_S1_S1_S1_S0_iii_param_1];
	ld.param.u64 	%rd925, [_Z42gpuKernelSphericalHarmonicsBesselWithDerivIfEvPT_S1_S1_S1_S1_S1_S1_S1_S1_S1_S1_S1_S1_S0_iii_param_0];
	mad.lo.s32 	%r1554, %r1679, %r1679, %r1679;
	add.s32 	%r1555, %r1554, %r1744;
	mad.lo.s32 	%r1556, %r1587, %r1555, %r1587;
	add.s32 	%r1557, %r1747, %r1556;
	mad.lo.s32 	%r1558, %r1557, %r1594, %r1596;
	not.b32 	%r1559, %r1744;
	add.s32 	%r1560, %r1554, %r1559;
	mad.lo.s32 	%r1561, %r1560, %r1587, %r1747;
	mad.lo.s32 	%r1562, %r1561, %r1594, %r1596;
	cvta.to.global.u64 	%rd893, %rd925;
	mul.wide.s32 	%rd894, %r1558, 4;
	add.s64 	%rd895, %rd893, %rd894;
	ld.global.f32 	%f1551, [%rd895];
	mul.f32 	%f1552, %f196, %f1551;
	mul.wide.s32 	%rd896, %r1562, 4;
	add.s64 	%rd897, %rd893, %rd896;
	st.global.f32 	[%rd897], %f1552;
	cvta.to.global.u64 	%rd898, %rd932;
	add.s64 	%rd899, %rd898, %rd894;
	ld.global.f32 	%f1553, [%rd899];
	mul.f32 	%f1554, %f1553, %f1607;
	add.s64 	%rd900, %rd898, %rd896;
	st.global.f32 	[%rd900], %f1554;
	cvta.to.global.u64 	%rd901, %rd939;
	add.s64 	%rd902, %rd901, %rd894;
	ld.global.f32 	%f1555, [%rd902];
	mul.f32 	%f1556, %f196, %f1555;
	add.s64 	%rd903, %rd901, %rd896;
	st.global.f32 	[%rd903], %f1556;
	cvta.to.global.u64 	%rd904, %rd946;
	add.s64 	%rd905, %rd904, %rd894;
	ld.global.f32 	%f1557, [%rd905];
	mul.f32 	%f1558, %f1557, %f1607;
	add.s64 	%rd906, %rd904, %rd896;
	st.global.f32 	[%rd906], %f1558;
	cvta.to.global.u64 	%rd907, %rd953;
	add.s64 	%rd908, %rd907, %rd894;
	ld.global.f32 	%f1559, [%rd908];
	mul.f32 	%f1560, %f196, %f1559;
	add.s64 	%rd909, %rd907, %rd896;
	st.global.f32 	[%rd909], %f1560;
	cvta.to.global.u64 	%rd910, %rd960;
	add.s64 	%rd911, %rd910, %rd894;
	ld.global.f32 	%f1561, [%rd911];
	mul.f32 	%f1562, %f1561, %f1607;
	add.s64 	%rd912, %rd910, %rd896;
	st.global.f32 	[%rd912], %f1562;
	cvta.to.global.u64 	%rd913, %rd967;
	add.s64 	%rd914, %rd913, %rd894;
	ld.global.f32 	%f1563, [%rd914];
	mul.f32 	%f1564, %f196, %f1563;
	add.s64 	%rd915, %rd913, %rd896;
	st.global.f32 	[%rd915], %f1564;
	cvta.to.global.u64 	%rd916, %rd974;
	add.s64 	%rd917, %rd916, %rd894;
	ld.global.f32 	%f1565, [%rd917];
	mul.f32 	%f1566, %f1565, %f1607;
	add.s64 	%rd918, %rd916, %rd896;
	st.global.f32 	[%rd918], %f1566;
$L__BB5_309:
	add.s32 	%r1744, %r1744, 1;
	setp.ne.s32 	%p298, %r1744, %r1679;
	@%p298 bra 	$L__BB5_301;
$L__BB5_310:
	ld.param.u32 	%r1572, [_Z42gpuKernelSphericalHarmonicsBesselWithDerivIfEvPT_S1_S1_S1_S1_S1_S1_S1_S1_S1_S1_S1_S1_S0_iii_param_14];
	add.s32 	%r1563, %r207, %r1679;
	add.s32 	%r1679, %r207, 2;
	sub.s32 	%r1678, %r1563, %r1678;
	add.s32 	%r376, %r1678, 2;
	add.s32 	%r1564, %r1572, 1;
	setp.ne.s32 	%p299, %r1677, %r1564;
	add.s16 	%rs8, %rs8, 1;
	mov.u32 	%r1676, %r207;
	mov.u32 	%r1677, %r376;
	@%p299 bra 	$L__BB5_128;
$L__BB5_311:
	ld.param.u32 	%r1595, [_Z42gpuKernelSphericalHarmonicsBesselWithDerivIfEvPT_S1_S1_S1_S1_S1_S1_S1_S1_S1_S1_S1_S1_S0_iii_param_16];
	mov.u32 	%r1565, %ntid.x;
	mov.u32 	%r1566, %nctaid.x;
	mad.lo.s32 	%r1596, %r1565, %r1566, %r1596;
	setp.lt.s32 	%p300, %r1596, %r1595;
	@%p300 bra 	$L__BB5_2;
$L__BB5_312:
	ret;

}
	// .globl	_Z42gpuKernelSphericalHarmonicsBesselWithDerivIdEvPT_S1_S1_S1_S1_S1_S1_S1_S1_S1_S1_S0_iii
.visible .entry _Z42gpuKernelSphericalHarmonicsBesselWithDerivIdEvPT_S1_S1_S1_S1_S1_S1_S1_S1_S1_S1_S0_iii(
	.param .u64 .ptr .align 1 _Z42gpuKernelSphericalHarmonicsBesselWithDerivIdEvPT_S1_S1_S1_S1_S1_S1_S1_S1_S1_S1_S0_iii_param_0,
	.param .u64 .ptr .align 1 _Z42gpuKernelSphericalHarmonicsBesselWithDerivIdEvPT_S1_S1_S1_S1_S1_S1_S1_S1_S1_S1_S0_iii_param_1,
	.param .u64 .ptr .align 1 _Z42gpuKernelSphericalHarmonicsBesselWithDerivIdEvPT_S1_S1_S1_S1_S1_S1_S1_S1_S1_S1_S0_iii_param_2,
	.param .u64 .ptr .align 1 _Z42gpuKernelSphericalHarmonicsBesselWithDerivIdEvPT_S1_S1_S1_S1_S1_S1_S1_S1_S1_S1_S0_iii_param_3,
	.param .u64 .ptr .align 1 _Z42gpuKernelSphericalHarmonicsBesselWithDerivIdEvPT_S1_S1_S1_S1_S1_S1_S1_S1_S1_S1_S0_iii_param_4,
	.param .u64 .ptr .align 1 _Z42gpuKernelSphericalHarmonicsBesselWithDerivIdEvPT_S1_S1_S1_S1_S1_S1_S1_S1_S1_S1_S0_iii_param_5,
	.param .u64 .ptr .align 1 _Z42gpuKernelSphericalHarmonicsBesselWithDerivIdEvPT_S1_S1_S1_S1_S1_S1_S1_S1_S1_S1_S0_iii_param_6,
	.param .u64 .ptr .align 1 _Z42gpuKernelSphericalHarmonicsBesselWithDerivIdEvPT_S1_S1_S1_S1_S1_S1_S1_S1_S1_S1_S0_iii_param_7,
	.param .u64 .ptr .align 1 _Z42gpuKernelSphericalHarmonicsBesselWithDerivIdEvPT_S1_S1_S1_S1_S1_S1_S1_S1_S1_S1_S0_iii_param_8,
	.param .u64 .ptr .align 1 _Z42gpuKernelSphericalHarmonicsBesselWithDerivIdEvPT_S1_S1_S1_S1_S1_S1_S1_S1_S1_S1_S0_iii_param_9,
	.param .u64 .ptr .align 1 _Z42gpuKernelSphericalHarmonicsBesselWithDerivIdEvPT_S1_S1_S1_S1_S1_S1_S1_S1_S1_S1_S0_iii_param_10,
	.param .f64 _Z42gpuKernelSphericalHarmonicsBesselWithDerivIdEvPT_S1_S1_S1_S1_S1_S1_S1_S1_S1_S1_S0_iii_param_11,
	.param .u32 _Z42gpuKernelSphericalHarmonicsBesselWithDerivIdEvPT_S1_S1_S1_S1_S1_S1_S1_S1_S1_S1_S0_iii_param_12,
	.param .u32 _Z42gpuKernelSphericalHarmonicsBesselWithDerivIdEvPT_S1_S1_S1_S1_S1_S1_S1_S1_S1_S1_S0_iii_param_13,
	.param .u32 _Z42gpuKernelSphericalHarmonicsBesselWithDerivIdEvPT_S1_S1_S1_S1_S1_S1_S1_S1_S1_S1_S0_iii_param_14
)
{
	.local .align 16 .b8 	__local_depot6[640];
	.reg .b64 	%SP;
	.reg .b64 	%SPL;
	.reg .pred 	%p<99>;
	.reg .b16 	%rs<9>;
	.reg .b32 	%r<313>;
	.reg .b64 	%rd<384>;
	.reg .b64 	%fd<1155>;

	mov.u64 	%SPL, __local_depot6;
	ld.param.u64 	%rd23, [_Z42gpuKernelSphericalHarmonicsBesselWithDerivIdEvPT_S1_S1_S1_S1_S1_S1_S1_S1_S1_S1_S0_iii_param_0];
	ld.param.u64 	%rd24, [_Z42gpuKernelSphericalHarmonicsBesselWithDerivIdEvPT_S1_S1_S1_S1_S1_S1_S1_S1_S1_S1_S0_iii_param_1];
	ld.param.u64 	%rd25, [_Z42gpuKernelSphericalHarmonicsBesselWithDerivIdEvPT_S1_S1_S1_S1_S1_S1_S1_S1_S1_S1_S0_iii_param_2];
	ld.param.u64 	%rd26, [_Z42gpuKernelSphericalHarmonicsBesselWithDerivIdEvPT_S1_S1_S1_S1_S1_S1_S1_S1_S1_S1_S0_iii_param_3];
	ld.param.u64 	%rd27, [_Z42gpuKernelSphericalHarmonicsBesselWithDerivIdEvPT_S1_S1_S1_S1_S1_S1_S1_S1_S1_S1_S0_iii_param_4];
	ld.param.u64 	%rd28, [_Z42gpuKernelSphericalHarmonicsBesselWithDerivIdEvPT_S1_S1_S1_S1_S1_S1_S1_S1_S1_S1_S0_iii_param_5];
	ld.param.u64 	%rd29, [_Z42gpuKernelSphericalHarmonicsBesselWithDerivIdEvPT_S1_S1_S1_S1_S1_S1_S1_S1_S1_S1_S0_iii_param_6];
	ld.param.u64 	%rd30, [_Z42gpuKernelSphericalHarmonicsBesselWithDerivIdEvPT_S1_S1_S1_S1_S1_S1_S1_S1_S1_S1_S0_iii_param_7];
	ld.param.u64 	%rd31, [_Z42gpuKernelSphericalHarmonicsBesselWithDerivIdEvPT_S1_S1_S1_S1_S1_S1_S1_S1_S1_S1_S0_iii_param_10];
	ld.param.f64 	%fd149, [_Z42gpuKernelSphericalHarmonicsBesselWithDerivIdEvPT_S1_S1_S1_S1_S1_S1_S1_S1_S1_S1_S0_iii_param_11];
	ld.param.u32 	%r112, [_Z42gpuKernelSphericalHarmonicsBesselWithDerivIdEvPT_S1_S1_S1_S1_S1_S1_S1_S1_S1_S1_S0_iii_param_13];
	ld.param.u32 	%r113, [_Z42gpuKernelSphericalHarmonicsBesselWithDerivIdEvPT_S1_S1_S1_S1_S1_S1_S1_S1_S1_S1_S0_iii_param_14];
	cvta.to.global.u64 	%rd1, %rd30;
	cvta.to.global.u64 	%rd2, %rd28;
	cvta.to.global.u64 	%rd3, %rd26;
	cvta.to.global.u64 	%rd4, %rd29;
	cvta.to.global.u64 	%rd5, %rd27;
	cvta.to.global.u64 	%rd6, %rd25;
	cvta.to.global.u64 	%rd7, %rd24;
	cvta.to.global.u64 	%rd8, %rd23;
	cvta.to.global.u64 	%rd9, %rd31;
	add.u64 	%rd10, %SPL, 0;
	add.u64 	%rd11, %SPL, 80;
	add.u64 	%rd12, %SPL, 160;
	add.u64 	%rd13, %SPL, 240;
	add.u64 	%rd14, %SPL, 320;
	add.u64 	%rd15, %SPL, 400;
	add.u64 	%rd16, %SPL, 480;
	add.u64 	%rd17, %SPL, 560;
	mov.u32 	%r114, %tid.x;
	mov.u32 	%r115, %ctaid.x;
	mov.u32 	%r116, %ntid.x;
	mad.lo.s32 	%r270, %r115, %r116, %r114;
	setp.ge.s32 	%p1, %r270, %r113;
	@%p1 bra 	$L__BB6_118;
	ld.param.u32 	%r268, [_Z42gpuKernelSphericalHarmonicsBesselWithDerivIdEvPT_S1_S1_S1_S1_S1_S1_S1_S1_S1_S1_S0_iii_param_12];
	mul.f64 	%fd1, %fd149, 0d4010000000000000;
	rcp.rn.f64 	%fd150, %fd1;
	sqrt.rn.f64 	%fd2, %fd150;
	add.s32 	%r2, %r268, 1;
	and.b32  	%r3, %r112, 3;
	and.b32  	%r4, %r112, 2147483644;
	and.b32  	%r5, %r112, 1;
$L__BB6_2:
	ld.param.u64 	%rd381, [_Z42gpuKernelSphericalHarmonicsBesselWithDerivIdEvPT_S1_S1_S1_S1_S1_S1_S1_S1_S1_S1_S0_iii_param_8];
	mul.lo.s32 	%r117, %r270, 3;
	cvta.to.global.u64 	%rd40, %rd381;
	mul.wide.s32 	%rd41, %r117, 8;
	add.s64 	%rd42, %rd40, %rd41;
	ld.global.f64 	%fd1131, [%rd42];
	ld.global.f64 	%fd1130, [%rd42+8];
	ld.global.f64 	%fd5, [%rd42+16];
	mul.f64 	%fd151, %fd1130, %fd1130;
	fma.rn.f64 	%fd152, %fd1131, %fd1131, %fd151;
	sqrt.rn.f64 	%fd153, %fd152;
	setp.geu.f64 	%p2, %fd153, 0d3D819799812DEA11;
	@%p2 bra 	$L__BB6_4;
	setp.ge.f64 	%p3, %fd1131, 0d0000000000000000;
	setp.ge.f64 	%p4, %fd1130, 0d0000000000000000;
	abs.f64 	%fd154, %fd1131;
	setp.gt.f64 	%p5, %fd154, 0d3D719799812DEA11;
	selp.f64 	%fd155, 0d3D719799812DEA11, 0dBD719799812DEA11, %p3;
	selp.f64 	%fd1131, %fd1131, %fd155, %p5;
	abs.f64 	%fd156, %fd1130;
	setp.gt.f64 	%p6, %fd156, 0d3D719799812DEA11;
	selp.f64 	%fd157, 0dBD719799812DEA11, 0d3D719799812DEA11, %p4;
	selp.f64 	%fd1130, %fd1130, %fd157, %p6;
$L__BB6_4:
	mul.f64 	%fd158, %fd1131, %fd1131;
	fma.rn.f64 	%fd10, %fd1130, %fd1130, %fd158;
	fma.rn.f64 	%fd159, %fd5, %fd5, %fd10;
	sqrt.rn.f64 	%fd11, %fd159;
	abs.f64 	%fd12, %fd1131;
	abs.f64 	%fd13, %fd1130;
	setp.leu.f64 	%p7, %fd13, %fd12;
	setp.gt.f64 	%p8, %fd13, %fd12;
	selp.f64 	%fd14, %fd13, %fd12, %p8;
	selp.f64 	%fd160, %fd12, %fd13, %p8;
	div.rn.f64 	%fd161, %fd160, %fd14;
	mul.f64 	%fd162, %fd161, %fd161;
	fma.rn.f64 	%fd163, %fd162, 0dBEF53E1D2A25FF7E, 0d3F2D3B63DBB65B49;
	fma.rn.f64 	%fd164, %fd163, %fd162, 0dBF5312788DDE082E;
	fma.rn.f64 	%fd165, %fd164, %fd162, 0d3F6F9690C8249315;
	fma.rn.f64 	%fd166, %fd165, %fd162, 0dBF82CF5AABC7CF0D;
	fma.rn.f64 	%fd167, %fd166, %fd162, 0d3F9162B0B2A3BFDE;
	fma.rn.f64 	%fd168, %fd167, %fd162, 0dBF9A7256FEB6FC6B;
	fma.rn.f64 	%fd169, %fd168, %fd162, 0d3FA171560CE4A489;
	fma.rn.f64 	%fd170, %fd169, %fd162, 0dBFA4F44D841450E4;
	fma.rn.f64 	%fd171, %fd170, %fd162, 0d3FA7EE3D3F36BB95;
	fma.rn.f64 	%fd172, %fd171, %fd162, 0dBFAAD32AE04A9FD1;
	fma.rn.f64 	%fd173, %fd172, %fd162, 0d3FAE17813D66954F;
	fma.rn.f64 	%fd174, %fd173, %fd162, 0dBFB11089CA9A5BCD;
	fma.rn.f64 	%fd175, %fd174, %fd162, 0d3FB3B12B2DB51738;
	fma.rn.f64 	%fd176, %fd175, %fd162, 0dBFB745D022F8DC5C;
	fma.rn.f64 	%fd177, %fd176, %fd162, 0d3FBC71C709DFE927;
	fma.rn.f64 	%fd178, %fd177, %fd162, 0dBFC2492491FA1744;
	fma.rn.f64 	%fd179, %fd178, %fd162, 0d3FC99999999840D2;
	fma.rn.f64 	%fd180, %fd179, %fd162, 0dBFD555555555544C;
	mul.f64 	%fd181, %fd162, %fd180;
	fma.rn.f64 	%fd15, %fd181, %fd161, %fd161;
	@%p7 bra 	$L__BB6_6;
	{
	.reg .b32 %temp; 
	mov.b64 	{%temp, %r119}, %fd1131;
	}
	setp.lt.s32 	%p10, %r119, 0;
	neg.f64 	%fd184, %fd15;
	selp.f64 	%fd185, %fd15, %fd184, %p10;
	add.f64 	%fd1132, %fd185, 0d3FF921FB54442D18;
	bra.uni 	$L__BB6_7;
$L__BB6_6:
	{
	.reg .b32 %temp; 
	mov.b64 	{%temp, %r118}, %fd1131;
	}
	setp.lt.s32 	%p9, %r118, 0;
	mov.f64 	%fd182, 0d400921FB54442D18;
	sub.f64 	%fd183, %fd182, %fd15;
	selp.f64 	%fd1132, %fd183, %fd15, %p9;
$L__BB6_7:
	setp.neu.f64 	%p11, %fd14, 0d0000000000000000;
	@%p11 bra 	$L__BB6_9;
	{
	.reg .b32 %temp; 
	mov.b64 	{%temp, %r121}, %fd1131;
	}
	setp.lt.s32 	%p14, %r121, 0;
	selp.f64 	%fd1133, 0d400921FB54442D18, 0d0000000000000000, %p14;
	bra.uni 	$L__BB6_10;
$L__BB6_9:
	setp.eq.f64 	%p12, %fd12, %fd13;
	{
	.reg .b32 %temp; 
	mov.b64 	{%temp, %r120}, %fd1131;
	}
	setp.lt.s32 	%p13, %r120, 0;
	selp.f64 	%fd186, 0d4002D97C7F3321D2, 0d3FE921FB54442D18, %p13;
	selp.f64 	%fd1133, %fd186, %fd1132, %p12;
$L__BB6_10:
	ld.param.u64 	%rd382, [_Z42gpuKernelSphericalHarmonicsBesselWithDerivIdEvPT_S1_S1_S1_S1_S1_S1_S1_S1_S1_S1_S0_iii_param_9];
	cvta.to.global.u64 	%rd18, %rd382;
	add.rn.f64 	%fd187, %fd12, %fd13;
	setp.lt.s32 	%p15, %r112, 1;
	setp.nan.f64 	%p16, %fd187, %fd187;
	copysign.f64 	%fd188, %fd1130, %fd1133;
	selp.f64 	%fd22, %fd187, %fd188, %p16;
	mul.f64 	%fd189, %fd11, %fd11;
	sqrt.rn.f64 	%fd190, %fd10;
	mul.f64 	%fd191, %fd190, %fd190;
	mul.f64 	%fd192, %fd190, %fd189;
	div.rn.f64 	%fd23, %fd1131, %fd11;
	div.rn.f64 	%fd24, %fd1130, %fd11;
	div.rn.f64 	%fd25, %fd5, %fd11;
	mul.f64 	%fd193, %fd5, %fd1131;
	div.rn.f64 	%fd26, %fd193, %fd192;
	mul.f64 	%fd194, %fd5, %fd1130;
	div.rn.f64 	%fd27, %fd194, %fd192;
	neg.f64 	%fd195, %fd190;
	div.rn.f64 	%fd28, %fd195, %fd189;
	neg.f64 	%fd196, %fd1130;
	div.rn.f64 	%fd29, %fd196, %fd191;
	div.rn.f64 	%fd30, %fd1131, %fd191;
	mul.f64 	%fd31, %fd29, 0d0000000000000000;
	fma.rn.f64 	%fd32, %fd26, 0d0000000000000000, %fd31;
	mul.f64 	%fd33, %fd30, 0d0000000000000000;
	fma.rn.f64 	%fd34, %fd27, 0d0000000000000000, %fd33;
	fma.rn.f64 	%fd35, %fd28, 0d0000000000000000, 0d0000000000000000;
	@%p15 bra 	$L__BB6_22;
	neg.s32 	%r273, %r112;
	mov.b32 	%r271, 0;
	mov.u32 	%r272, %r270;
$L__BB6_12:
	mul.wide.s32 	%rd43, %r271, 8;
	add.s64 	%rd44, %rd18, %rd43;
	ld.global.f64 	%fd36, [%rd44];
	mul.f64 	%fd37, %fd11, %fd36;
	abs.f64 	%fd38, %fd37;
	setp.neu.f64 	%p17, %fd38, 0d7FF0000000000000;
	@%p17 bra 	$L__BB6_14;
	mov.f64 	%fd202, 0d0000000000000000;
	mul.rn.f64 	%fd1135, %fd37, %fd202;
	mov.b32 	%r275, 1;
	bra.uni 	$L__BB6_17;
$L__BB6_14:
	mul.f64 	%fd197, %fd37, 0d3FE45F306DC9C883;
	cvt.rni.s32.f64 	%r274, %fd197;
	cvt.rn.f64.s32 	%fd198, %r274;
	fma.rn.f64 	%fd199, %fd198, 0dBFF921FB54442D18, %fd37;
	fma.rn.f64 	%fd200, %fd198, 0dBC91A62633145C00, %fd199;
	fma.rn.f64 	%fd1135, %fd198, 0dB97B839A252049C0, %fd200;
	setp.ltu.f64 	%p18, %fd38, 0d41E0000000000000;
	@%p18 bra 	$L__BB6_16;
	{ // callseq 40, 0
	.param .b64 param0;
	st.param.f64 	[param0], %fd37;
	.param .align 16 .b8 retval0[16];
	call.uni (retval0), 
	__internal_trig_reduction_slowpathd, 
	(
	param0
	);
	ld.param.f64 	%fd1135, [retval0];
	ld.param.b32 	%r274, [retval0+8];
	} // callseq 40
$L__BB6_16:
	add.s32 	%r275, %r274, 1;
$L__BB6_17:
	shl.b32 	%r125, %r275, 6;
	cvt.u64.u32 	%rd45, %r125;
	and.b64  	%rd46, %rd45, 64;
	mov.u64 	%rd47, __cudart_sin_cos_coeffs;
	add.s64 	%rd48, %rd47, %rd46;
	mul.rn.f64 	%fd203, %fd1135, %fd1135;
	and.b32  	%r126, %r275, 1;
	setp.eq.b32 	%p20, %r126, 1;
	selp.f64 	%fd204, 0dBDA8FF8320FD8164, 0d3DE5DB65F9785EBA, %p20;
	ld.global.nc.v2.f64 	{%fd205, %fd206}, [%rd48];
	fma.rn.f64 	%fd207, %fd204, %fd203, %fd205;
	fma.rn.f64 	%fd208, %fd207, %fd203, %fd206;
	ld.global.nc.v2.f64 	{%fd209, %fd210}, [%rd48+16];
	fma.rn.f64 	%fd211, %fd208, %fd203, %fd209;
	fma.rn.f64 	%fd212, %fd211, %fd203, %fd210;
	ld.global.nc.v2.f64 	{%fd213, %fd214}, [%rd48+32];
	fma.rn.f64 	%fd215, %fd212, %fd203, %fd213;
	fma.rn.f64 	%fd216, %fd215, %fd203, %fd214;
	fma.rn.f64 	%fd217, %fd216, %fd1135, %fd1135;
	fma.rn.f64 	%fd218, %fd216, %fd203, 0d3FF0000000000000;
	selp.f64 	%fd219, %fd218, %fd217, %p20;
	and.b32  	%r127, %r275, 2;
	setp.eq.s32 	%p21, %r127, 0;
	mov.f64 	%fd220, 0d0000000000000000;
	sub.f64 	%fd221, %fd220, %fd219;
	selp.f64 	%fd44, %fd219, %fd221, %p21;
	@%p17 bra 	$L__BB6_19;
	mov.f64 	%fd227, 0d0000000000000000;
	mul.rn.f64 	%fd1136, %fd37, %fd227;
	mov.b32 	%r276, 0;
	bra.uni 	$L__BB6_21;
$L__BB6_19:
	mul.f64 	%fd222, %fd37, 0d3FE45F306DC9C883;
	cvt.rni.s32.f64 	%r276, %fd222;
	cvt.rn.f64.s32 	%fd223, %r276;
	fma.rn.f64 	%fd224, %fd223, 0dBFF921FB54442D18, %fd37;
	fma.rn.f64 	%fd225, %fd223, 0dBC91A62633145C00, %fd224;
	fma.rn.f64 	%fd1136, %fd223, 0dB97B839A252049C0, %fd225;
	setp.ltu.f64 	%p22, %fd38, 0d41E0000000000000;
	@%p22 bra 	$L__BB6_21;
	{ // callseq 41, 0
	.param .b64 param0;
	st.param.f64 	[param0], %fd37;
	.param .align 16 .b8 retval0[16];
	call.uni (retval0), 
	__internal_trig_reduction_slowpathd, 
	(
	param0
	);
	ld.param.f64 	%fd1136, [retval0];
	ld.param.b32 	%r276, [retval0+8];
	} // callseq 41
$L__BB6_21:
	div.rn.f64 	%fd228, %fd44, %fd37;
	shl.b32 	%r130, %r276, 6;
	cvt.u64.u32 	%rd49, %r130;
	and.b64  	%rd50, %rd49, 64;
	mov.u64 	%rd51, __cudart_sin_cos_coeffs;
	add.s64 	%rd52, %rd51, %rd50;
	mul.rn.f64 	%fd229, %fd1136, %fd1136;
	and.b32  	%r131, %r276, 1;
	setp.eq.b32 	%p23, %r131, 1;
	selp.f64 	%fd230, 0dBDA8FF8320FD8164, 0d3DE5DB65F9785EBA, %p23;
	ld.global.nc.v2.f64 	{%fd231, %fd232}, [%rd52];
	fma.rn.f64 	%fd233, %fd230, %fd229, %fd231;
	fma.rn.f64 	%fd234, %fd233, %fd229, %fd232;
	ld.global.nc.v2.f64 	{%fd235, %fd236}, [%rd52+16];
	fma.rn.f64 	%fd237, %fd234, %fd229, %fd235;
	fma.rn.f64 	%fd238, %fd237, %fd229, %fd236;
	ld.global.nc.v2.f64 	{%fd239, %fd240}, [%rd52+32];
	fma.rn.f64 	%fd241, %fd238, %fd229, %fd239;
	fma.rn.f64 	%fd242, %fd241, %fd229, %fd240;
	fma.rn.f64 	%fd243, %fd242, %fd1136, %fd1136;
	fma.rn.f64 	%fd244, %fd242, %fd229, 0d3FF0000000000000;
	selp.f64 	%fd245, %fd244, %fd243, %p23;
	and.b32  	%r132, %r276, 2;
	setp.eq.s32 	%p24, %r132, 0;
	mov.f64 	%fd246, 0d0000000000000000;
	sub.f64 	%fd247, %fd246, %fd245;
	selp.f64 	%fd248, %fd245, %fd247, %p24;
	div.rn.f64 	%fd249, %fd248, %fd37;
	mul.f64 	%fd250, %fd37, %fd37;
	neg.f64 	%fd251, %fd44;
	div.rn.f64 	%fd252, %fd251, %fd250;
	sub.f64 	%fd253, %fd252, %fd249;
	mul.f64 	%fd254, %fd36, %fd253;
	mul.f64 	%fd255, %fd23, %fd254;
	mul.f64 	%fd256, %fd24, %fd254;
	mul.f64 	%fd257, %fd25, %fd254;
	mul.f64 	%fd258, %fd2, %fd228;
	mul.wide.s32 	%rd53, %r272, 8;
	add.s64 	%rd54, %rd8, %rd53;
	st.global.f64 	[%rd54], %fd258;
	mul.f64 	%fd259, %fd228, 0d0000000000000000;
	add.s64 	%rd55, %rd7, %rd53;
	st.global.f64 	[%rd55], %fd259;
	mul.f64 	%fd260, %fd2, %fd255;
	fma.rn.f64 	%fd261, %fd32, %fd228, %fd260;
	add.s64 	%rd56, %rd6, %rd53;
	st.global.f64 	[%rd56], %fd261;
	mul.f64 	%fd262, %fd2, %fd256;
	fma.rn.f64 	%fd263, %fd34, %fd228, %fd262;
	add.s64 	%rd57, %rd5, %rd53;
	st.global.f64 	[%rd57], %fd263;
	mul.f64 	%fd264, %fd2, %fd257;
	fma.rn.f64 	%fd265, %fd35, %fd228, %fd264;
	add.s64 	%rd58, %rd4, %rd53;
	st.global.f64 	[%rd58], %fd265;
	mul.f64 	%fd266, %fd255, 0d0000000000000000;
	fma.rn.f64 	%fd267, %fd32, %fd228, %fd266;
	add.s64 	%rd59, %rd3, %rd53;
	st.global.f64 	[%rd59], %fd267;
	mul.f64 	%fd268, %fd256, 0d0000000000000000;
	fma.rn.f64 	%fd269, %fd34, %fd228, %fd268;
	add.s64 	%rd60, %rd2, %rd53;
	st.global.f64 	[%rd60], %fd269;
	mul.f64 	%fd270, %fd257, 0d0000000000000000;
	fma.rn.f64 	%fd271, %fd35, %fd228, %fd270;
	add.s64 	%rd61, %rd1, %rd53;
	st.global.f64 	[%rd61], %fd271;
	add.s32 	%r273, %r273, 1;
	setp.ne.s32 	%p25, %r273, 0;
	add.s32 	%r272, %r272, %r113;
	add.s32 	%r271, %r271, %r2;
	@%p25 bra 	$L__BB6_12;
$L__BB6_22:
	shl.b32 	%r22, %r112, 1;
	sub.f64 	%fd272, %fd11, %fd5;
	add.f64 	%fd273, %fd5, %fd11;
	mul.f64 	%fd274, %fd272, %fd273;
	sqrt.rn.f64 	%fd275, %fd274;
	neg.f64 	%fd276, %fd275;
	div.rn.f64 	%fd49, %fd276, %fd11;
	neg.f64 	%fd50, %fd25;
	st.local.v2.f64 	[%rd10], {%fd25, %fd49};
	st.local.v2.f64 	[%rd13], {%fd49, %fd50};
	mov.b64 	%rd62, 4607182418800017408;
	st.local.u64 	[%rd11], %rd62;
	mov.b64 	%rd63, 0;
	st.local.u64 	[%rd14], %rd63;
	ld.global.f64 	%fd277, [%rd9+8];
	mul.f64 	%fd278, %fd277, 0d4008000000000000;
	mul.f64 	%fd279, %fd1, %fd277;
	div.rn.f64 	%fd280, %fd278, %fd279;
	sqrt.rn.f64 	%fd51, %fd280;
	mul.f64 	%fd281, %fd49, %fd51;
	fma.rn.f64 	%fd52, %fd26, %fd281, %fd31;
	fma.rn.f64 	%fd53, %fd27, %fd281, %fd33;
	fma.rn.f64 	%fd54, %fd28, %fd281, 0d0000000000000000;
	@%p15 bra 	$L__BB6_34;
	mul.f64 	%fd55, %fd25, %fd51;
	mov.b32 	%r277, 0;
$L__BB6_24:
	mul.lo.s32 	%r134, %r277, %r2;
	mul.wide.s32 	%rd64, %r134, 8;
	add.s64 	%rd65, %rd18, %rd64;
	ld.global.f64 	%fd56, [%rd65+8];
	mul.f64 	%fd57, %fd11, %fd56;
	abs.f64 	%fd58, %fd57;
	setp.neu.f64 	%p27, %fd58, 0d7FF0000000000000;
	@%p27 bra 	$L__BB6_26;
	mov.f64 	%fd287, 0d0000000000000000;
	mul.rn.f64 	%fd1138, %fd57, %fd287;
	mov.b32 	%r279, 1;
	bra.uni 	$L__BB6_29;
$L__BB6_26:
	mul.f64 	%fd282, %fd57, 0d3FE45F306DC9C883;
	cvt.rni.s32.f64 	%r278, %fd282;
	cvt.rn.f64.s32 	%fd283, %r278;
	fma.rn.f64 	%fd284, %fd283, 0dBFF921FB54442D18, %fd57;
	fma.rn.f64 	%fd285, %fd283, 0dBC91A62633145C00, %fd284;
	fma.rn.f64 	%fd1138, %fd283, 0dB97B839A252049C0, %fd285;
	setp.ltu.f64 	%p28, %fd58, 0d41E0000000000000;
	@%p28 bra 	$L__BB6_28;
	{ // callseq 42, 0
	.param .b64 param0;
	st.param.f64 	[param0], %fd57;
	.param .align 16 .b8 retval0[16];
	call.uni (retval0), 
	__internal_trig_reduction_slowpathd, 
	(
	param0
	);
	ld.param.f64 	%fd1138, [retval0];
	ld.param.b32 	%r278, [retval0+8];
	} // callseq 42
$L__BB6_28:
	add.s32 	%r279, %r278, 1;
$L__BB6_29:
	shl.b32 	%r137, %r279, 6;
	cvt.u64.u32 	%rd66, %r137;
	and.b64  	%rd67, %rd66, 64;
	mov.u64 	%rd68, __cudart_sin_cos_coeffs;
	add.s64 	%rd69, %rd68, %rd67;
	mul.rn.f64 	%fd288, %fd1138, %fd1138;
	and.b32  	%r138, %r279, 1;
	setp.eq.b32 	%p30, %r138, 1;
	selp.f64 	%fd289, 0dBDA8FF8320FD8164, 0d3DE5DB65F9785EBA, %p30;
	ld.global.nc.v2.f64 	{%fd290, %fd291}, [%rd69];
	fma.rn.f64 	%fd292, %fd289, %fd288, %fd290;
	fma.rn.f64 	%fd293, %fd292, %fd288, %fd291;
	ld.global.nc.v2.f64 	{%fd294, %fd295}, [%rd69+16];
	fma.rn.f64 	%fd296, %fd293, %fd288, %fd294;
	fma.rn.f64 	%fd297, %fd296, %fd288, %fd295;
	ld.global.nc.v2.f64 	{%fd298, %fd299}, [%rd69+32];
	fma.rn.f64 	%fd300, %fd297, %fd288, %fd298;
	fma.rn.f64 	%fd301, %fd300, %fd288, %fd299;
	fma.rn.f64 	%fd302, %fd301, %fd1138, %fd1138;
	fma.rn.f64 	%fd303, %fd301, %fd288, 0d3FF0000000000000;
	selp.f64 	%fd304, %fd303, %fd302, %p30;
	and.b32  	%r139, %r279, 2;
	setp.eq.s32 	%p31, %r139, 0;
	mov.f64 	%fd305, 0d0000000000000000;
	sub.f64 	%fd306, %fd305, %fd304;
	selp.f64 	%fd64, %fd304, %fd306, %p31;
	@%p27 bra 	$L__BB6_31;
	mov.f64 	%fd312, 0d0000000000000000;
	mul.rn.f64 	%fd1139, %fd57, %fd312;
	mov.b32 	%r280, 0;
	bra.uni 	$L__BB6_33;
$L__BB6_31:
	mul.f64 	%fd307, %fd57, 0d3FE45F306DC9C883;
	cvt.rni.s32.f64 	%r280, %fd307;
	cvt.rn.f64.s32 	%fd308, %r280;
	fma.rn.f64 	%fd309, %fd308, 0dBFF921FB54442D18, %fd57;
	fma.rn.f64 	%fd310, %fd308, 0dBC91A62633145C00, %fd309;
	fma.rn.f64 	%fd1139, %fd308, 0dB97B839A252049C0, %fd310;
	setp.ltu.f64 	%p32, %fd58, 0d41E0000000000000;
	@%p32 bra 	$L__BB6_33;
	{ // callseq 43, 0
	.param .b64 param0;
	st.param.f64 	[param0], %fd57;
	.param .align 16 .b8 retval0[16];
	call.uni (retval0), 
	__internal_trig_reduction_slowpathd, 
	(
	param0
	);
	ld.param.f64 	%fd1139, [retval0];
	ld.param.b32 	%r280, [retval0+8];
	} // callseq 43
$L__BB6_33:
	mul.f64 	%fd313, %fd57, %fd57;
	shl.b32 	%r142, %r280, 6;
	cvt.u64.u32 	%rd70, %r142;
	and.b64  	%rd71, %rd70, 64;
	mov.u64 	%rd72, __cudart_sin_cos_coeffs;
	add.s64 	%rd73, %rd72, %rd71;
	mul.rn.f64 	%fd314, %fd1139, %fd1139;
	and.b32  	%r143, %r280, 1;
	setp.eq.b32 	%p33, %r143, 1;
	selp.f64 	%fd315, 0dBDA8FF8320FD8164, 0d3DE5DB65F9785EBA, %p33;
	ld.global.nc.v2.f64 	{%fd316, %fd317}, [%rd73];
	fma.rn.f64 	%fd318, %fd315, %fd314, %fd316;
	fma.rn.f64 	%fd319, %fd318, %fd314, %fd317;
	ld.global.nc.v2.f64 	{%fd320, %fd321}, [%rd73+16];
	fma.rn.f64 	%fd322, %fd319, %fd314, %fd320;
	fma.rn.f64 	%fd323, %fd322, %fd314, %fd321;
	ld.global.nc.v2.f64 	{%fd324, %fd325}, [%rd73+32];
	fma.rn.f64 	%fd326, %fd323, %fd314, %fd324;
	fma.rn.f64 	%fd327, %fd326, %fd314, %fd325;
	fma.rn.f64 	%fd328, %fd327, %fd1139, %fd1139;
	fma.rn.f64 	%fd329, %fd327, %fd314, 0d3FF0000000000000;
	selp.f64 	%fd330, %fd329, %fd328, %p33;
	and.b32  	%r144, %r280, 2;
	setp.eq.s32 	%p34, %r144, 0;
	mov.f64 	%fd331, 0d0000000000000000;
	sub.f64 	%fd332, %fd331, %fd330;
	selp.f64 	%fd333, %fd330, %fd332, %p34;
	div.rn.f64 	%fd334, %fd333, %fd57;
	div.rn.f64 	%fd335, %fd64, %fd313;
	add.f64 	%fd336, %fd335, %fd334;
	div.rn.f64 	%fd337, %fd64, %fd57;
	add.f64 	%fd338, %fd64, %fd64;
	mul.f64 	%fd339, %fd57, %fd313;
	div.rn.f64 	%fd340, %fd338, %fd339;
	sub.f64 	%fd341, %fd337, %fd340;
	add.f64 	%fd342, %fd333, %fd333;
	div.rn.f64 	%fd343, %fd342, %fd313;
	sub.f64 	%fd344, %fd341, %fd343;
	mul.f64 	%fd345, %fd56, %fd344;
	mul.f64 	%fd346, %fd23, %fd345;
	mul.f64 	%fd347, %fd24, %fd345;
	mul.f64 	%fd348, %fd25, %fd345;
	add.s32 	%r145, %r22, %r277;
	mad.lo.s32 	%r146, %r145, %r113, %r270;
	mul.f64 	%fd349, %fd55, %fd336;
	mul.wide.s32 	%rd74, %r146, 8;
	add.s64 	%rd75, %rd8, %rd74;
	st.global.f64 	[%rd75], %fd349;
	mul.f64 	%fd350, %fd336, 0d0000000000000000;
	add.s64 	%rd76, %rd7, %rd74;
	st.global.f64 	[%rd76], %fd350;
	mul.f64 	%fd351, %fd55, %fd346;
	fma.rn.f64 	%fd352, %fd52, %fd336, %fd351;
	add.s64 	%rd77, %rd6, %rd74;
	st.global.f64 	[%rd77], %fd352;
	mul.f64 	%fd353, %fd55, %fd347;
	fma.rn.f64 	%fd354, %fd53, %fd336, %fd353;
	add.s64 	%rd78, %rd5, %rd74;
	st.global.f64 	[%rd78], %fd354;
	mul.f64 	%fd355, %fd55, %fd348;
	fma.rn.f64 	%fd356, %fd54, %fd336, %fd355;
	add.s64 	%rd79, %rd4, %rd74;
	st.global.f64 	[%rd79], %fd356;
	mul.f64 	%fd357, %fd346, 0d0000000000000000;
	fma.rn.f64 	%fd358, %fd32, %fd336, %fd357;
	add.s64 	%rd80, %rd3, %rd74;
	st.global.f64 	[%rd80], %fd358;
	mul.f64 	%fd359, %fd347, 0d0000000000000000;
	fma.rn.f64 	%fd360, %fd34, %fd336, %fd359;
	add.s64 	%rd81, %rd2, %rd74;
	st.global.f64 	[%rd81], %fd360;
	mul.f64 	%fd361, %fd348, 0d0000000000000000;
	fma.rn.f64 	%fd362, %fd35, %fd336, %fd361;
	add.s64 	%rd82, %rd1, %rd74;
	st.global.f64 	[%rd82], %fd362;
	add.s32 	%r277, %r277, 1;
	setp.ne.s32 	%p35, %r277, %r112;
	@%p35 bra 	$L__BB6_24;
$L__BB6_34:
	ld.global.f64 	%fd363, [%rd9];
	mul.f64 	%fd364, %fd363, 0d4008000000000000;
	ld.global.f64 	%fd365, [%rd9+16];
	mul.f64 	%fd366, %fd1, %fd365;
	div.rn.f64 	%fd367, %fd364, %fd366;
	sqrt.rn.f64 	%fd69, %fd367;
	abs.f64 	%fd70, %fd22;
	setp.neu.f64 	%p36, %fd70, 0d7FF0000000000000;
	@%p36 bra 	$L__BB6_36;
	mov.f64 	%fd373, 0d0000000000000000;
	mul.rn.f64 	%fd1141, %fd22, %fd373;
	mov.b32 	%r282, 1;
	bra.uni 	$L__BB6_39;
$L__BB6_36:
	mul.f64 	%fd368, %fd22, 0d3FE45F306DC9C883;
	cvt.rni.s32.f64 	%r281, %fd368;
	cvt.rn.f64.s32 	%fd369, %r281;
	fma.rn.f64 	%fd370, %fd369, 0dBFF921FB54442D18, %fd22;
	fma.rn.f64 	%fd371, %fd369, 0dBC91A62633145C00, %fd370;
	fma.rn.f64 	%fd1141, %fd369, 0dB97B839A252049C0, %fd371;
	setp.ltu.f64 	%p37, %fd70, 0d41E0000000000000;
	@%p37 bra 	$L__BB6_38;
	{ // callseq 44, 0
	.param .b64 param0;
	st.param.f64 	[param0], %fd22;
	.param .align 16 .b8 retval0[16];
	call.uni (retval0), 
	__internal_trig_reduction_slowpathd, 
	(
	param0
	);
	ld.param.f64 	%fd1141, [retval0];
	ld.param.b32 	%r281, [retval0+8];
	} // callseq 44
$L__BB6_38:
	add.s32 	%r282, %r281, 1;
$L__BB6_39:
	shl.b32 	%r149, %r282, 6;
	cvt.u64.u32 	%rd83, %r149;
	and.b64  	%rd84, %rd83, 64;
	mov.u64 	%rd85, __cudart_sin_cos_coeffs;
	add.s64 	%rd86, %rd85, %rd84;
	mul.rn.f64 	%fd374, %fd1141, %fd1141;
	and.b32  	%r150, %r282, 1;
	setp.eq.b32 	%p39, %r150, 1;
	selp.f64 	%fd375, 0dBDA8FF8320FD8164, 0d3DE5DB65F9785EBA, %p39;
	ld.global.nc.v2.f64 	{%fd376, %fd377}, [%rd86];
	fma.rn.f64 	%fd378, %fd375, %fd374, %fd376;
	fma.rn.f64 	%fd379, %fd378, %fd374, %fd377;
	ld.global.nc.v2.f64 	{%fd380, %fd381}, [%rd86+16];
	fma.rn.f64 	%fd382, %fd379, %fd374, %fd380;
	fma.rn.f64 	%fd383, %fd382, %fd374, %fd381;
	ld.global.nc.v2.f64 	{%fd384, %fd385}, [%rd86+32];
	fma.rn.f64 	%fd386, %fd383, %fd374, %fd384;
	fma.rn.f64 	%fd387, %fd386, %fd374, %fd385;
	fma.rn.f64 	%fd388, %fd387, %fd1141, %fd1141;
	fma.rn.f64 	%fd389, %fd387, %fd374, 0d3FF0000000000000;
	selp.f64 	%fd390, %fd389, %fd388, %p39;
	and.b32  	%r151, %r282, 2;
	setp.eq.s32 	%p40, %r151, 0;
	mov.f64 	%fd391, 0d0000000000000000;
	sub.f64 	%fd392, %fd391, %fd390;
	selp.f64 	%fd76, %fd390, %fd392, %p40;
	@%p36 bra 	$L__BB6_41;
	mov.f64 	%fd398, 0d0000000000000000;
	mul.rn.f64 	%fd1142, %fd22, %fd398;
	mov.b32 	%r283, 0;
	bra.uni 	$L__BB6_43;
$L__BB6_41:
	mul.f64 	%fd393, %fd22, 0d3FE45F306DC9C883;
	cvt.rni.s32.f64 	%r283, %fd393;
	cvt.rn.f64.s32 	%fd394, %r283;
	fma.rn.f64 	%fd395, %fd394, 0dBFF921FB54442D18, %fd22;
	fma.rn.f64 	%fd396, %fd394, 0dBC91A62633145C00, %fd395;
	fma.rn.f64 	%fd1142, %fd394, 0dB97B839A252049C0, %fd396;
	setp.ltu.f64 	%p41, %fd70, 0d41E0000000000000;
	@%p41 bra 	$L__BB6_43;
	{ // callseq 45, 0
	.param .b64 param0;
	st.param.f64 	[param0], %fd22;
	.param .align 16 .b8 retval0[16];
	call.uni (retval0), 
	__internal_trig_reduction_slowpathd, 
	(
	param0
	);
	ld.param.f64 	%fd1142, [retval0];
	ld.param.b32 	%r283, [retval0+8];
	} // callseq 45
$L__BB6_43:
	shl.b32 	%r154, %r283, 6;
	cvt.u64.u32 	%rd87, %r154;
	and.b64  	%rd88, %rd87, 64;
	mov.u64 	%rd89, __cudart_sin_cos_coeffs;
	add.s64 	%rd90, %rd89, %rd88;
	mul.rn.f64 	%fd399, %fd1142, %fd1142;
	and.b32  	%r155, %r283, 1;
	setp.eq.b32 	%p43, %r155, 1;
	selp.f64 	%fd400, 0dBDA8FF8320FD8164, 0d3DE5DB65F9785EBA, %p43;
	ld.global.nc.v2.f64 	{%fd401, %fd402}, [%rd90];
	fma.rn.f64 	%fd403, %fd400, %fd399, %fd401;
	fma.rn.f64 	%fd404, %fd403, %fd399, %fd402;
	ld.global.nc.v2.f64 	{%fd405, %fd406}, [%rd90+16];
	fma.rn.f64 	%fd407, %fd404, %fd399, %fd405;
	fma.rn.f64 	%fd408, %fd407, %fd399, %fd406;
	ld.global.nc.v2.f64 	{%fd409, %fd410}, [%rd90+32];
	fma.rn.f64 	%fd411, %fd408, %fd399, %fd409;
	fma.rn.f64 	%fd412, %fd411, %fd399, %fd410;
	fma.rn.f64 	%fd413, %fd412, %fd1142, %fd1142;
	fma.rn.f64 	%fd414, %fd412, %fd399, 0d3FF0000000000000;
	selp.f64 	%fd415, %fd414, %fd413, %p43;
	and.b32  	%r156, %r283, 2;
	setp.eq.s32 	%p44, %r156, 0;
	mov.f64 	%fd416, 0d0000000000000000;
	sub.f64 	%fd417, %fd416, %fd415;
	selp.f64 	%fd418, %fd415, %fd417, %p44;
	mul.f64 	%fd81, %fd69, %fd418;
	mul.f64 	%fd419, %fd76, %fd50;
	mul.f64 	%fd420, %fd69, %fd419;
	mul.f64 	%fd421, %fd418, %fd50;
	mul.f64 	%fd422, %fd69, %fd421;
	neg.f64 	%fd423, %fd69;
	mul.f64 	%fd424, %fd49, %fd418;
	mul.f64 	%fd425, %fd424, %fd423;
	mul.f64 	%fd426, %fd76, %fd49;
	mul.f64 	%fd427, %fd69, %fd426;
	mul.f64 	%fd428, %fd29, %fd425;
	fma.rn.f64 	%fd82, %fd26, %fd420, %fd428;
	mul.f64 	%fd429, %fd30, %fd425;
	fma.rn.f64 	%fd83, %fd27, %fd420, %fd429;
	mul.f64 	%fd430, %fd425, 0d0000000000000000;
	fma.rn.f64 	%fd84, %fd28, %fd420, %fd430;
	mul.f64 	%fd431, %fd26, %fd422;
	fma.rn.f64 	%fd85, %fd29, %fd427, %fd431;
	mul.f64 	%fd432, %fd27, %fd422;
	fma.rn.f64 	%fd86, %fd30, %fd427, %fd432;
	mul.f64 	%fd433, %fd28, %fd422;
	fma.rn.f64 	%fd87, %fd427, 0d0000000000000000, %fd433;
	@%p15 bra 	$L__BB6_47;
	mul.f64 	%fd88, %fd49, %fd81;
	mul.f64 	%fd434, %fd69, %fd76;
	mul.f64 	%fd89, %fd49, %fd434;
	mov.b32 	%r284, 0;
$L__BB6_45:
	mul.lo.s32 	%r158, %r284, %r2;
	mul.wide.s32 	%rd91, %r158, 8;
	add.s64 	%rd92, %rd18, %rd91;
	ld.global.f64 	%fd90, [%rd92+8];
	mul.f64 	%fd91, %fd11, %fd90;
	abs.f64 	%fd92, %fd91;
	setp.neu.f64 	%p45, %fd92, 0d7FF0000000000000;
	@%p45 bra 	$L__BB6_51;
	mov.f64 	%fd440, 0d0000000000000000;
	mul.rn.f64 	%fd1144, %fd91, %fd440;
	mov.b32 	%r286, 1;
	bra.uni 	$L__BB6_54;
$L__BB6_47:
	ld.param.u32 	%r269, [_Z42gpuKernelSphericalHarmonicsBesselWithDerivIdEvPT_S1_S1_S1_S1_S1_S1_S1_S1_S1_S1_S0_iii_param_12];
	setp.lt.s32 	%p54, %r269, 2;
	@%p54 bra 	$L__BB6_117;
	mov.b32 	%r291, 2;
	mov.b32 	%r290, 1;
	mov.b32 	%r289, 3;
	mov.b32 	%r288, 0;
	mov.b16 	%rs8, 0;
$L__BB6_49:
	add.s32 	%r55, %r288, 1;
	add.s32 	%r56, %r291, -1;
	mul.wide.s32 	%rd119, %r291, 8;
	add.s64 	%rd120, %rd10, %rd119;
	ld.local.f64 	%fd528, [%rd120+-8];
	add.s64 	%rd121, %rd11, %rd119;
	st.local.f64 	[%rd121+-8], %fd528;
	add.s32 	%r178, %r55, %r291;
	cvt.rn.f64.s32 	%fd103, %r178;
	mul.f64 	%fd529, %fd25, %fd528;
	mul.f64 	%fd530, %fd529, %fd103;
	st.local.f64 	[%rd120+-8], %fd530;
	mul.f64 	%fd531, %fd49, %fd528;
	mul.f64 	%fd532, %fd531, %fd103;
	st.local.f64 	[%rd120], %fd532;
	add.s64 	%rd122, %rd13, %rd119;
	ld.local.f64 	%fd533, [%rd122+-8];
	add.s64 	%rd123, %rd14, %rd119;
	st.local.f64 	[%rd123+-8], %fd533;
	fma.rn.f64 	%fd534, %fd25, %fd533, %fd531;
	mul.f64 	%fd535, %fd534, %fd103;
	st.local.f64 	[%rd122+-8], %fd535;
	mul.f64 	%fd536, %fd49, %fd533;
	sub.f64 	%fd537, %fd536, %fd529;
	mul.f64 	%fd538, %fd537, %fd103;
	st.local.f64 	[%rd122], %fd538;
	setp.lt.u32 	%p55, %r288, 3;
	mov.b32 	%r292, 0;
	@%p55 bra 	$L__BB6_60;
	and.b32  	%r292, %r290, 2147483644;
	mov.b32 	%r294, 0;
	bra.uni 	$L__BB6_59;
$L__BB6_51:
	mul.f64 	%fd435, %fd91, 0d3FE45F306DC9C883;
	cvt.rni.s32.f64 	%r285, %fd435;
	cvt.rn.f64.s32 	%fd436, %r285;
	fma.rn.f64 	%fd437, %fd436, 0dBFF921FB54442D18, %fd91;
	fma.rn.f64 	%fd438, %fd436, 0dBC91A62633145C00, %fd437;
	fma.rn.f64 	%fd1144, %fd436, 0dB97B839A252049C0, %fd438;
	setp.ltu.f64 	%p46, %fd92, 0d41E0000000000000;
	@%p46 bra 	$L__BB6_53;
	{ // callseq 46, 0
	.param .b64 param0;
	st.param.f64 	[param0], %fd91;
	.param .align 16 .b8 retval0[16];
	call.uni (retval0), 
	__internal_trig_reduction_slowpathd, 
	(
	param0
	);
	ld.param.f64 	%fd1144, [retval0];
	ld.param.b32 	%r285, [retval0+8];
	} // callseq 46
$L__BB6_53:
	add.s32 	%r286, %r285, 1;
$L__BB6_54:
	shl.b32 	%r161, %r286, 6;
	cvt.u64.u32 	%rd93, %r161;
	and.b64  	%rd94, %rd93, 64;
	mov.u64 	%rd95, __cudart_sin_cos_coeffs;
	add.s64 	%rd96, %rd95, %rd94;
	mul.rn.f64 	%fd441, %fd1144, %fd1144;
	and.b32  	%r162, %r286, 1;
	setp.eq.b32 	%p48, %r162, 1;
	selp.f64 	%fd442, 0dBDA8FF8320FD8164, 0d3DE5DB65F9785EBA, %p48;
	ld.global.nc.v2.f64 	{%fd443, %fd444}, [%rd96];
	fma.rn.f64 	%fd445, %fd442, %fd441, %fd443;
	fma.rn.f64 	%fd446, %fd445, %fd441, %fd444;
	ld.global.nc.v2.f64 	{%fd447, %fd448}, [%rd96+16];
	fma.rn.f64 	%fd449, %fd446, %fd441, %fd447;
	fma.rn.f64 	%fd450, %fd449, %fd441, %fd448;
	ld.global.nc.v2.f64 	{%fd451, %fd452}, [%rd96+32];
	fma.rn.f64 	%fd453, %fd450, %fd441, %fd451;
	fma.rn.f64 	%fd454, %fd453, %fd441, %fd452;
	fma.rn.f64 	%fd455, %fd454, %fd1144, %fd1144;
	fma.rn.f64 	%fd456, %fd454, %fd441, 0d3FF0000000000000;
	selp.f64 	%fd457, %fd456, %fd455, %p48;
	and.b32  	%r163, %r286, 2;
	setp.eq.s32 	%p49, %r163, 0;
	mov.f64 	%fd458, 0d0000000000000000;
	sub.f64 	%fd459, %fd458, %fd457;
	selp.f64 	%fd98, %fd457, %fd459, %p49;
	@%p45 bra 	$L__BB6_56;
	mov.f64 	%fd465, 0d0000000000000000;
	mul.rn.f64 	%fd1145, %fd91, %fd465;
	mov.b32 	%r287, 0;
	bra.uni 	$L__BB6_58;
$L__BB6_56:
	mul.f64 	%fd460, %fd91, 0d3FE45F306DC9C883;
	cvt.rni.s32.f64 	%r287, %fd460;
	cvt.rn.f64.s32 	%fd461, %r287;
	fma.rn.f64 	%fd462, %fd461, 0dBFF921FB54442D18, %fd91;
	fma.rn.f64 	%fd463, %fd461, 0dBC91A62633145C00, %fd462;
	fma.rn.f64 	%fd1145, %fd461, 0dB97B839A252049C0, %fd463;
	setp.ltu.f64 	%p50, %fd92, 0d41E0000000000000;
	@%p50 bra 	$L__BB6_58;
	{ // callseq 47, 0
	.param .b64 param0;
	st.param.f64 	[param0], %fd91;
	.param .align 16 .b8 retval0[16];
	call.uni (retval0), 
	__internal_trig_reduction_slowpathd, 
	(
	param0
	);
	ld.param.f64 	%fd1145, [retval0];
	ld.param.b32 	%r287, [retval0+8];
	} // callseq 47
$L__BB6_58:
	mul.f64 	%fd466, %fd91, %fd91;
	shl.b32 	%r166, %r287, 6;
	cvt.u64.u32 	%rd97, %r166;
	and.b64  	%rd98, %rd97, 64;
	mov.u64 	%rd99, __cudart_sin_cos_coeffs;
	add.s64 	%rd100, %rd99, %rd98;
	mul.rn.f64 	%fd467, %fd1145, %fd1145;
	and.b32  	%r167, %r287, 1;
	setp.eq.b32 	%p51, %r167, 1;
	selp.f64 	%fd468, 0dBDA8FF8320FD8164, 0d3DE5DB65F9785EBA, %p51;
	ld.global.nc.v2.f64 	{%fd469, %fd470}, [%rd100];
	fma.rn.f64 	%fd471, %fd468, %fd467, %fd469;
	fma.rn.f64 	%fd472, %fd471, %fd467, %fd470;
	ld.global.nc.v2.f64 	{%fd473, %fd474}, [%rd100+16];
	fma.rn.f64 	%fd475, %fd472, %fd467, %fd473;
	fma.rn.f64 	%fd476, %fd475, %fd467, %fd474;
	ld.global.nc.v2.f64 	{%fd477, %fd478}, [%rd100+32];
	fma.rn.f64 	%fd479, %fd476, %fd467, %fd477;
	fma.rn.f64 	%fd480, %fd479, %fd467, %fd478;
	fma.rn.f64 	%fd481, %fd480, %fd1145, %fd1145;
	fma.rn.f64 	%fd482, %fd480, %fd467, 0d3FF0000000000000;
	selp.f64 	%fd483, %fd482, %fd481, %p51;
	and.b32  	%r168, %r287, 2;
	setp.eq.s32 	%p52, %r168, 0;
	mov.f64 	%fd484, 0d0000000000000000;
	sub.f64 	%fd485, %fd484, %fd483;
	selp.f64 	%fd486, %fd483, %fd485, %p52;
	div.rn.f64 	%fd487, %fd486, %fd91;
	div.rn.f64 	%fd488, %fd98, %fd466;
	add.f64 	%fd489, %fd488, %fd487;
	div.rn.f64 	%fd490, %fd98, %fd91;
	add.f64 	%fd491, %fd98, %fd98;
	mul.f64 	%fd492, %fd91, %fd466;
	div.rn.f64 	%fd493, %fd491, %fd492;
	sub.f64 	%fd494, %fd490, %fd493;
	add.f64 	%fd495, %fd486, %fd486;
	div.rn.f64 	%fd496, %fd495, %fd466;
	sub.f64 	%fd497, %fd494, %fd496;
	mul.f64 	%fd498, %fd90, %fd497;
	mul.f64 	%fd499, %fd23, %fd498;
	mul.f64 	%fd500, %fd24, %fd498;
	mul.f64 	%fd501, %fd25, %fd498;
	mad.lo.s32 	%r169, %r112, 3, %r284;
	mad.lo.s32 	%r170, %r169, %r113, %r270;
	mul.f64 	%fd502, %fd89, %fd489;
	mul.wide.s32 	%rd101, %r170, 8;
	add.s64 	%rd102, %rd8, %rd101;
	st.global.f64 	[%rd102], %fd502;
	mul.f64 	%fd503, %fd88, %fd489;
	add.s64 	%rd103, %rd7, %rd101;
	st.global.f64 	[%rd103], %fd503;
	mul.f64 	%fd504, %fd89, %fd499;
	fma.rn.f64 	%fd505, %fd82, %fd489, %fd504;
	add.s64 	%rd104, %rd6, %rd101;
	st.global.f64 	[%rd104], %fd505;
	mul.f64 	%fd506, %fd89, %fd500;
	fma.rn.f64 	%fd507, %fd83, %fd489, %fd506;
	add.s64 	%rd105, %rd5, %rd101;
	st.global.f64 	[%rd105], %fd507;
	mul.f64 	%fd508, %fd89, %fd501;
	fma.rn.f64 	%fd509, %fd84, %fd489, %fd508;
	add.s64 	%rd106, %rd4, %rd101;
	st.global.f64 	[%rd106], %fd509;
	mul.f64 	%fd510, %fd88, %fd499;
	fma.rn.f64 	%fd511, %fd85, %fd489, %fd510;
	add.s64 	%rd107, %rd3, %rd101;
	st.global.f64 	[%rd107], %fd511;
	mul.f64 	%fd512, %fd88, %fd500;
	fma.rn.f64 	%fd513, %fd86, %fd489, %fd512;
	add.s64 	%rd108, %rd2, %rd101;
	st.global.f64 	[%rd108], %fd513;
	mul.f64 	%fd514, %fd88, %fd501;
	fma.rn.f64 	%fd515, %fd87, %fd489, %fd514;
	add.s64 	%rd109, %rd1, %rd101;
	st.global.f64 	[%rd109], %fd515;
	sub.s32 	%r171, %r169, %r22;
	mad.lo.s32 	%r172, %r171, %r113, %r270;
	ld.global.f64 	%fd516, [%rd102];
	neg.f64 	%fd517, %fd516;
	mul.wide.s32 	%rd110, %r172, 8;
	add.s64 	%rd111, %rd8, %rd110;
	st.global.f64 	[%rd111], %fd517;
	ld.global.f64 	%fd518, [%rd103];
	add.s64 	%rd112, %rd7, %rd110;
	st.global.f64 	[%rd112], %fd518;
	ld.global.f64 	%fd519, [%rd104];
	neg.f64 	%fd520, %fd519;
	add.s64 	%rd113, %rd6, %rd110;
	st.global.f64 	[%rd113], %fd520;
	ld.global.f64 	%fd521, [%rd105];
	neg.f64 	%fd522, %fd521;
	add.s64 	%rd114, %rd5, %rd110;
	st.global.f64 	[%rd114], %fd522;
	ld.global.f64 	%fd523, [%rd106];
	neg.f64 	%fd524, %fd523;
	add.s64 	%rd115, %rd4, %rd110;
	st.global.f64 	[%rd115], %fd524;
	ld.global.f64 	%fd525, [%rd107];
	add.s64 	%rd116, %rd3, %rd110;
	st.global.f64 	[%rd116], %fd525;
	ld.global.f64 	%fd526, [%rd108];
	add.s64 	%rd117, %rd2, %rd110;
	st.global.f64 	[%rd117], %fd526;
	ld.global.f64 	%fd527, [%rd109];
	add.s64 	%rd118, %rd1, %rd110;
	st.global.f64 	[%rd118], %fd527;
	add.s32 	%r284, %r284, 1;
	setp.eq.s32 	%p53, %r284, %r112;
	@%p53 bra 	$L__BB6_47;
	bra.uni 	$L__BB6_45;
$L__BB6_59:
	.pragma "nounroll";
	mul.wide.u32 	%rd124, %r294, 8;
	add.s64 	%rd125, %rd10, %rd124;
	ld.local.v2.f64 	{%fd539, %fd540}, [%rd125];
	mul.f64 	%fd541, %fd25, %fd539;
	mul.f64 	%fd542, %fd541, %fd103;
	add.s32 	%r180, %r56, %r294;
	cvt.rn.f64.s32 	%fd543, %r180;
	add.s64 	%rd126, %rd11, %rd124;
	ld.local.v2.f64 	{%fd544, %fd545}, [%rd126];
	mul.f64 	%fd546, %fd544, %fd543;
	sub.f64 	%fd547, %fd542, %fd546;
	sub.s32 	%r181, %r291, %r294;
	cvt.rn.f64.s32 	%fd548, %r181;
	div.rn.f64 	%fd549, %fd547, %fd548;
	add.s64 	%rd127, %rd13, %rd124;
	ld.local.v2.f64 	{%fd550, %fd551}, [%rd127];
	mul.f64 	%fd552, %fd25, %fd550;
	fma.rn.f64 	%fd553, %fd49, %fd539, %fd552;
	mul.f64 	%fd554, %fd553, %fd103;
	add.s64 	%rd128, %rd14, %rd124;
	ld.local.v2.f64 	{%fd555, %fd556}, [%rd128];
	mul.f64 	%fd557, %fd555, %fd543;
	sub.f64 	%fd558, %fd554, %fd557;
	div.rn.f64 	%fd559, %fd558, %fd548;
	not.b32 	%r182, %r294;
	mul.f64 	%fd560, %fd25, %fd540;
	mul.f64 	%fd561, %fd560, %fd103;
	add.s32 	%r183, %r291, %r294;
	cvt.rn.f64.s32 	%fd562, %r183;
	mul.f64 	%fd563, %fd545, %fd562;
	sub.f64 	%fd564, %fd561, %fd563;
	add.s32 	%r184, %r291, %r182;
	cvt.rn.f64.s32 	%fd565, %r184;
	div.rn.f64 	%fd566, %fd564, %fd565;
	st.local.v2.f64 	[%rd125], {%fd549, %fd566};
	st.local.v2.f64 	[%rd126], {%fd539, %fd540};
	mul.f64 	%fd567, %fd25, %fd551;
	fma.rn.f64 	%fd568, %fd49, %fd540, %fd567;
	mul.f64 	%fd569, %fd568, %fd103;
	mul.f64 	%fd570, %fd556, %fd562;
	sub.f64 	%fd571, %fd569, %fd570;
	div.rn.f64 	%fd572, %fd571, %fd565;
	st.local.v2.f64 	[%rd127], {%fd559, %fd572};
	st.local.v2.f64 	[%rd128], {%fd550, %fd551};
	ld.local.v2.f64 	{%fd573, %fd574}, [%rd125+16];
	mul.f64 	%fd575, %fd25, %fd573;
	mul.f64 	%fd576, %fd575, %fd103;
	add.s32 	%r185, %r180, 2;
	cvt.rn.f64.s32 	%fd577, %r185;
	ld.local.v2.f64 	{%fd578, %fd579}, [%rd126+16];
	mul.f64 	%fd580, %fd578, %fd577;
	sub.f64 	%fd581, %fd576, %fd580;
	add.s32 	%r186, %r181, -2;
	cvt.rn.f64.s32 	%fd582, %r186;
	div.rn.f64 	%fd583, %fd581, %fd582;
	ld.local.v2.f64 	{%fd584, %fd585}, [%rd127+16];
	mul.f64 	%fd586, %fd25, %fd584;
	fma.rn.f64 	%fd587, %fd49, %fd573, %fd586;
	mul.f64 	%fd588, %fd587, %fd103;
	ld.local.v2.f64 	{%fd589, %fd590}, [%rd128+16];
	mul.f64 	%fd591, %fd589, %fd577;
	sub.f64 	%fd592, %fd588, %fd591;
	div.rn.f64 	%fd593, %fd592, %fd582;
	mul.f64 	%fd594, %fd25, %fd574;
	mul.f64 	%fd595, %fd594, %fd103;
	add.s32 	%r187, %r180, 3;
	cvt.rn.f64.s32 	%fd596, %r187;
	mul.f64 	%fd597, %fd579, %fd596;
	sub.f64 	%fd598, %fd595, %fd597;
	add.s32 	%r188, %r181, -3;
	cvt.rn.f64.s32 	%fd599, %r188;
	div.rn.f64 	%fd600, %fd598, %fd599;
	st.local.v2.f64 	[%rd125+16], {%fd583, %fd600};
	st.local.v2.f64 	[%rd126+16], {%fd573, %fd574};
	mul.f64 	%fd601, %fd25, %fd585;
	fma.rn.f64 	%fd602, %fd49, %fd574, %fd601;
	mul.f64 	%fd603, %fd602, %fd103;
	mul.f64 	%fd604, %fd590, %fd596;
	sub.f64 	%fd605, %fd603, %fd604;
	div.rn.f64 	%fd606, %fd605, %fd599;
	st.local.v2.f64 	[%rd127+16], {%fd593, %fd606};
	st.local.v2.f64 	[%rd128+16], {%fd584, %fd585};
	add.s32 	%r294, %r294, 4;
	setp.eq.s32 	%p56, %r294, %r292;
	@%p56 bra 	$L__BB6_60;
	bra.uni 	$L__BB6_59;
$L__BB6_60:
	and.b32  	%r189, %r290, 3;
	setp.eq.s32 	%p57, %r189, 0;
	@%p57 bra 	$L__BB6_65;
	and.b16  	%rs5, %rs8, 3;
	setp.eq.s16 	%p58, %rs5, 0;
	@%p58 bra 	$L__BB6_63;
	mul.wide.u32 	%rd129, %r292, 8;
	add.s64 	%rd130, %rd10, %rd129;
	ld.local.f64 	%fd607, [%rd130];
	mul.f64 	%fd608, %fd25, %fd607;
	mul.f64 	%fd609, %fd608, %fd103;
	add.s32 	%r190, %r56, %r292;
	cvt.rn.f64.s32 	%fd610, %r190;
	add.s64 	%rd131, %rd11, %rd129;
	ld.local.f64 	%fd611, [%rd131];
	mul.f64 	%fd612, %fd611, %fd610;
	sub.f64 	%fd613, %fd609, %fd612;
	sub.s32 	%r191, %r291, %r292;
	cvt.rn.f64.s32 	%fd614, %r191;
	div.rn.f64 	%fd615, %fd613, %fd614;
	st.local.f64 	[%rd130], %fd615;
	st.local.f64 	[%rd131], %fd607;
	add.s64 	%rd132, %rd13, %rd129;
	ld.local.f64 	%fd616, [%rd132];
	mul.f64 	%fd617, %fd25, %fd616;
	fma.rn.f64 	%fd618, %fd49, %fd607, %fd617;
	mul.f64 	%fd619, %fd618, %fd103;
	add.s64 	%rd133, %rd14, %rd129;
	ld.local.f64 	%fd620, [%rd133];
	mul.f64 	%fd621, %fd620, %fd610;
	sub.f64 	%fd622, %fd619, %fd621;
	div.rn.f64 	%fd623, %fd622, %fd614;
	st.local.f64 	[%rd132], %fd623;
	st.local.f64 	[%rd133], %fd616;
	not.b32 	%r192, %r292;
	ld.local.f64 	%fd624, [%rd130+8];
	mul.f64 	%fd625, %fd25, %fd624;
	mul.f64 	%fd626, %fd625, %fd103;
	add.s32 	%r193, %r291, %r292;
	cvt.rn.f64.s32 	%fd627, %r193;
	ld.local.f64 	%fd628, [%rd131+8];
	mul.f64 	%fd629, %fd628, %fd627;
	sub.f64 	%fd630, %fd626, %fd629;
	add.s32 	%r194, %r291, %r192;
	cvt.rn.f64.s32 	%fd631, %r194;
	div.rn.f64 	%fd632, %fd630, %fd631;
	st.local.f64 	[%rd130+8], %fd632;
	st.local.f64 	[%rd131+8], %fd624;
	ld.local.f64 	%fd633, [%rd132+8];
	mul.f64 	%fd634, %fd25, %fd633;
	fma.rn.f64 	%fd635, %fd49, %fd624, %fd634;
	mul.f64 	%fd636, %fd635, %fd103;
	ld.local.f64 	%fd637, [%rd133+8];
	mul.f64 	%fd638, %fd637, %fd627;
	sub.f64 	%fd639, %fd636, %fd638;
	div.rn.f64 	%fd640, %fd639, %fd631;
	st.local.f64 	[%rd132+8], %fd640;
	st.local.f64 	[%rd133+8], %fd633;
	add.s32 	%r292, %r292, 2;
$L__BB6_63:
	and.b16  	%rs6, %rs8, 1;
	setp.eq.b16 	%p59, %rs6, 1;
	@%p59 bra 	$L__BB6_65;
	mul.wide.u32 	%rd134, %r292, 8;
	add.s64 	%rd135, %rd10, %rd134;
	ld.local.f64 	%fd641, [%rd135];
	mul.f64 	%fd642, %fd25, %fd641;
	mul.f64 	%fd643, %fd642, %fd103;
	add.s32 	%r195, %r56, %r292;
	cvt.rn.f64.s32 	%fd644, %r195;
	add.s64 	%rd136, %rd11, %rd134;
	ld.local.f64 	%fd645, [%rd136];
	mul.f64 	%fd646, %fd645, %fd644;
	sub.f64 	%fd647, %fd643, %fd646;
	sub.s32 	%r196, %r291, %r292;
	cvt.rn.f64.s32 	%fd648, %r196;
	div.rn.f64 	%fd649, %fd647, %fd648;
	st.local.f64 	[%rd135], %fd649;
	st.local.f64 	[%rd136], %fd641;
	add.s64 	%rd137, %rd13, %rd134;
	ld.local.f64 	%fd650, [%rd137];
	mul.f64 	%fd651, %fd25, %fd650;
	fma.rn.f64 	%fd652, %fd49, %fd641, %fd651;
	mul.f64 	%fd653, %fd652, %fd103;
	add.s64 	%rd138, %rd14, %rd134;
	ld.local.f64 	%fd654, [%rd138];
	mul.f64 	%fd655, %fd654, %fd644;
	sub.f64 	%fd656, %fd653, %fd655;
	div.rn.f64 	%fd657, %fd656, %fd648;
	st.local.f64 	[%rd137], %fd657;
	st.local.f64 	[%rd138], %fd650;
$L__BB6_65:
	@%p15 bra 	$L__BB6_85;
	mul.wide.u32 	%rd139, %r291, 8;
	add.s64 	%rd19, %rd12, %rd139;
	add.s64 	%rd20, %rd15, %rd139;
	and.b32  	%r61, %r55, 3;
	and.b32  	%r62, %r55, -4;
	and.b16  	%rs2, %rs8, 1;
	mov.b32 	%r295, 0;
	and.b16  	%rs7, %rs8, 3;
$L__BB6_67:
	ld.param.u64 	%rd383, [_Z42gpuKernelSphericalHarmonicsBesselWithDerivIdEvPT_S1_S1_S1_S1_S1_S1_S1_S1_S1_S1_S0_iii_param_9];
	mad.lo.s32 	%r198, %r295, %r2, %r291;
	cvta.to.global.u64 	%rd140, %rd383;
	mul.wide.u32 	%rd141, %r198, 8;
	add.s64 	%rd142, %rd140, %rd141;
	ld.global.f64 	%fd104, [%rd142];
	mul.f64 	%fd105, %fd11, %fd104;
	abs.f64 	%fd106, %fd105;
	setp.neu.f64 	%p61, %fd106, 0d7FF0000000000000;
	@%p61 bra 	$L__BB6_69;
	mov.f64 	%fd663, 0d0000000000000000;
	mul.rn.f64 	%fd1147, %fd105, %fd663;
	mov.b32 	%r297, 1;
	bra.uni 	$L__BB6_72;
$L__BB6_69:
	mul.f64 	%fd658, %fd105, 0d3FE45F306DC9C883;
	cvt.rni.s32.f64 	%r296, %fd658;
	cvt.rn.f64.s32 	%fd659, %r296;
	fma.rn.f64 	%fd660, %fd659, 0dBFF921FB54442D18, %fd105;
	fma.rn.f64 	%fd661, %fd659, 0dBC91A62633145C00, %fd660;
	fma.rn.f64 	%fd1147, %fd659, 0dB97B839A252049C0, %fd661;
	setp.ltu.f64 	%p62, %fd106, 0d41E0000000000000;
	@%p62 bra 	$L__BB6_71;
	{ // callseq 48, 0
	.param .b64 param0;
	st.param.f64 	[param0], %fd105;
	.param .align 16 .b8 retval0[16];
	call.uni (retval0), 
	__internal_trig_reduction_slowpathd, 
	(
	param0
	);
	ld.param.f64 	%fd1147, [retval0];
	ld.param.b32 	%r296, [retval0+8];
	} // callseq 48
$L__BB6_71:
	add.s32 	%r297, %r296, 1;
$L__BB6_72:
	shl.b32 	%r201, %r297, 6;
	cvt.u64.u32 	%rd143, %r201;
	and.b64  	%rd144, %rd143, 64;
	mov.u64 	%rd145, __cudart_sin_cos_coeffs;
	add.s64 	%rd146, %rd145, %rd144;
	mul.rn.f64 	%fd664, %fd1147, %fd1147;
	and.b32  	%r202, %r297, 1;
	setp.eq.b32 	%p64, %r202, 1;
	selp.f64 	%fd665, 0dBDA8FF8320FD8164, 0d3DE5DB65F9785EBA, %p64;
	ld.global.nc.v2.f64 	{%fd666, %fd667}, [%rd146];
	fma.rn.f64 	%fd668, %fd665, %fd664, %fd666;
	fma.rn.f64 	%fd669, %fd668, %fd664, %fd667;
	ld.global.nc.v2.f64 	{%fd670, %fd671}, [%rd146+16];
	fma.rn.f64 	%fd672, %fd669, %fd664, %fd670;
	fma.rn.f64 	%fd673, %fd672, %fd664, %fd671;
	ld.global.nc.v2.f64 	{%fd674, %fd675}, [%rd146+32];
	fma.rn.f64 	%fd676, %fd673, %fd664, %fd674;
	fma.rn.f64 	%fd677, %fd676, %fd664, %fd675;
	fma.rn.f64 	%fd678, %fd677, %fd1147, %fd1147;
	fma.rn.f64 	%fd679, %fd677, %fd664, 0d3FF0000000000000;
	selp.f64 	%fd680, %fd679, %fd678, %p64;
	and.b32  	%r203, %r297, 2;
	setp.eq.s32 	%p65, %r203, 0;
	mov.f64 	%fd681, 0d0000000000000000;
	sub.f64 	%fd682, %fd681, %fd680;
	selp.f64 	%fd112, %fd680, %fd682, %p65;
	neg.f64 	%fd113, %fd112;
	div.rn.f64 	%fd1150, %fd113, %fd105;
	st.local.f64 	[%rd12], %fd1150;
	mul.f64 	%fd115, %fd105, %fd105;
	@%p61 bra 	$L__BB6_74;
	mov.f64 	%fd688, 0d0000000000000000;
	mul.rn.f64 	%fd1148, %fd105, %fd688;
	mov.b32 	%r298, 0;
	bra.uni 	$L__BB6_76;
$L__BB6_74:
	mul.f64 	%fd683, %fd105, 0d3FE45F306DC9C883;
	cvt.rni.s32.f64 	%r298, %fd683;
	cvt.rn.f64.s32 	%fd684, %r298;
	fma.rn.f64 	%fd685, %fd684, 0dBFF921FB54442D18, %fd105;
	fma.rn.f64 	%fd686, %fd684, 0dBC91A62633145C00, %fd685;
	fma.rn.f64 	%fd1148, %fd684, 0dB97B839A252049C0, %fd686;
	setp.ltu.f64 	%p66, %fd106, 0d41E0000000000000;
	@%p66 bra 	$L__BB6_76;
	{ // callseq 49, 0
	.param .b64 param0;
	st.param.f64 	[param0], %fd105;
	.param .align 16 .b8 retval0[16];
	call.uni (retval0), 
	__internal_trig_reduction_slowpathd, 
	(
	param0
	);
	ld.param.f64 	%fd1148, [retval0];
	ld.param.b32 	%r298, [retval0+8];
	} // callseq 49
$L__BB6_76:
	shl.b32 	%r207, %r298, 6;
	cvt.u64.u32 	%rd147, %r207;
	and.b64  	%rd148, %rd147, 64;
	mov.u64 	%rd149, __cudart_sin_cos_coeffs;
	add.s64 	%rd150, %rd149, %rd148;
	mul.rn.f64 	%fd689, %fd1148, %fd1148;
	and.b32  	%r208, %r298, 1;
	setp.eq.b32 	%p68, %r208, 1;
	selp.f64 	%fd690, 0dBDA8FF8320FD8164, 0d3DE5DB65F9785EBA, %p68;
	ld.global.nc.v2.f64 	{%fd691, %fd692}, [%rd150];
	fma.rn.f64 	%fd693, %fd690, %fd689, %fd691;
	fma.rn.f64 	%fd694, %fd693, %fd689, %fd692;
	ld.global.nc.v2.f64 	{%fd695, %fd696}, [%rd150+16];
	fma.rn.f64 	%fd697, %fd694, %fd689, %fd695;
	fma.rn.f64 	%fd698, %fd697, %fd689, %fd696;
	ld.global.nc.v2.f64 	{%fd699, %fd700}, [%rd150+32];
	fma.rn.f64 	%fd701, %fd698, %fd689, %fd699;
	fma.rn.f64 	%fd702, %fd701, %fd689, %fd700;
	fma.rn.f64 	%fd703, %fd702, %fd1148, %fd1148;
	fma.rn.f64 	%fd704, %fd702, %fd689, 0d3FF0000000000000;
	selp.f64 	%fd705, %fd704, %fd703, %p68;
	and.b32  	%r209, %r298, 2;
	setp.eq.s32 	%p69, %r209, 0;
	mov.f64 	%fd706, 0d0000000000000000;
	sub.f64 	%fd707, %fd706, %fd705;
	selp.f64 	%fd708, %fd705, %fd707, %p69;
	div.rn.f64 	%fd709, %fd708, %fd105;
	div.rn.f64 	%fd710, %fd113, %fd115;
	sub.f64 	%fd711, %fd710, %fd709;
	st.local.f64 	[%rd12+8], %fd711;
	div.rn.f64 	%fd712, %fd112, %fd115;
	add.f64 	%fd713, %fd712, %fd709;
	mul.f64 	%fd714, %fd104, %fd713;
	add.f64 	%fd715, %fd112, %fd112;
	mul.f64 	%fd716, %fd105, %fd115;
	div.rn.f64 	%fd717, %fd715, %fd716;
	div.rn.f64 	%fd718, %fd112, %fd105;
	sub.f64 	%fd719, %fd717, %fd718;
	add.f64 	%fd720, %fd708, %fd708;
	div.rn.f64 	%fd721, %fd720, %fd115;
	add.f64 	%fd722, %fd719, %fd721;
	mul.f64 	%fd723, %fd104, %fd722;
	st.local.v2.f64 	[%rd15], {%fd714, %fd723};
	mov.b32 	%r300, 2;
	@%p55 bra 	$L__BB6_79;
	mov.b32 	%r300, 2;
$L__BB6_78:
	.pragma "nounroll";
	shl.b32 	%r211, %r300, 1;
	add.s32 	%r212, %r211, -1;
	cvt.rn.f64.s32 	%fd724, %r212;
	div.rn.f64 	%fd725, %fd724, %fd105;
	mul.wide.s32 	%rd151, %r300, 8;
	add.s64 	%rd152, %rd12, %rd151;
	ld.local.f64 	%fd726, [%rd152+-8];
	mul.f64 	%fd727, %fd725, %fd726;
	sub.f64 	%fd728, %fd727, %fd1150;
	mul.wide.u32 	%rd153, %r300, 8;
	add.s64 	%rd154, %rd12, %rd153;
	add.s64 	%rd155, %rd15, %rd151;
	ld.local.v2.f64 	{%fd729, %fd730}, [%rd155+-16];
	mul.f64 	%fd731, %fd725, %fd730;
	div.rn.f64 	%fd732, %fd724, %fd115;
	mul.f64 	%fd733, %fd732, %fd104;
	mul.f64 	%fd734, %fd733, %fd726;
	sub.f64 	%fd735, %fd731, %fd734;
	sub.f64 	%fd736, %fd735, %fd729;
	add.s64 	%rd156, %rd15, %rd153;
	or.b32  	%r213, %r211, 1;
	cvt.rn.f64.s32 	%fd737, %r213;
	div.rn.f64 	%fd738, %fd737, %fd105;
	mul.f64 	%fd739, %fd738, %fd728;
	sub.f64 	%fd740, %fd739, %fd726;
	st.local.v2.f64 	[%rd154], {%fd728, %fd740};
	mul.f64 	%fd741, %fd738, %fd736;
	div.rn.f64 	%fd742, %fd737, %fd115;
	mul.f64 	%fd743, %fd742, %fd104;
	mul.f64 	%fd744, %fd743, %fd728;
	sub.f64 	%fd745, %fd741, %fd744;
	sub.f64 	%fd746, %fd745, %fd730;
	st.local.v2.f64 	[%rd156], {%fd736, %fd746};
	add.s32 	%r214, %r300, 2;
	add.s32 	%r215, %r211, 3;
	cvt.rn.f64.s32 	%fd747, %r215;
	div.rn.f64 	%fd748, %fd747, %fd105;
	mul.f64 	%fd749, %fd748, %fd740;
	sub.f64 	%fd750, %fd749, %fd728;
	mul.wide.u32 	%rd157, %r214, 8;
	add.s64 	%rd158, %rd12, %rd157;
	mul.f64 	%fd751, %fd748, %fd746;
	div.rn.f64 	%fd752, %fd747, %fd115;
	mul.f64 	%fd753, %fd752, %fd104;
	ld.local.f64 	%fd754, [%rd152+8];
	mul.f64 	%fd755, %fd753, %fd754;
	sub.f64 	%fd756, %fd751, %fd755;
	sub.f64 	%fd757, %fd756, %fd736;
	add.s64 	%rd159, %rd15, %rd157;
	add.s32 	%r216, %r211, 5;
	cvt.rn.f64.s32 	%fd758, %r216;
	div.rn.f64 	%fd759, %fd758, %fd105;
	mul.f64 	%fd760, %fd759, %fd750;
	sub.f64 	%fd761, %fd760, %fd754;
	st.local.v2.f64 	[%rd158], {%fd750, %fd761};
	mul.f64 	%fd762, %fd759, %fd757;
	div.rn.f64 	%fd763, %fd758, %fd115;
	mul.f64 	%fd764, %fd763, %fd104;
	ld.local.f64 	%fd1150, [%rd152+16];
	mul.f64 	%fd765, %fd764, %fd1150;
	sub.f64 	%fd766, %fd762, %fd765;
	sub.f64 	%fd767, %fd766, %fd746;
	st.local.v2.f64 	[%rd159], {%fd757, %fd767};
	add.s32 	%r300, %r300, 4;
	setp.ne.s32 	%p70, %r214, %r62;
	@%p70 bra 	$L__BB6_78;
$L__BB6_79:
	setp.eq.s32 	%p71, %r61, 0;
	@%p71 bra 	$L__BB6_84;
	setp.eq.s16 	%p72, %rs7, 0;
	@%p72 bra 	$L__BB6_82;
	shl.b32 	%r217, %r300, 1;
	add.s32 	%r218, %r217, -1;
	cvt.rn.f64.s32 	%fd768, %r218;
	div.rn.f64 	%fd769, %fd768, %fd105;
	sub.s32 	%r219, %r218, %r300;
	mul.wide.s32 	%rd160, %r219, 8;
	add.s64 	%rd161, %rd12, %rd160;
	ld.local.f64 	%fd770, [%rd161];
	mul.f64 	%fd771, %fd769, %fd770;
	sub.f64 	%fd772, %fd771, %fd1150;
	mul.wide.u32 	%rd162, %r300, 8;
	add.s64 	%rd163, %rd12, %rd162;
	st.local.f64 	[%rd163], %fd772;
	add.s64 	%rd164, %rd15, %rd160;
	ld.local.f64 	%fd773, [%rd164];
	mul.f64 	%fd774, %fd769, %fd773;
	div.rn.f64 	%fd775, %fd768, %fd115;
	mul.f64 	%fd776, %fd775, %fd104;
	mul.f64 	%fd777, %fd776, %fd770;
	sub.f64 	%fd778, %fd774, %fd777;
	ld.local.f64 	%fd779, [%rd164+-8];
	sub.f64 	%fd780, %fd778, %fd779;
	add.s64 	%rd165, %rd15, %rd162;
	st.local.f64 	[%rd165], %fd780;
	or.b32  	%r220, %r217, 1;
	cvt.rn.f64.s32 	%fd781, %r220;
	div.rn.f64 	%fd782, %fd781, %fd105;
	mul.f64 	%fd783, %fd782, %fd772;
	sub.f64 	%fd784, %fd783, %fd770;
	st.local.f64 	[%rd163+8], %fd784;
	mul.f64 	%fd785, %fd782, %fd780;
	div.rn.f64 	%fd786, %fd781, %fd115;
	mul.f64 	%fd787, %fd786, %fd104;
	ld.local.f64 	%fd788, [%rd161+8];
	mul.f64 	%fd789, %fd787, %fd788;
	sub.f64 	%fd790, %fd785, %fd789;
	sub.f64 	%fd791, %fd790, %fd773;
	st.local.f64 	[%rd165+8], %fd791;
	add.s32 	%r300, %r219, 3;
$L__BB6_82:
	setp.ne.s16 	%p73, %rs2, 0;
	@%p73 bra 	$L__BB6_84;
	shl.b32 	%r221, %r300, 1;
	add.s32 	%r222, %r221, -1;
	cvt.rn.f64.s32 	%fd792, %r222;
	div.rn.f64 	%fd793, %fd792, %fd105;
	mul.wide.s32 	%rd166, %r300, 8;
	add.s64 	%rd167, %rd12, %rd166;
	ld.local.f64 	%fd794, [%rd167+-8];
	mul.f64 	%fd795, %fd793, %fd794;
	ld.local.f64 	%fd796, [%rd167+-16];
	sub.f64 	%fd797, %fd795, %fd796;
	mul.wide.u32 	%rd168, %r300, 8;
	add.s64 	%rd169, %rd12, %rd168;
	st.local.f64 	[%rd169], %fd797;
	add.s64 	%rd170, %rd15, %rd166;
	ld.local.f64 	%fd798, [%rd170+-8];
	mul.f64 	%fd799, %fd793, %fd798;
	div.rn.f64 	%fd800, %fd792, %fd115;
	mul.f64 	%fd801, %fd800, %fd104;
	mul.f64 	%fd802, %fd801, %fd794;
	sub.f64 	%fd803, %fd799, %fd802;
	ld.local.f64 	%fd804, [%rd170+-16];
	sub.f64 	%fd805, %fd803, %fd804;
	add.s64 	%rd171, %rd15, %rd168;
	st.local.f64 	[%rd171], %fd805;
$L__BB6_84:
	ld.local.f64 	%fd806, [%rd19];
	neg.f64 	%fd807, %fd806;
	mul.wide.u32 	%rd172, %r295, 8;
	add.s64 	%rd173, %rd17, %rd172;
	st.local.f64 	[%rd173], %fd807;
	ld.local.f64 	%fd808, [%rd20];
	neg.f64 	%fd809, %fd808;
	add.s64 	%rd174, %rd16, %rd172;
	st.local.f64 	[%rd174], %fd809;
	add.s32 	%r295, %r295, 1;
	setp.eq.s32 	%p74, %r295, %r112;
	@%p74 bra 	$L__BB6_85;
	bra.uni 	$L__BB6_67;
$L__BB6_85:
	mul.lo.s32 	%r65, %r291, %r291;
	mov.b32 	%r302, 0;
$L__BB6_86:
	sub.s32 	%r224, %r291, %r302;
	mul.wide.u32 	%rd175, %r224, 8;
	add.s64 	%rd176, %rd9, %rd175;
	ld.global.f64 	%fd810, [%rd176];
	add.s32 	%r225, %r55, %r291;
	add.s32 	%r226, %r225, 2;
	cvt.rn.f64.u32 	%fd811, %r226;
	mul.f64 	%fd812, %fd810, %fd811;
	add.s32 	%r82, %r302, %r291;
	mul.wide.u32 	%rd177, %r82, 8;
	add.s64 	%rd178, %rd9, %rd177;
	ld.global.f64 	%fd813, [%rd178];
	mul.f64 	%fd814, %fd1, %fd813;
	div.rn.f64 	%fd815, %fd812, %fd814;
	sqrt.rn.f64 	%fd123, %fd815;
	cvt.rn.f64.u32 	%fd124, %r302;
	mul.f64 	%fd125, %fd22, %fd124;
	abs.f64 	%fd126, %fd125;
	setp.neu.f64 	%p75, %fd126, 0d7FF0000000000000;
	@%p75 bra 	$L__BB6_88;
	mov.f64 	%fd821, 0d0000000000000000;
	mul.rn.f64 	%fd1152, %fd125, %fd821;
	mov.b32 	%r304, 1;
	bra.uni 	$L__BB6_91;
$L__BB6_88:
	mul.f64 	%fd816, %fd125, 0d3FE45F306DC9C883;
	cvt.rni.s32.f64 	%r303, %fd816;
	cvt.rn.f64.s32 	%fd817, %r303;
	fma.rn.f64 	%fd818, %fd817, 0dBFF921FB54442D18, %fd125;
	fma.rn.f64 	%fd819, %fd817, 0dBC91A62633145C00, %fd818;
	fma.rn.f64 	%fd1152, %fd817, 0dB97B839A252049C0, %fd819;
	setp.ltu.f64 	%p76, %fd126, 0d41E0000000000000;
	@%p76 bra 	$L__BB6_90;
	{ // callseq 50, 0
	.param .b64 param0;
	st.param.f64 	[param0], %fd125;
	.param .align 16 .b8 retval0[16];
	call.uni (retval0), 
	__internal_trig_reduction_slowpathd, 
	(
	param0
	);
	ld.param.f64 	%fd1152, [retval0];
	ld.param.b32 	%r303, [retval0+8];
	} // callseq 50
$L__BB6_90:
	add.s32 	%r304, %r303, 1;
$L__BB6_91:
	shl.b32 	%r229, %r304, 6;
	cvt.u64.u32 	%rd179, %r229;
	and.b64  	%rd180, %rd179, 64;
	mov.u64 	%rd181, __cudart_sin_cos_coeffs;
	add.s64 	%rd182, %rd181, %rd180;
	mul.rn.f64 	%fd822, %fd1152, %fd1152;
	and.b32  	%r230, %r304, 1;
	setp.eq.b32 	%p78, %r230, 1;
	selp.f64 	%fd823, 0dBDA8FF8320FD8164, 0d3DE5DB65F9785EBA, %p78;
	ld.global.nc.v2.f64 	{%fd824, %fd825}, [%rd182];
	fma.rn.f64 	%fd826, %fd823, %fd822, %fd824;
	fma.rn.f64 	%fd827, %fd826, %fd822, %fd825;
	ld.global.nc.v2.f64 	{%fd828, %fd829}, [%rd182+16];
	fma.rn.f64 	%fd830, %fd827, %fd822, %fd828;
	fma.rn.f64 	%fd831, %fd830, %fd822, %fd829;
	ld.global.nc.v2.f64 	{%fd832, %fd833}, [%rd182+32];
	fma.rn.f64 	%fd834, %fd831, %fd822, %fd832;
	fma.rn.f64 	%fd835, %fd834, %fd822, %fd833;
	fma.rn.f64 	%fd836, %fd835, %fd1152, %fd1152;
	fma.rn.f64 	%fd837, %fd835, %fd822, 0d3FF0000000000000;
	selp.f64 	%fd838, %fd837, %fd836, %p78;
	and.b32  	%r231, %r304, 2;
	setp.eq.s32 	%p79, %r231, 0;
	mov.f64 	%fd839, 0d0000000000000000;
	sub.f64 	%fd840, %fd839, %fd838;
	selp.f64 	%fd132, %fd838, %fd840, %p79;
	mul.wide.u32 	%rd183, %r302, 8;
	add.s64 	%rd184, %rd10, %rd183;
	ld.local.f64 	%fd133, [%rd184];
	mul.f64 	%fd134, %fd133, %fd132;
	mul.f64 	%fd135, %fd123, %fd134;
	@%p75 bra 	$L__BB6_93;
	mov.f64 	%fd846, 0d0000000000000000;
	mul.rn.f64 	%fd1153, %fd125, %fd846;
	mov.b32 	%r305, 0;
	bra.uni 	$L__BB6_95;
$L__BB6_93:
	mul.f64 	%fd841, %fd125, 0d3FE45F306DC9C883;
	cvt.rni.s32.f64 	%r305, %fd841;
	cvt.rn.f64.s32 	%fd842, %r305;
	fma.rn.f64 	%fd843, %fd842, 0dBFF921FB54442D18, %fd125;
	fma.rn.f64 	%fd844, %fd842, 0dBC91A62633145C00, %fd843;
	fma.rn.f64 	%fd1153, %fd842, 0dB97B839A252049C0, %fd844;
	setp.ltu.f64 	%p80, %fd126, 0d41E0000000000000;
	@%p80 bra 	$L__BB6_95;
	{ // callseq 51, 0
	.param .b64 param0;
	st.param.f64 	[param0], %fd125;
	.param .align 16 .b8 retval0[16];
	call.uni (retval0), 
	__internal_trig_reduction_slowpathd, 
	(
	param0
	);
	ld.param.f64 	%fd1153, [retval0];
	ld.param.b32 	%r305, [retval0+8];
	} // callseq 51
$L__BB6_95:
	shl.b32 	%r234, %r305, 6;
	cvt.u64.u32 	%rd185, %r234;
	and.b64  	%rd186, %rd185, 64;
	mov.u64 	%rd187, __cudart_sin_cos_coeffs;
	add.s64 	%rd188, %rd187, %rd186;
	mul.rn.f64 	%fd847, %fd1153, %fd1153;
	and.b32  	%r235, %r305, 1;
	setp.eq.b32 	%p82, %r235, 1;
	selp.f64 	%fd848, 0dBDA8FF8320FD8164, 0d3DE5DB65F9785EBA, %p82;
	ld.global.nc.v2.f64 	{%fd849, %fd850}, [%rd188];
	fma.rn.f64 	%fd851, %fd848, %fd847, %fd849;
	fma.rn.f64 	%fd852, %fd851, %fd847, %fd850;
	ld.global.nc.v2.f64 	{%fd853, %fd854}, [%rd188+16];
	fma.rn.f64 	%fd855, %fd852, %fd847, %fd853;
	fma.rn.f64 	%fd856, %fd855, %fd847, %fd854;
	ld.global.nc.v2.f64 	{%fd857, %fd858}, [%rd188+32];
	fma.rn.f64 	%fd859, %fd856, %fd847, %fd857;
	fma.rn.f64 	%fd860, %fd859, %fd847, %fd858;
	fma.rn.f64 	%fd861, %fd860, %fd1153, %fd1153;
	fma.rn.f64 	%fd862, %fd860, %fd847, 0d3FF0000000000000;
	selp.f64 	%fd863, %fd862, %fd861, %p82;
	and.b32  	%r236, %r305, 2;
	setp.eq.s32 	%p83, %r236, 0;
	mov.f64 	%fd864, 0d0000000000000000;
	sub.f64 	%fd865, %fd864, %fd863;
	selp.f64 	%fd866, %fd863, %fd865, %p83;
	mul.f64 	%fd867, %fd133, %fd866;
	mul.f64 	%fd140, %fd123, %fd867;
	mul.wide.u32 	%rd189, %r302, 8;
	add.s64 	%rd190, %rd13, %rd189;
	ld.local.f64 	%fd868, [%rd190];
	mul.f64 	%fd869, %fd132, %fd868;
	mul.f64 	%fd870, %fd123, %fd869;
	mul.f64 	%fd871, %fd868, %fd866;
	mul.f64 	%fd872, %fd123, %fd871;
	neg.f64 	%fd873, %fd124;
	mul.f64 	%fd874, %fd123, %fd873;
	mul.f64 	%fd875, %fd874, %fd867;
	mul.f64 	%fd876, %fd123, %fd124;
	mul.f64 	%fd877, %fd876, %fd134;
	mul.f64 	%fd878, %fd29, %fd875;
	fma.rn.f64 	%fd141, %fd26, %fd870, %fd878;
	mul.f64 	%fd879, %fd30, %fd875;
	fma.rn.f64 	%fd142, %fd27, %fd870, %fd879;
	mul.f64 	%fd880, %fd875, 0d0000000000000000;
	fma.rn.f64 	%fd143, %fd28, %fd870, %fd880;
	mul.f64 	%fd881, %fd26, %fd872;
	fma.rn.f64 	%fd144, %fd29, %fd877, %fd881;
	mul.f64 	%fd882, %fd27, %fd872;
	fma.rn.f64 	%fd145, %fd30, %fd877, %fd882;
	mul.f64 	%fd883, %fd28, %fd872;
	fma.rn.f64 	%fd146, %fd877, 0d0000000000000000, %fd883;
	@%p15 bra 	$L__BB6_104;
	setp.lt.u32 	%p84, %r112, 4;
	add.s32 	%r238, %r82, %r65;
	mul.lo.s32 	%r91, %r238, %r112;
	mov.b32 	%r308, 0;
	@%p84 bra 	$L__BB6_99;
	mov.b32 	%r306, 0;
$L__BB6_98:
	.pragma "nounroll";
	mul.wide.u32 	%rd191, %r306, 8;
	add.s64 	%rd192, %rd17, %rd191;
	ld.local.v2.f64 	{%fd884, %fd885}, [%rd192];
	add.s64 	%rd193, %rd16, %rd191;
	ld.local.v2.f64 	{%fd886, %fd887}, [%rd193];
	mul.f64 	%fd888, %fd23, %fd886;
	mul.f64 	%fd889, %fd24, %fd886;
	mul.f64 	%fd890, %fd25, %fd886;
	add.s32 	%r240, %r306, %r91;
	mad.lo.s32 	%r241, %r240, %r113, %r270;
	mul.f64 	%fd891, %fd135, %fd884;
	mul.wide.s32 	%rd194, %r241, 8;
	add.s64 	%rd195, %rd8, %rd194;
	st.global.f64 	[%rd195], %fd891;
	mul.f64 	%fd892, %fd140, %fd884;
	add.s64 	%rd196, %rd7, %rd194;
	st.global.f64 	[%rd196], %fd892;
	mul.f64 	%fd893, %fd135, %fd888;
	fma.rn.f64 	%fd894, %fd141, %fd884, %fd893;
	add.s64 	%rd197, %rd6, %rd194;
	st.global.f64 	[%rd197], %fd894;
	mul.f64 	%fd895, %fd135, %fd889;
	fma.rn.f64 	%fd896, %fd142, %fd884, %fd895;
	add.s64 	%rd198, %rd5, %rd194;
	st.global.f64 	[%rd198], %fd896;
	mul.f64 	%fd897, %fd135, %fd890;
	fma.rn.f64 	%fd898, %fd143, %fd884, %fd897;
	add.s64 	%rd199, %rd4, %rd194;
	st.global.f64 	[%rd199], %fd898;
	mul.f64 	%fd899, %fd140, %fd888;
	fma.rn.f64 	%fd900, %fd144, %fd884, %fd899;
	add.s64 	%rd200, %rd3, %rd194;
	st.global.f64 	[%rd200], %fd900;
	mul.f64 	%fd901, %fd140, %fd889;
	fma.rn.f64 	%fd902, %fd145, %fd884, %fd901;
	add.s64 	%rd201, %rd2, %rd194;
	st.global.f64 	[%rd201], %fd902;
	mul.f64 	%fd903, %fd140, %fd890;
	fma.rn.f64 	%fd904, %fd146, %fd884, %fd903;
	add.s64 	%rd202, %rd1, %rd194;
	st.global.f64 	[%rd202], %fd904;
	mul.f64 	%fd905, %fd23, %fd887;
	mul.f64 	%fd906, %fd24, %fd887;
	mul.f64 	%fd907, %fd25, %fd887;
	mul.f64 	%fd908, %fd135, %fd885;
	mul.wide.s32 	%rd203, %r113, 8;
	add.s64 	%rd204, %rd195, %rd203;
	st.global.f64 	[%rd204], %fd908;
	mul.f64 	%fd909, %fd140, %fd885;
	add.s64 	%rd205, %rd196, %rd203;
	st.global.f64 	[%rd205], %fd909;
	mul.f64 	%fd910, %fd135, %fd905;
	fma.rn.f64 	%fd911, %fd141, %fd885, %fd910;
	add.s64 	%rd206, %rd197, %rd203;
	st.global.f64 	[%rd206], %fd911;
	mul.f64 	%fd912, %fd135, %fd906;
	fma.rn.f64 	%fd913, %fd142, %fd885, %fd912;
	add.s64 	%rd207, %rd198, %rd203;
	st.global.f64 	[%rd207], %fd913;
	mul.f64 	%fd914, %fd135, %fd907;
	fma.rn.f64 	%fd915, %fd143, %fd885, %fd914;
	add.s64 	%rd208, %rd199, %rd203;
	st.global.f64 	[%rd208], %fd915;
	mul.f64 	%fd916, %fd140, %fd905;
	fma.rn.f64 	%fd917, %fd144, %fd885, %fd916;
	add.s64 	%rd209, %rd200, %rd203;
	st.global.f64 	[%rd209], %fd917;
	mul.f64 	%fd918, %fd140, %fd906;
	fma.rn.f64 	%fd919, %fd145, %fd885, %fd918;
	add.s64 	%rd210, %rd201, %rd203;
	st.global.f64 	[%rd210], %fd919;
	mul.f64 	%fd920, %fd140, %fd907;
	fma.rn.f64 	%fd921, %fd146, %fd885, %fd920;
	add.s64 	%rd211, %rd202, %rd203;
	st.global.f64 	[%rd211], %fd921;
	ld.local.v2.f64 	{%fd922, %fd923}, [%rd192+16];
	ld.local.v2.f64 	{%fd924, %fd925}, [%rd193+16];
	mul.f64 	%fd926, %fd23, %fd924;
	mul.f64 	%fd927, %fd24, %fd924;
	mul.f64 	%fd928, %fd25, %fd924;
	mul.f64 	%fd929, %fd135, %fd922;
	add.s64 	%rd212, %rd204, %rd203;
	st.global.f64 	[%rd212], %fd929;
	mul.f64 	%fd930, %fd140, %fd922;
	add.s64 	%rd213, %rd205, %rd203;
	st.global.f64 	[%rd213], %fd930;
	mul.f64 	%fd931, %fd135, %fd926;
	fma.rn.f64 	%fd932, %fd141, %fd922, %fd931;
	add.s64 	%rd214, %rd206, %rd203;
	st.global.f64 	[%rd214], %fd932;
	mul.f64 	%fd933, %fd135, %fd927;
	fma.rn.f64 	%fd934, %fd142, %fd922, %fd933;
	add.s64 	%rd215, %rd207, %rd203;
	st.global.f64 	[%rd215], %fd934;
	mul.f64 	%fd935, %fd135, %fd928;
	fma.rn.f64 	%fd936, %fd143, %fd922, %fd935;
	add.s64 	%rd216, %rd208, %rd203;
	st.global.f64 	[%rd216], %fd936;
	mul.f64 	%fd937, %fd140, %fd926;
	fma.rn.f64 	%fd938, %fd144, %fd922, %fd937;
	add.s64 	%rd217, %rd209, %rd203;
	st.global.f64 	[%rd217], %fd938;
	mul.f64 	%fd939, %fd140, %fd927;
	fma.rn.f64 	%fd940, %fd145, %fd922, %fd939;
	add.s64 	%rd218, %rd210, %rd203;
	st.global.f64 	[%rd218], %fd940;
	mul.f64 	%fd941, %fd140, %fd928;
	fma.rn.f64 	%fd942, %fd146, %fd922, %fd941;
	add.s64 	%rd219, %rd211, %rd203;
	st.global.f64 	[%rd219], %fd942;
	mul.f64 	%fd943, %fd23, %fd925;
	mul.f64 	%fd944, %fd24, %fd925;
	mul.f64 	%fd945, %fd25, %fd925;
	mul.f64 	%fd946, %fd135, %fd923;
	add.s64 	%rd220, %rd212, %rd203;
	st.global.f64 	[%rd220], %fd946;
	mul.f64 	%fd947, %fd140, %fd923;
	add.s64 	%rd221, %rd213, %rd203;
	st.global.f64 	[%rd221], %fd947;
	mul.f64 	%fd948, %fd135, %fd943;
	fma.rn.f64 	%fd949, %fd141, %fd923, %fd948;
	add.s64 	%rd222, %rd214, %rd203;
	st.global.f64 	[%rd222], %fd949;
	mul.f64 	%fd950, %fd135, %fd944;
	fma.rn.f64 	%fd951, %fd142, %fd923, %fd950;
	add.s64 	%rd223, %rd215, %rd203;
	st.global.f64 	[%rd223], %fd951;
	mul.f64 	%fd952, %fd135, %fd945;
	fma.rn.f64 	%fd953, %fd143, %fd923, %fd952;
	add.s64 	%rd224, %rd216, %rd203;
	st.global.f64 	[%rd224], %fd953;
	mul.f64 	%fd954, %fd140, %fd943;
	fma.rn.f64 	%fd955, %fd144, %fd923, %fd954;
	add.s64 	%rd225, %rd217, %rd203;
	st.global.f64 	[%rd225], %fd955;
	mul.f64 	%fd956, %fd140, %fd944;
	fma.rn.f64 	%fd957, %fd145, %fd923, %fd956;
	add.s64 	%rd226, %rd218, %rd203;
	st.global.f64 	[%rd226], %fd957;
	mul.f64 	%fd958, %fd140, %fd945;
	fma.rn.f64 	%fd959, %fd146, %fd923, %fd958;
	add.s64 	%rd227, %rd219, %rd203;
	st.global.f64 	[%rd227], %fd959;
	add.s32 	%r306, %r306, 4;
	setp.ne.s32 	%p85, %r306, %r4;
	mov.u32 	%r308, %r4;
	@%p85 bra 	$L__BB6_98;
$L__BB6_99:
	setp.eq.s32 	%p86, %r3, 0;
	@%p86 bra 	$L__BB6_104;
	setp.eq.s32 	%p87, %r3, 1;
	@%p87 bra 	$L__BB6_102;
	mul.wide.u32 	%rd228, %r308, 8;
	add.s64 	%rd229, %rd17, %rd228;
	ld.local.f64 	%fd960, [%rd229];
	add.s64 	%rd230, %rd16, %rd228;
	ld.local.f64 	%fd961, [%rd230];
	mul.f64 	%fd962, %fd23, %fd961;
	mul.f64 	%fd963, %fd24, %fd961;
	mul.f64 	%fd964, %fd25, %fd961;
	add.s32 	%r242, %r308, %r91;
	mad.lo.s32 	%r243, %r242, %r113, %r270;
	mul.f64 	%fd965, %fd135, %fd960;
	mul.wide.s32 	%rd231, %r243, 8;
	add.s64 	%rd232, %rd8, %rd231;
	st.global.f64 	[%rd232], %fd965;
	mul.f64 	%fd966, %fd140, %fd960;
	add.s64 	%rd233, %rd7, %rd231;
	st.global.f64 	[%rd233], %fd966;
	mul.f64 	%fd967, %fd135, %fd962;
	fma.rn.f64 	%fd968, %fd141, %fd960, %fd967;
	add.s64 	%rd234, %rd6, %rd231;
	st.global.f64 	[%rd234], %fd968;
	mul.f64 	%fd969, %fd135, %fd963;
	fma.rn.f64 	%fd970, %fd142, %fd960, %fd969;
	add.s64 	%rd235, %rd5, %rd231;
	st.global.f64 	[%rd235], %fd970;
	mul.f64 	%fd971, %fd135, %fd964;
	fma.rn.f64 	%fd972, %fd143, %fd960, %fd971;
	add.s64 	%rd236, %rd4, %rd231;
	st.global.f64 	[%rd236], %fd972;
	mul.f64 	%fd973, %fd140, %fd962;
	fma.rn.f64 	%fd974, %fd144, %fd960, %fd973;
	add.s64 	%rd237, %rd3, %rd231;
	st.global.f64 	[%rd237], %fd974;
	mul.f64 	%fd975, %fd140, %fd963;
	fma.rn.f64 	%fd976, %fd145, %fd960, %fd975;
	add.s64 	%rd238, %rd2, %rd231;
	st.global.f64 	[%rd238], %fd976;
	mul.f64 	%fd977, %fd140, %fd964;
	fma.rn.f64 	%fd978, %fd146, %fd960, %fd977;
	add.s64 	%rd239, %rd1, %rd231;
	st.global.f64 	[%rd239], %fd978;
	ld.local.f64 	%fd979, [%rd229+8];
	ld.local.f64 	%fd980, [%rd230+8];
	mul.f64 	%fd981, %fd23, %fd980;
	mul.f64 	%fd982, %fd24, %fd980;
	mul.f64 	%fd983, %fd25, %fd980;
	mul.f64 	%fd984, %fd135, %fd979;
	mul.wide.s32 	%rd240, %r113, 8;
	add.s64 	%rd241, %rd232, %rd240;
	st.global.f64 	[%rd241], %fd984;
	mul.f64 	%fd985, %fd140, %fd979;
	add.s64 	%rd242, %rd233, %rd240;
	st.global.f64 	[%rd242], %fd985;
	mul.f64 	%fd986, %fd135, %fd981;
	fma.rn.f64 	%fd987, %fd141, %fd979, %fd986;
	add.s64 	%rd243, %rd234, %rd240;
	st.global.f64 	[%rd243], %fd987;
	mul.f64 	%fd988, %fd135, %fd982;
	fma.rn.f64 	%fd989, %fd142, %fd979, %fd988;
	add.s64 	%rd244, %rd235, %rd240;
	st.global.f64 	[%rd244], %fd989;
	mul.f64 	%fd990, %fd135, %fd983;
	fma.rn.f64 	%fd991, %fd143, %fd979, %fd990;
	add.s64 	%rd245, %rd236, %rd240;
	st.global.f64 	[%rd245], %fd991;
	mul.f64 	%fd992, %fd140, %fd981;
	fma.rn.f64 	%fd993, %fd144, %fd979, %fd992;
	add.s64 	%rd246, %rd237, %rd240;
	st.global.f64 	[%rd246], %fd993;
	mul.f64 	%fd994, %fd140, %fd982;
	fma.rn.f64 	%fd995, %fd145, %fd979, %fd994;
	add.s64 	%rd247, %rd238, %rd240;
	st.global.f64 	[%rd247], %fd995;
	mul.f64 	%fd996, %fd140, %fd983;
	fma.rn.f64 	%fd997, %fd146, %fd979, %fd996;
	add.s64 	%rd248, %rd239, %rd240;
	st.global.f64 	[%rd248], %fd997;
	add.s32 	%r308, %r308, 2;
$L__BB6_102:
	setp.eq.s32 	%p88, %r5, 0;
	@%p88 bra 	$L__BB6_104;
	mul.wide.u32 	%rd249, %r308, 8;
	add.s64 	%rd250, %rd17, %rd249;
	ld.local.f64 	%fd998, [%rd250];
	add.s64 	%rd251, %rd16, %rd249;
	ld.local.f64 	%fd999, [%rd251];
	mul.f64 	%fd1000, %fd23, %fd999;
	mul.f64 	%fd1001, %fd24, %fd999;
	mul.f64 	%fd1002, %fd25, %fd999;
	add.s32 	%r244, %r308, %r91;
	mad.lo.s32 	%r245, %r244, %r113, %r270;
	mul.f64 	%fd1003, %fd135, %fd998;
	mul.wide.s32 	%rd252, %r245, 8;
	add.s64 	%rd253, %rd8, %rd252;
	st.global.f64 	[%rd253], %fd1003;
	mul.f64 	%fd1004, %fd140, %fd998;
	add.s64 	%rd254, %rd7, %rd252;
	st.global.f64 	[%rd254], %fd1004;
	mul.f64 	%fd1005, %fd135, %fd1000;
	fma.rn.f64 	%fd1006, %fd141, %fd998, %fd1005;
	add.s64 	%rd255, %rd6, %rd252;
	st.global.f64 	[%rd255], %fd1006;
	mul.f64 	%fd1007, %fd135, %fd1001;
	fma.rn.f64 	%fd1008, %fd142, %fd998, %fd1007;
	add.s64 	%rd256, %rd5, %rd252;
	st.global.f64 	[%rd256], %fd1008;
	mul.f64 	%fd1009, %fd135, %fd1002;
	fma.rn.f64 	%fd1010, %fd143, %fd998, %fd1009;
	add.s64 	%rd257, %rd4, %rd252;
	st.global.f64 	[%rd257], %fd1010;
	mul.f64 	%fd1011, %fd140, %fd1000;
	fma.rn.f64 	%fd1012, %fd144, %fd998, %fd1011;
	add.s64 	%rd258, %rd3, %rd252;
	st.global.f64 	[%rd258], %fd1012;
	mul.f64 	%fd1013, %fd140, %fd1001;
	fma.rn.f64 	%fd1014, %fd145, %fd998, %fd1013;
	add.s64 	%rd259, %rd2, %rd252;
	st.global.f64 	[%rd259], %fd1014;
	mul.f64 	%fd1015, %fd140, %fd1002;
	fma.rn.f64 	%fd1016, %fd146, %fd998, %fd1015;
	add.s64 	%rd260, %rd1, %rd252;
	st.global.f64 	[%rd260], %fd1016;
$L__BB6_104:
	add.s32 	%r302, %r302, 1;
	setp.ne.s32 	%p89, %r302, %r289;
	@%p89 bra 	$L__BB6_86;
	@%p15 bra 	$L__BB6_116;
	mov.f64 	%fd1154, 0dBFF0000000000000;
	mov.b32 	%r309, 0;
$L__BB6_107:
	mov.f64 	%fd147, %fd1154;
	setp.lt.u32 	%p91, %r112, 4;
	mad.lo.s32 	%r248, %r291, %r291, %r291;
	add.s32 	%r249, %r248, %r309;
	mad.lo.s32 	%r99, %r112, %r249, %r112;
	not.b32 	%r250, %r309;
	add.s32 	%r251, %r248, %r250;
	mul.lo.s32 	%r100, %r251, %r112;
	neg.f64 	%fd1154, %fd147;
	mov.b32 	%r312, 0;
	@%p91 bra 	$L__BB6_110;
	mov.b32 	%r310, 0;
$L__BB6_109:
	.pragma "nounroll";
	add.s32 	%r253, %r310, %r99;
	mad.lo.s32 	%r254, %r253, %r113, %r270;
	add.s32 	%r255, %r310, %r100;
	mad.lo.s32 	%r256, %r255, %r113, %r270;
	mul.wide.s32 	%rd261, %r254, 8;
	add.s64 	%rd262, %rd8, %rd261;
	ld.global.f64 	%fd1018, [%rd262];
	mul.f64 	%fd1019, %fd147, %fd1018;
	mul.wide.s32 	%rd263, %r256, 8;
	add.s64 	%rd264, %rd8, %rd263;
	st.global.f64 	[%rd264], %fd1019;
	add.s64 	%rd265, %rd7, %rd261;
	ld.global.f64 	%fd1020, [%rd265];
	mul.f64 	%fd1021, %fd1020, %fd1154;
	add.s64 	%rd266, %rd7, %rd263;
	st.global.f64 	[%rd266], %fd1021;
	add.s64 	%rd267, %rd6, %rd261;
	ld.global.f64 	%fd1022, [%rd267];
	mul.f64 	%fd1023, %fd147, %fd1022;
	add.s64 	%rd268, %rd6, %rd263;
	st.global.f64 	[%rd268], %fd1023;
	add.s64 	%rd269, %rd3, %rd261;
	ld.global.f64 	%fd1024, [%rd269];
	mul.f64 	%fd1025, %fd1024, %fd1154;
	add.s64 	%rd270, %rd3, %rd263;
	st.global.f64 	[%rd270], %fd1025;
	add.s64 	%rd271, %rd5, %rd261;
	ld.global.f64 	%fd1026, [%rd271];
	mul.f64 	%fd1027, %fd147, %fd1026;
	add.s64 	%rd272, %rd5, %rd263;
	st.global.f64 	[%rd272], %fd1027;
	add.s64 	%rd273, %rd2, %rd261;
	ld.global.f64 	%fd1028, [%rd273];
	mul.f64 	%fd1029, %fd1028, %fd1154;
	add.s64 	%rd274, %rd2, %rd263;
	st.global.f64 	[%rd274], %fd1029;
	add.s64 	%rd275, %rd4, %rd261;
	ld.global.f64 	%fd1030, [%rd275];
	mul.f64 	%fd1031, %fd147, %fd1030;
	add.s64 	%rd276, %rd4, %rd263;
	st.global.f64 	[%rd276], %fd1031;
	add.s64 	%rd277, %rd1, %rd261;
	ld.global.f64 	%fd1032, [%rd277];
	mul.f64 	%fd1033, %fd1032, %fd1154;
	add.s64 	%rd278, %rd1, %rd263;
	st.global.f64 	[%rd278], %fd1033;
	mul.wide.s32 	%rd279, %r113, 8;
	add.s64 	%rd280, %rd262, %rd279;
	ld.global.f64 	%fd1034, [%rd280];
	mul.f64 	%fd1035, %fd147, %fd1034;
	add.s64 	%rd281, %rd264, %rd279;
	st.global.f64 	[%rd281], %fd1035;
	add.s64 	%rd282, %rd265, %rd279;
	ld.global.f64 	%fd1036, [%rd282];
	mul.f64 	%fd1037, %fd1036, %fd1154;
	add.s64 	%rd283, %rd266, %rd279;
	st.global.f64 	[%rd283], %fd1037;
	add.s64 	%rd284, %rd267, %rd279;
	ld.global.f64 	%fd1038, [%rd284];
	mul.f64 	%fd1039, %fd147, %fd1038;
	add.s64 	%rd285, %rd268, %rd279;
	st.global.f64 	[%rd285], %fd1039;
	add.s64 	%rd286, %rd269, %rd279;
	ld.global.f64 	%fd1040, [%rd286];
	mul.f64 	%fd1041, %fd1040, %fd1154;
	add.s64 	%rd287, %rd270, %rd279;
	st.global.f64 	[%rd287], %fd1041;
	add.s64 	%rd288, %rd271, %rd279;
	ld.global.f64 	%fd1042, [%rd288];
	mul.f64 	%fd1043, %fd147, %fd1042;
	add.s64 	%rd289, %rd272, %rd279;
	st.global.f64 	[%rd289], %fd1043;
	add.s64 	%rd290, %rd273, %rd279;
	ld.global.f64 	%fd1044, [%rd290];
	mul.f64 	%fd1045, %fd1044, %fd1154;
	add.s64 	%rd291, %rd274, %rd279;
	st.global.f64 	[%rd291], %fd1045;
	add.s64 	%rd292, %rd275, %rd279;
	ld.global.f64 	%fd1046, [%rd292];
	mul.f64 	%fd1047, %fd147, %fd1046;
	add.s64 	%rd293, %rd276, %rd279;
	st.global.f64 	[%rd293], %fd1047;
	add.s64 	%rd294, %rd277, %rd279;
	ld.global.f64 	%fd1048, [%rd294];
	mul.f64 	%fd1049, %fd1048, %fd1154;
	add.s64 	%rd295, %rd278, %rd279;
	st.global.f64 	[%rd295], %fd1049;
	add.s64 	%rd296, %rd280, %rd279;
	ld.global.f64 	%fd1050, [%rd296];
	mul.f64 	%fd1051, %fd147, %fd1050;
	add.s64 	%rd297, %rd281, %rd279;
	st.global.f64 	[%rd297], %fd1051;
	add.s64 	%rd298, %rd282, %rd279;
	ld.global.f64 	%fd1052, [%rd298];
	mul.f64 	%fd1053, %fd1052, %fd1154;
	add.s64 	%rd299, %rd283, %rd279;
	st.global.f64 	[%rd299], %fd1053;
	add.s64 	%rd300, %rd284, %rd279;
	ld.global.f64 	%fd1054, [%rd300];
	mul.f64 	%fd1055, %fd147, %fd1054;
	add.s64 	%rd301, %rd285, %rd279;
	st.global.f64 	[%rd301], %fd1055;
	add.s64 	%rd302, %rd286, %rd279;
	ld.global.f64 	%fd1056, [%rd302];
	mul.f64 	%fd1057, %fd1056, %fd1154;
	add.s64 	%rd303, %rd287, %rd279;
	st.global.f64 	[%rd303], %fd1057;
	add.s64 	%rd304, %rd288, %rd279;
	ld.global.f64 	%fd1058, [%rd304];
	mul.f64 	%fd1059, %fd147, %fd1058;
	add.s64 	%rd305, %rd289, %rd279;
	st.global.f64 	[%rd305], %fd1059;
	add.s64 	%rd306, %rd290, %rd279;
	ld.global.f64 	%fd1060, [%rd306];
	mul.f64 	%fd1061, %fd1060, %fd1154;
	add.s64 	%rd307, %rd291, %rd279;
	st.global.f64 	[%rd307], %fd1061;
	add.s64 	%rd308, %rd292, %rd279;
	ld.global.f64 	%fd1062, [%rd308];
	mul.f64 	%fd1063, %fd147, %fd1062;
	add.s64 	%rd309, %rd293, %rd279;
	st.global.f64 	[%rd309], %fd1063;
	add.s64 	%rd310, %rd294, %rd279;
	ld.global.f64 	%fd1064, [%rd310];
	mul.f64 	%fd1065, %fd1064, %fd1154;
	add.s64 	%rd311, %rd295, %rd279;
	st.global.f64 	[%rd311], %fd1065;
	add.s64 	%rd312, %rd296, %rd279;
	ld.global.f64 	%fd1066, [%rd312];
	mul.f64 	%fd1067, %fd147, %fd1066;
	add.s64 	%rd313, %rd297, %rd279;
	st.global.f64 	[%rd313], %fd1067;
	add.s64 	%rd314, %rd298, %rd279;
	ld.global.f64 	%fd1068, [%rd314];
	mul.f64 	%fd1069, %fd1068, %fd1154;
	add.s64 	%rd315, %rd299, %rd279;
	st.global.f64 	[%rd315], %fd1069;
	add.s64 	%rd316, %rd300, %rd279;
	ld.global.f64 	%fd1070, [%rd316];
	mul.f64 	%fd1071, %fd147, %fd1070;
	add.s64 	%rd317, %rd301, %rd279;
	st.global.f64 	[%rd317], %fd1071;
	add.s64 	%rd318, %rd302, %rd279;
	ld.global.f64 	%fd1072, [%rd318];
	mul.f64 	%fd1073, %fd1072, %fd1154;
	add.s64 	%rd319, %rd303, %rd279;
	st.global.f64 	[%rd319], %fd1073;
	add.s64 	%rd320, %rd304, %rd279;
	ld.global.f64 	%fd1074, [%rd320];
	mul.f64 	%fd1075, %fd147, %fd1074;
	add.s64 	%rd321, %rd305, %rd279;
	st.global.f64 	[%rd321], %fd1075;
	add.s64 	%rd322, %rd306, %rd279;
	ld.global.f64 	%fd1076, [%rd322];
	mul.f64 	%fd1077, %fd1076, %fd1154;
	add.s64 	%rd323, %rd307, %rd279;
	st.global.f64 	[%rd323], %fd1077;
	add.s64 	%rd324, %rd308, %rd279;
	ld.global.f64 	%fd1078, [%rd324];
	mul.f64 	%fd1079, %fd147, %fd1078;
	add.s64 	%rd325, %rd309, %rd279;
	st.global.f64 	[%rd325], %fd1079;
	add.s64 	%rd326, %rd310, %rd279;
	ld.global.f64 	%fd1080, [%rd326];
	mul.f64 	%fd1081, %fd1080, %fd1154;
	add.s64 	%rd327, %rd311, %rd279;
	st.global.f64 	[%rd327], %fd1081;
	add.s32 	%r310, %r310, 4;
	setp.ne.s32 	%p92, %r310, %r4;
	mov.u32 	%r312, %r4;
	@%p92 bra 	$L__BB6_109;
$L__BB6_110:
	setp.eq.s32 	%p93, %r3, 0;
	@%p93 bra 	$L__BB6_115;
	setp.eq.s32 	%p94, %r3, 1;
	@%p94 bra 	$L__BB6_113;
	add.s32 	%r257, %r312, %r99;
	mad.lo.s32 	%r258, %r257, %r113, %r270;
	add.s32 	%r259, %r312, %r100;
	mad.lo.s32 	%r260, %r259, %r113, %r270;
	mul.wide.s32 	%rd328, %r258, 8;
	add.s64 	%rd329, %rd8, %rd328;
	ld.global.f64 	%fd1082, [%rd329];
	mul.f64 	%fd1083, %fd147, %fd1082;
	mul.wide.s32 	%rd330, %r260, 8;
	add.s64 	%rd331, %rd8, %rd330;
	st.global.f64 	[%rd331], %fd1083;
	add.s64 	%rd332, %rd7, %rd328;
	ld.global.f64 	%fd1084, [%rd332];
	mul.f64 	%fd1085, %fd1084, %fd1154;
	add.s64 	%rd333, %rd7, %rd330;
	st.global.f64 	[%rd333], %fd1085;
	add.s64 	%rd334, %rd6, %rd328;
	ld.global.f64 	%fd1086, [%rd334];
	mul.f64 	%fd1087, %fd147, %fd1086;
	add.s64 	%rd335, %rd6, %rd330;
	st.global.f64 	[%rd335], %fd1087;
	add.s64 	%rd336, %rd3, %rd328;
	ld.global.f64 	%fd1088, [%rd336];
	mul.f64 	%fd1089, %fd1088, %fd1154;
	add.s64 	%rd337, %rd3, %rd330;
	st.global.f64 	[%rd337], %fd1089;
	add.s64 	%rd338, %rd5, %rd328;
	ld.global.f64 	%fd1090, [%rd338];
	mul.f64 	%fd1091, %fd147, %fd1090;
	add.s64 	%rd339, %rd5, %rd330;
	st.global.f64 	[%rd339], %fd1091;
	add.s64 	%rd340, %rd2, %rd328;
	ld.global.f64 	%fd1092, [%rd340];
	mul.f64 	%fd1093, %fd1092, %fd1154;
	add.s64 	%rd341, %rd2, %rd330;
	st.global.f64 	[%rd341], %fd1093;
	add.s64 	%rd342, %rd4, %rd328;
	ld.global.f64 	%fd1094, [%rd342];
	mul.f64 	%fd1095, %fd147, %fd1094;
	add.s64 	%rd343, %rd4, %rd330;
	st.global.f64 	[%rd343], %fd1095;
	add.s64 	%rd344, %rd1, %rd328;
	ld.global.f64 	%fd1096, [%rd344];
	mul.f64 	%fd1097, %fd1096, %fd1154;
	add.s64 	%rd345, %rd1, %rd330;
	st.global.f64 	[%rd345], %fd1097;
	mul.wide.s32 	%rd346, %r113, 8;
	add.s64 	%rd347, %rd329, %rd346;
	ld.global.f64 	%fd1098, [%rd347];
	mul.f64 	%fd1099, %fd147, %fd1098;
	add.s64 	%rd348, %rd331, %rd346;
	st.global.f64 	[%rd348], %fd1099;
	add.s64 	%rd349, %rd332, %rd346;
	ld.global.f64 	%fd1100, [%rd349];
	mul.f64 	%fd1101, %fd1100, %fd1154;
	add.s64 	%rd350, %rd333, %rd346;
	st.global.f64 	[%rd350], %fd1101;
	add.s64 	%rd351, %rd334, %rd346;
	ld.global.f64 	%fd1102, [%rd351];
	mul.f64 	%fd1103, %fd147, %fd1102;
	add.s64 	%rd352, %rd335, %rd346;
	st.global.f64 	[%rd352], %fd1103;
	add.s64 	%rd353, %rd336, %rd346;
	ld.global.f64 	%fd1104, [%rd353];
	mul.f64 	%fd1105, %fd1104, %fd1154;
	add.s64 	%rd354, %rd337, %rd346;
	st.global.f64 	[%rd354], %fd1105;
	add.s64 	%rd355, %rd338, %rd346;
	ld.global.f64 	%fd1106, [%rd355];
	mul.f64 	%fd1107, %fd147, %fd1106;
	add.s64 	%rd356, %rd339, %rd346;
	st.global.f64 	[%rd356], %fd1107;
	add.s64 	%rd357, %rd340, %rd346;
	ld.global.f64 	%fd1108, [%rd357];
	mul.f64 	%fd1109, %fd1108, %fd1154;
	add.s64 	%rd358, %rd341, %rd346;
	st.global.f64 	[%rd358], %fd1109;
	add.s64 	%rd359, %rd342, %rd346;
	ld.global.f64 	%fd1110, [%rd359];
	mul.f64 	%fd1111, %fd147, %fd1110;
	add.s64 	%rd360, %rd343, %rd346;
	st.global.f64 	[%rd360], %fd1111;
	add.s64 	%rd361, %rd344, %rd346;
	ld.global.f64 	%fd1112, [%rd361];
	mul.f64 	%fd1113, %fd1112, %fd1154;
	add.s64 	%rd362, %rd345, %rd346;
	st.global.f64 	[%rd362], %fd1113;
	add.s32 	%r312, %r312, 2;
$L__BB6_113:
	setp.eq.s32 	%p95, %r5, 0;
	@%p95 bra 	$L__BB6_115;
	add.s32 	%r261, %r312, %r99;
	mad.lo.s32 	%r262, %r261, %r113, %r270;
	add.s32 	%r263, %r312, %r100;
	mad.lo.s32 	%r264, %r263, %r113, %r270;
	mul.wide.s32 	%rd363, %r262, 8;
	add.s64 	%rd364, %rd8, %rd363;
	ld.global.f64 	%fd1114, [%rd364];
	mul.f64 	%fd1115, %fd147, %fd1114;
	mul.wide.s32 	%rd365, %r264, 8;
	add.s64 	%rd366, %rd8, %rd365;
	st.global.f64 	[%rd366], %fd1115;
	add.s64 	%rd367, %rd7, %rd363;
	ld.global.f64 	%fd1116, [%rd367];
	mul.f64 	%fd1117, %fd1116, %fd1154;
	add.s64 	%rd368, %rd7, %rd365;
	st.global.f64 	[%rd368], %fd1117;
	add.s64 	%rd369, %rd6, %rd363;
	ld.global.f64 	%fd1118, [%rd369];
	mul.f64 	%fd1119, %fd147, %fd1118;
	add.s64 	%rd370, %rd6, %rd365;
	st.global.f64 	[%rd370], %fd1119;
	add.s64 	%rd371, %rd3, %rd363;
	ld.global.f64 	%fd1120, [%rd371];
	mul.f64 	%fd1121, %fd1120, %fd1154;
	add.s64 	%rd372, %rd3, %rd365;
	st.global.f64 	[%rd372], %fd1121;
	add.s64 	%rd373, %rd5, %rd363;
	ld.global.f64 	%fd1122, [%rd373];
	mul.f64 	%fd1123, %fd147, %fd1122;
	add.s64 	%rd374, %rd5, %rd365;
	st.global.f64 	[%rd374], %fd1123;
	add.s64 	%rd375, %rd2, %rd363;
	ld.global.f64 	%fd1124, [%rd375];
	mul.f64 	%fd1125, %fd1124, %fd1154;
	add.s64 	%rd376, %rd2, %rd365;
	st.global.f64 	[%rd376], %fd1125;
	add.s64 	%rd377, %rd4, %rd363;
	ld.global.f64 	%fd1126, [%rd377];
	mul.f64 	%fd1127, %fd147, %fd1126;
	add.s64 	%rd378, %rd4, %rd365;
	st.global.f64 	[%rd378], %fd1127;
	add.s64 	%rd379, %rd1, %rd363;
	ld.global.f64 	%fd1128, [%rd379];
	mul.f64 	%fd1129, %fd1128, %fd1154;
	add.s64 	%rd380, %rd1, %rd365;
	st.global.f64 	[%rd380], %fd1129;
$L__BB6_115:
	add.s32 	%r309, %r309, 1;
	setp.ne.s32 	%p96, %r309, %r291;
	@%p96 bra 	$L__BB6_107;
$L__BB6_116:
	add.s32 	%r265, %r55, %r291;
	add.s32 	%r291, %r55, 2;
	sub.s32 	%r290, %r265, %r290;
	add.s32 	%r109, %r290, 2;
	setp.ne.s32 	%p97, %r289, %r2;
	add.s16 	%rs8, %rs8, 1;
	mov.u32 	%r288, %r55;
	mov.u32 	%r289, %r109;
	@%p97 bra 	$L__BB6_49;
$L__BB6_117:
	mov.u32 	%r266, %ntid.x;
	mov.u32 	%r267, %nctaid.x;
	mad.lo.s32 	%r270, %r266, %r267, %r270;
	setp.lt.s32 	%p98, %r270, %r113;
	@%p98 bra 	$L__BB6_2;
$L__BB6_118:
	ret;

}
	// .globl	_Z42gpuKernelSphericalHarmonicsBesselWithDerivIfEvPT_S1_S1_S1_S1_S1_S1_S1_S1_S1_S1_S0_iii
.visible .entry _Z42gpuKernelSphericalHarmonicsBesselWithDerivIfEvPT_S1_S1_S1_S1_S1_S1_S1_S1_S1_S1_S0_iii(
	.param .u64 .ptr .align 1 _Z42gpuKernelSphericalHarmonicsBesselWithDerivIfEvPT_S1_S1_S1_S1_S1_S1_S1_S1_S1_S1_S0_iii_param_0,
	.param .u64 .ptr .align 1 _Z42gpuKernelSphericalHarmonicsBesselWithDerivIfEvPT_S1_S1_S1_S1_S1_S1_S1_S1_S1_S1_S0_iii_param_1,
	.param .u64 .ptr .align 1 _Z42gpuKernelSphericalHarmonicsBesselWithDerivIfEvPT_S1_S1_S1_S1_S1_S1_S1_S1_S1_S1_S0_iii_param_2,
	.param .u64 .ptr .align 1 _Z42gpuKernelSphericalHarmonicsBesselWithDerivIfEvPT_S1_S1_S1_S1_S1_S1_S1_S1_S1_S1_S0_iii_param_3,
	.param .u64 .ptr .align 1 _Z42gpuKernelSphericalHarmonicsBesselWithDerivIfEvPT_S1_S1_S1_S1_S1_S1_S1_S1_S1_S1_S0_iii_param_4,
	.param .u64 .ptr .align 1 _Z42gpuKernelSphericalHarmonicsBesselWithDerivIfEvPT_S1_S1_S1_S1_S1_S1_S1_S1_S1_S1_S0_iii_param_5,
	.param .u64 .ptr .align 1 _Z42gpuKernelSphericalHarmonicsBesselWithDerivIfEvPT_S1_S1_S1_S1_S1_S1_S1_S1_S1_S1_S0_iii_param_6,
	.param .u64 .ptr .align 1 _Z42gpuKernelSphericalHarmonicsBesselWithDerivIfEvPT_S1_S1_S1_S1_S1_S1_S1_S1_S1_S1_S0_iii_param_7,
	.param .u64 .ptr .align 1 _Z42gpuKernelSphericalHarmonicsBesselWithDerivIfEvPT_S1_S1_S1_S1_S1_S1_S1_S1_S1_S1_S0_iii_param_8,
	.param .u64 .ptr .align 1 _Z42gpuKernelSphericalHarmonicsBesselWithDerivIfEvPT_S1_S1_S1_S1_S1_S1_S1_S1_S1_S1_S0_iii_param_9,
	.param .u64 .ptr .align 1 _Z42gpuKernelSphericalHarmonicsBesselWithDerivIfEvPT_S1_S1_S1_S1_S1_S1_S1_S1_S1_S1_S0_iii_param_10,
	.param .f32 _Z42gpuKernelSphericalHarmonicsBesselWithDerivIfEvPT_S1_S1_S1_S1_S1_S1_S1_S1_S1_S1_S0_iii_param_11,
	.param .u32 _Z42gpuKernelSphericalHarmonicsBesselWithDerivIfEvPT_S1_S1_S1_S1_S1_S1_S1_S1_S1_S1_S0_iii_param_12,
	.param .u32 _Z42gpuKernelSphericalHarmonicsBesselWithDerivIfEvPT_S1_S1_S1_S1_S1_S1_S1_S1_S1_S1_S0_iii_param_13,
	.param .u32 _Z42gpuKernelSphericalHarmonicsBesselWithDerivIfEvPT_S1_S1_S1_S1_S1_S1_S1_S1_S1_S1_S0_iii_param_14
)
{
	.local .align 8 .b8 	__local_depot7[352];
	.reg .b64 	%SP;
	.reg .b64 	%SPL;
	.reg .pred 	%p<313>;
	.reg .b16 	%rs<9>;
	.reg .b32 	%r<1783>;
	.reg .b32 	%f<1679>;
	.reg .b64 	%rd<1109>;
	.reg .b64 	%fd<74>;

	mov.u64 	%SPL, __local_depot7;
	ld.param.u32 	%r386, [_Z42gpuKernelSphericalHarmonicsBesselWithDerivIfEvPT_S1_S1_S1_S1_S1_S1_S1_S1_S1_S1_S0_iii_param_14];
	add.u64 	%rd1, %SPL, 0;
	add.u64 	%rd2, %SPL, 0;
	add.u64 	%rd3, %SPL, 0;
	add.u64 	%rd4, %SPL, 0;
	add.u64 	%rd5, %SPL, 0;
	add.u64 	%rd6, %SPL, 0;
	add.u64 	%rd7, %SPL, 0;
	add.u64 	%rd8, %SPL, 0;
	add.u64 	%rd9, %SPL, 0;
	add.u64 	%rd10, %SPL, 0;
	add.u64 	%rd11, %SPL, 0;
	add.u64 	%rd12, %SPL, 0;
	add.u64 	%rd13, %SPL, 0;
	add.u64 	%rd14, %SPL, 0;
	add.u64 	%rd15, %SPL, 0;
	add.u64 	%rd16, %SPL, 0;
	add.u64 	%rd17, %SPL, 0;
	add.u64 	%rd18, %SPL, 0;
	add.u64 	%rd19, %SPL, 0;
	add.u64 	%rd20, %SPL, 0;
	add.u64 	%rd21, %SPL, 0;
	add.u64 	%rd22, %SPL, 0;
	add.u64 	%rd23, %SPL, 0;
	add.u64 	%rd24, %SPL, 0;
	add.u64 	%rd25, %SPL, 0;
	add.u64 	%rd26, %SPL, 0;
	add.u64 	%rd27, %SPL, 0;
	add.u64 	%rd28, %SPL, 0;
	add.u64 	%rd29, %SPL, 0;
	add.u64 	%rd30, %SPL, 0;
	add.u64 	%rd31, %SPL, 0;
	add.u64 	%rd32, %SPL, 0;
	add.u64 	%rd33, %SPL, 0;
	add.u64 	%rd34, %SPL, 32;
	add.u64 	%rd35, %SPL, 72;
	add.u64 	%rd36, %SPL, 112;
	add.u64 	%rd37, %SPL, 152;
	add.u64 	%rd38, %SPL, 192;
	add.u64 	%rd39, %SPL, 232;
	add.u64 	%rd40, %SPL, 272;
	add.u64 	%rd41, %SPL, 312;
	mov.u32 	%r387, %tid.x;
	mov.u32 	%r388, %ctaid.x;
	mov.u32 	%r389, %ntid.x;
	mad.lo.s32 	%r1628, %r388, %r389, %r387;
	setp.ge.s32 	%p1, %r1628, %r386;
	@%p1 bra 	$L__BB7_322;
	ld.param.f32 	%f1637, [_Z42gpuKernelSphericalHarmonicsBesselWithDerivIfEvPT_S1_S1_S1_S1_S1_S1_S1_S1_S1_S1_S0_iii_param_11];
	mul.f32 	%f206, %f1637, 0f40800000;
	rcp.rn.f32 	%f207, %f206;
	sqrt.rn.f32 	%f1, %f207;
$L__BB7_2:
	ld.param.u64 	%rd1066, [_Z42gpuKernelSphericalHarmonicsBesselWithDerivIfEvPT_S1_S1_S1_S1_S1_S1_S1_S1_S1_S1_S0_iii_param_8];
	mul.lo.s32 	%r390, %r1628, 3;
	cvta.to.global.u64 	%rd164, %rd1066;
	mul.wide.s32 	%rd165, %r390, 4;
	add.s64 	%rd166, %rd164, %rd165;
	ld.global.f32 	%f1642, [%rd166];
	ld.global.f32 	%f1641, [%rd166+4];
	ld.global.f32 	%f4, [%rd166+8];
	mul.f32 	%f208, %f1641, %f1641;
	fma.rn.f32 	%f209, %f1642, %f1642, %f208;
	sqrt.rn.f32 	%f210, %f209;
	cvt.f64.f32 	%fd1, %f210;
	setp.geu.f64 	%p2, %fd1, 0d3D819799812DEA11;
	@%p2 bra 	$L__BB7_4;
	setp.ge.f32 	%p3, %f1642, 0f00000000;
	selp.f32 	%f211, 0f3F800000, 0fBF800000, %p3;
	setp.ge.f32 	%p4, %f1641, 0f00000000;
	selp.f32 	%f212, 0fBF800000, 0f3F800000, %p4;
	abs.f32 	%f213, %f1642;
	cvt.f64.f32 	%fd2, %f213;
	setp.gt.f64 	%p5, %fd2, 0d3D719799812DEA11;
	cvt.f64.f32 	%fd3, %f211;
	mul.f64 	%fd4, %fd3, 0d3D719799812DEA11;
	cvt.rn.f32.f64 	%f214, %fd4;
	selp.f32 	%f1642, %f1642, %f214, %p5;
	abs.f32 	%f215, %f1641;
	cvt.f64.f32 	%fd5, %f215;
	setp.gt.f64 	%p6, %fd5, 0d3D719799812DEA11;
	cvt.f64.f32 	%fd6, %f212;
	mul.f64 	%fd7, %fd6, 0d3D719799812DEA11;
	cvt.rn.f32.f64 	%f216, %fd7;
	selp.f32 	%f1641, %f1641, %f216, %p6;
$L__BB7_4:
	ld.param.u32 	%r1594, [_Z42gpuKernelSphericalHarmonicsBesselWithDerivIfEvPT_S1_S1_S1_S1_S1_S1_S1_S1_S1_S1_S0_iii_param_13];
	setp.lt.s32 	%p7, %r1594, 1;
	mul.f32 	%f217, %f1642, %f1642;
	fma.rn.f32 	%f218, %f1641, %f1641, %f217;
	fma.rn.f32 	%f219, %f4, %f4, %f218;
	sqrt.rn.f32 	%f9, %f219;
	abs.f32 	%f220, %f1642;
	abs.f32 	%f221, %f1641;
	setp.gt.f32 	%p8, %f221, %f220;
	selp.f32 	%f222, %f221, %f220, %p8;
	selp.f32 	%f223, %f220, %f221, %p8;
	div.rn.f32 	%f224, %f223, %f222;
	mul.f32 	%f225, %f224, %f224;
	fma.rn.f32 	%f226, %f225, 0f3B33710B, 0fBC807748;
	fma.rn.f32 	%f227, %f226, %f225, 0f3D2CDAB2;
	fma.rn.f32 	%f228, %f227, %f225, 0fBD992D10;
	fma.rn.f32 	%f229, %f228, %f225, 0f3DD9EA6C;
	fma.rn.f32 	%f230, %f229, %f225, 0fBE117CB1;
	fma.rn.f32 	%f231, %f230, %f225, 0f3E4CBCE0;
	fma.rn.f32 	%f232, %f231, %f225, 0fBEAAAA7D;
	mul.f32 	%f233, %f225, %f232;
	fma.rn.f32 	%f234, %f233, %f224, %f224;
	neg.f32 	%f235, %f234;
	fma.rn.f32 	%f236, 0f3F6EE581, 0f3FD774EB, %f235;
	selp.f32 	%f237, %f236, %f234, %p8;
	selp.f32 	%f238, 0f3F6EE581, 0f3FEEE581, %p8;
	selp.f32 	%f239, %f234, %f235, %p8;
	mov.b32 	%r391, %f1642;
	fma.rn.f32 	%f240, %f238, 0f3FD774EB, %f239;
	setp.lt.s32 	%p9, %r391, 0;
	selp.f32 	%f241, %f240, %f237, %p9;
	add.f32 	%f242, %f221, %f220;
	setp.eq.f32 	%p10, %f222, 0f00000000;
	selp.f32 	%f243, 0f40490FDB, 0f00000000, %p9;
	setp.eq.f32 	%p11, %f220, %f221;
	selp.f32 	%f244, 0f4016CBE4, 0f3F490FDB, %p9;
	selp.f32 	%f245, %f244, %f241, %p11;
	selp.f32 	%f246, %f243, %f245, %p10;
	abs.f32 	%f247, %f242;
	setp.nan.f32 	%p12, %f247, %f247;
	copysign.f32 	%f248, %f1641, %f246;
	selp.f32 	%f10, %f242, %f248, %p12;
	mul.f32 	%f249, %f9, %f9;
	sqrt.rn.f32 	%f250, %f218;
	mul.f32 	%f251, %f250, %f250;
	mul.f32 	%f252, %f249, %f250;
	div.rn.f32 	%f11, %f1642, %f9;
	div.rn.f32 	%f12, %f1641, %f9;
	div.rn.f32 	%f13, %f4, %f9;
	mul.f32 	%f253, %f4, %f1642;
	div.rn.f32 	%f14, %f253, %f252;
	mul.f32 	%f254, %f4, %f1641;
	div.rn.f32 	%f15, %f254, %f252;
	neg.f32 	%f255, %f250;
	div.rn.f32 	%f16, %f255, %f249;
	neg.f32 	%f256, %f1641;
	div.rn.f32 	%f17, %f256, %f251;
	div.rn.f32 	%f18, %f1642, %f251;
	@%p7 bra 	$L__BB7_31;
	mov.b32 	%r1629, 0;
$L__BB7_6:
	ld.param.u32 	%r1588, [_Z42gpuKernelSphericalHarmonicsBesselWithDerivIfEvPT_S1_S1_S1_S1_S1_S1_S1_S1_S1_S1_S0_iii_param_12];
	ld.param.u64 	%rd1067, [_Z42gpuKernelSphericalHarmonicsBesselWithDerivIfEvPT_S1_S1_S1_S1_S1_S1_S1_S1_S1_S1_S0_iii_param_9];
	mad.lo.s32 	%r393, %r1629, %r1588, %r1629;
	cvta.to.global.u64 	%rd167, %rd1067;
	mul.wide.s32 	%rd168, %r393, 4;
	add.s64 	%rd169, %rd167, %rd168;
	ld.global.f32 	%f19, [%rd169];
	mul.f32 	%f257, %f9, %f19;
	mul.f32 	%f258, %f257, 0f3F22F983;
	cvt.rni.s32.f32 	%r1641, %f258;
	cvt.rn.f32.s32 	%f259, %r1641;
	fma.rn.f32 	%f260, %f259, 0fBFC90FDA, %f257;
	fma.rn.f32 	%f261, %f259, 0fB3A22168, %f260;
	fma.rn.f32 	%f1645, %f259, 0fA7C234C5, %f261;
	abs.f32 	%f262, %f257;
	setp.ltu.f32 	%p13, %f262, 0f47CE4780;
	mov.u32 	%r1633, %r1641;
	mov.f32 	%f1643, %f1645;
	@%p13 bra 	$L__BB7_14;
	setp.neu.f32 	%p14, %f262, 0f7F800000;
	@%p14 bra 	$L__BB7_9;
	mov.f32 	%f272, 0f00000000;
	mul.rn.f32 	%f1643, %f257, %f272;
	mov.b32 	%r1633, 0;
	bra.uni 	$L__BB7_14;
$L__BB7_9:
	mov.b64 	%rd1076, 0;
	mov.b32 	%r1630, 0;
	mov.u64 	%rd1074, __cudart_i2opi_f;
	mov.u64 	%rd1075, %rd33;
$L__BB7_10:
	.pragma "nounroll";
	ld.global.nc.u32 	%r395, [%rd1074];
	mov.b32 	%r396, %f257;
	shl.b32 	%r397, %r396, 8;
	or.b32  	%r398, %r397, -2147483648;
	mad.wide.u32 	%rd172, %r395, %r398, %rd1076;
	shr.u64 	%rd1076, %rd172, 32;
	st.local.u32 	[%rd1075], %rd172;
	add.s32 	%r1630, %r1630, 1;
	add.s64 	%rd1075, %rd1075, 4;
	add.s64 	%rd1074, %rd1074, 4;
	setp.ne.s32 	%p15, %r1630, 6;
	@%p15 bra 	$L__BB7_10;
	shr.u32 	%r400, %r396, 23;
	st.local.u32 	[%rd33+24], %rd1076;
	and.b32  	%r401, %r400, 31;
	and.b32  	%r402, %r400, 224;
	add.s32 	%r403, %r402, -128;
	shr.u32 	%r404, %r403, 5;
	mul.wide.u32 	%rd173, %r404, 4;
	sub.s64 	%rd174, %rd33, %rd173;
	ld.local.u32 	%r1631, [%rd174+24];
	ld.local.u32 	%r1632, [%rd174+20];
	setp.eq.s32 	%p16, %r401, 0;
	@%p16 bra 	$L__BB7_13;
	shf.l.wrap.b32 	%r1631, %r1632, %r1631, %r401;
	ld.local.u32 	%r411, [%rd174+16];
	shf.l.wrap.b32 	%r1632, %r411, %r1632, %r401;
$L__BB7_13:
	shr.u32 	%r412, %r1631, 30;
	shf.l.wrap.b32 	%r413, %r1632, %r1631, 2;
	shl.b32 	%r414, %r1632, 2;
	shr.u32 	%r415, %r413, 31;
	add.s32 	%r416, %r415, %r412;
	neg.s32 	%r417, %r416;
	setp.lt.s32 	%p17, %r396, 0;
	selp.b32 	%r1633, %r417, %r416, %p17;
	xor.b32  	%r419, %r413, %r396;
	shr.s32 	%r420, %r413, 31;
	xor.b32  	%r421, %r420, %r413;
	xor.b32  	%r422, %r420, %r414;
	cvt.u64.u32 	%rd177, %r421;
	shl.b64 	%rd178, %rd177, 32;
	cvt.u64.u32 	%rd179, %r422;
	or.b64  	%rd180, %rd178, %rd179;
	cvt.rn.f64.s64 	%fd8, %rd180;
	mul.f64 	%fd9, %fd8, 0d3BF921FB54442D19;
	cvt.rn.f32.f64 	%f269, %fd9;
	neg.f32 	%f270, %f269;
	setp.lt.s32 	%p18, %r419, 0;
	selp.f32 	%f1643, %f270, %f269, %p18;
$L__BB7_14:
	add.s32 	%r424, %r1633, 1;
	mul.rn.f32 	%f275, %f1643, %f1643;
	and.b32  	%r425, %r1633, 1;
	setp.eq.b32 	%p20, %r425, 1;
	selp.f32 	%f276, %f1643, 0f3F800000, %p20;
	fma.rn.f32 	%f277, %f275, %f276, 0f00000000;
	fma.rn.f32 	%f278, %f275, 0f37CBAC00, 0fBAB607ED;
	selp.f32 	%f279, 0fB94D4153, %f278, %p20;
	selp.f32 	%f280, 0f3C0885E4, 0f3D2AAABB, %p20;
	fma.rn.f32 	%f281, %f279, %f275, %f280;
	selp.f32 	%f282, 0fBE2AAAA8, 0fBEFFFFFF, %p20;
	fma.rn.f32 	%f283, %f281, %f275, %f282;
	fma.rn.f32 	%f284, %f283, %f277, %f276;
	and.b32  	%r426, %r424, 2;
	setp.eq.s32 	%p21, %r426, 0;
	mov.f32 	%f285, 0f00000000;
	sub.f32 	%f286, %f285, %f284;
	selp.f32 	%f24, %f284, %f286, %p21;
	mov.u32 	%r1637, %r1641;
	mov.f32 	%f1644, %f1645;
	@%p13 bra 	$L__BB7_22;
	setp.neu.f32 	%p22, %f262, 0f7F800000;
	@%p22 bra 	$L__BB7_17;
	mov.f32 	%f296, 0f00000000;
	mul.rn.f32 	%f1644, %f257, %f296;
	mov.b32 	%r1637, 0;
	bra.uni 	$L__BB7_22;
$L__BB7_17:
	mov.b64 	%rd1077, 0;
	mov.b32 	%r1634, 0;
$L__BB7_18:
	.pragma "nounroll";
	mul.wide.u32 	%rd182, %r1634, 4;
	mov.u64 	%rd183, __cudart_i2opi_f;
	add.s64 	%rd184, %rd183, %rd182;
	ld.global.nc.u32 	%r428, [%rd184];
	mov.b32 	%r429, %f257;
	shl.b32 	%r430, %r429, 8;
	or.b32  	%r431, %r430, -2147483648;
	mad.wide.u32 	%rd185, %r428, %r431, %rd1077;
	shr.u64 	%rd1077, %rd185, 32;
	add.s64 	%rd186, %rd32, %rd182;
	st.local.u32 	[%rd186], %rd185;
	add.s32 	%r1634, %r1634, 1;
	setp.ne.s32 	%p23, %r1634, 6;
	@%p23 bra 	$L__BB7_18;
	shr.u32 	%r433, %r429, 23;
	st.local.u32 	[%rd32+24], %rd1077;
	and.b32  	%r434, %r433, 31;
	and.b32  	%r435, %r433, 224;
	add.s32 	%r436, %r435, -128;
	shr.u32 	%r437, %r436, 5;
	mul.wide.u32 	%rd187, %r437, 4;
	sub.s64 	%rd188, %rd32, %rd187;
	ld.local.u32 	%r1635, [%rd188+24];
	ld.local.u32 	%r1636, [%rd188+20];
	setp.eq.s32 	%p24, %r434, 0;
	@%p24 bra 	$L__BB7_21;
	shf.l.wrap.b32 	%r1635, %r1636, %r1635, %r434;
	ld.local.u32 	%r444, [%rd188+16];
	shf.l.wrap.b32 	%r1636, %r444, %r1636, %r434;
$L__BB7_21:
	shr.u32 	%r445, %r1635, 30;
	shf.l.wrap.b32 	%r446, %r1636, %r1635, 2;
	shl.b32 	%r447, %r1636, 2;
	shr.u32 	%r448, %r446, 31;
	add.s32 	%r449, %r448, %r445;
	neg.s32 	%r450, %r449;
	setp.lt.s32 	%p25, %r429, 0;
	selp.b32 	%r1637, %r450, %r449, %p25;
	xor.b32  	%r452, %r446, %r429;
	shr.s32 	%r453, %r446, 31;
	xor.b32  	%r454, %r453, %r446;
	xor.b32  	%r455, %r453, %r447;
	cvt.u64.u32 	%rd191, %r454;
	shl.b64 	%rd192, %rd191, 32;
	cvt.u64.u32 	%rd193, %r455;
	or.b64  	%rd194, %rd192, %rd193;
	cvt.rn.f64.s64 	%fd10, %rd194;
	mul.f64 	%fd11, %fd10, 0d3BF921FB54442D19;
	cvt.rn.f32.f64 	%f293, %fd11;
	neg.f32 	%f294, %f293;
	setp.lt.s32 	%p26, %r452, 0;
	selp.f32 	%f1644, %f294, %f293, %p26;
$L__BB7_22:
	add.s32 	%r457, %r1637, 1;
	mul.rn.f32 	%f299, %f1644, %f1644;
	and.b32  	%r458, %r1637, 1;
	setp.eq.b32 	%p28, %r458, 1;
	selp.f32 	%f300, %f1644, 0f3F800000, %p28;
	fma.rn.f32 	%f301, %f299, %f300, 0f00000000;
	fma.rn.f32 	%f302, %f299, 0f37CBAC00, 0fBAB607ED;
	selp.f32 	%f303, 0fB94D4153, %f302, %p28;
	selp.f32 	%f304, 0f3C0885E4, 0f3D2AAABB, %p28;
	fma.rn.f32 	%f305, %f303, %f299, %f304;
	selp.f32 	%f306, 0fBE2AAAA8, 0fBEFFFFFF, %p28;
	fma.rn.f32 	%f307, %f305, %f299, %f306;
	fma.rn.f32 	%f308, %f307, %f301, %f300;
	and.b32  	%r459, %r457, 2;
	setp.eq.s32 	%p29, %r459, 0;
	mov.f32 	%f309, 0f00000000;
	sub.f32 	%f310, %f309, %f308;
	selp.f32 	%f311, %f308, %f310, %p29;
	neg.f32 	%f28, %f311;
	@%p13 bra 	$L__BB7_30;
	setp.neu.f32 	%p30, %f262, 0f7F800000;
	@%p30 bra 	$L__BB7_25;
	mov.f32 	%f321, 0f00000000;
	mul.rn.f32 	%f1645, %f257, %f321;
	mov.b32 	%r1641, 0;
	bra.uni 	$L__BB7_30;
$L__BB7_25:
	mov.b64 	%rd1078, 0;
	mov.b32 	%r1638, 0;
$L__BB7_26:
	.pragma "nounroll";
	mul.wide.u32 	%rd196, %r1638, 4;
	mov.u64 	%rd197, __cudart_i2opi_f;
	add.s64 	%rd198, %rd197, %rd196;
	ld.global.nc.u32 	%r461, [%rd198];
	mov.b32 	%r462, %f257;
	shl.b32 	%r463, %r462, 8;
	or.b32  	%r464, %r463, -2147483648;
	mad.wide.u32 	%rd199, %r461, %r464, %rd1078;
	shr.u64 	%rd1078, %rd199, 32;
	add.s64 	%rd200, %rd31, %rd196;
	st.local.u32 	[%rd200], %rd199;
	add.s32 	%r1638, %r1638, 1;
	setp.ne.s32 	%p31, %r1638, 6;
	@%p31 bra 	$L__BB7_26;
	shr.u32 	%r466, %r462, 23;
	st.local.u32 	[%rd31+24], %rd1078;
	and.b32  	%r467, %r466, 31;
	and.b32  	%r468, %r466, 224;
	add.s32 	%r469, %r468, -128;
	shr.u32 	%r470, %r469, 5;
	mul.wide.u32 	%rd201, %r470, 4;
	sub.s64 	%rd202, %rd31, %rd201;
	ld.local.u32 	%r1639, [%rd202+24];
	ld.local.u32 	%r1640, [%rd202+20];
	setp.eq.s32 	%p32, %r467, 0;
	@%p32 bra 	$L__BB7_29;
	shf.l.wrap.b32 	%r1639, %r1640, %r1639, %r467;
	ld.local.u32 	%r477, [%rd202+16];
	shf.l.wrap.b32 	%r1640, %r477, %r1640, %r467;
$L__BB7_29:
	shr.u32 	%r478, %r1639, 30;
	shf.l.wrap.b32 	%r479, %r1640, %r1639, 2;
	shl.b32 	%r480, %r1640, 2;
	shr.u32 	%r481, %r479, 31;
	add.s32 	%r482, %r481, %r478;
	neg.s32 	%r483, %r482;
	setp.lt.s32 	%p33, %r462, 0;
	selp.b32 	%r1641, %r483, %r482, %p33;
	xor.b32  	%r485, %r479, %r462;
	shr.s32 	%r486, %r479, 31;
	xor.b32  	%r487, %r486, %r479;
	xor.b32  	%r488, %r486, %r480;
	cvt.u64.u32 	%rd205, %r487;
	shl.b64 	%rd206, %rd205, 32;
	cvt.u64.u32 	%rd207, %r488;
	or.b64  	%rd208, %rd206, %rd207;
	cvt.rn.f64.s64 	%fd12, %rd208;
	mul.f64 	%fd13, %fd12, 0d3BF921FB54442D19;
	cvt.rn.f32.f64 	%f318, %fd13;
	neg.f32 	%f319, %f318;
	setp.lt.s32 	%p34, %r485, 0;
	selp.f32 	%f1645, %f319, %f318, %p34;
$L__BB7_30:
	ld.param.u32 	%r1618, [_Z42gpuKernelSphericalHarmonicsBesselWithDerivIfEvPT_S1_S1_S1_S1_S1_S1_S1_S1_S1_S1_S0_iii_param_14];
	ld.param.u32 	%r1595, [_Z42gpuKernelSphericalHarmonicsBesselWithDerivIfEvPT_S1_S1_S1_S1_S1_S1_S1_S1_S1_S1_S0_iii_param_13];
	ld.param.u64 	%rd1057, [_Z42gpuKernelSphericalHarmonicsBesselWithDerivIfEvPT_S1_S1_S1_S1_S1_S1_S1_S1_S1_S1_S0_iii_param_7];
	ld.param.u64 	%rd1048, [_Z42gpuKernelSphericalHarmonicsBesselWithDerivIfEvPT_S1_S1_S1_S1_S1_S1_S1_S1_S1_S1_S0_iii_param_6];
	ld.param.u64 	%rd1039, [_Z42gpuKernelSphericalHarmonicsBesselWithDerivIfEvPT_S1_S1_S1_S1_S1_S1_S1_S1_S1_S1_S0_iii_param_5];
	ld.param.u64 	%rd1030, [_Z42gpuKernelSphericalHarmonicsBesselWithDerivIfEvPT_S1_S1_S1_S1_S1_S1_S1_S1_S1_S1_S0_iii_param_4];
	ld.param.u64 	%rd1021, [_Z42gpuKernelSphericalHarmonicsBesselWithDerivIfEvPT_S1_S1_S1_S1_S1_S1_S1_S1_S1_S1_S0_iii_param_3];
	ld.param.u64 	%rd1012, [_Z42gpuKernelSphericalHarmonicsBesselWithDerivIfEvPT_S1_S1_S1_S1_S1_S1_S1_S1_S1_S1_S0_iii_param_2];
	ld.param.u64 	%rd1003, [_Z42gpuKernelSphericalHarmonicsBesselWithDerivIfEvPT_S1_S1_S1_S1_S1_S1_S1_S1_S1_S1_S0_iii_param_1];
	ld.param.u64 	%rd994, [_Z42gpuKernelSphericalHarmonicsBesselWithDerivIfEvPT_S1_S1_S1_S1_S1_S1_S1_S1_S1_S1_S0_iii_param_0];
	div.rn.f32 	%f323, %f24, %f257;
	mul.rn.f32 	%f324, %f1645, %f1645;
	and.b32  	%r490, %r1641, 1;
	setp.eq.b32 	%p35, %r490, 1;
	selp.f32 	%f325, 0f3F800000, %f1645, %p35;
	fma.rn.f32 	%f326, %f324, %f325, 0f00000000;
	fma.rn.f32 	%f327, %f324, 0f37CBAC00, 0fBAB607ED;
	selp.f32 	%f328, %f327, 0fB94D4153, %p35;
	selp.f32 	%f329, 0f3D2AAABB, 0f3C0885E4, %p35;
	fma.rn.f32 	%f330, %f328, %f324, %f329;
	selp.f32 	%f331, 0fBEFFFFFF, 0fBE2AAAA8, %p35;
	fma.rn.f32 	%f332, %f330, %f324, %f331;
	fma.rn.f32 	%f333, %f332, %f326, %f325;
	and.b32  	%r491, %r1641, 2;
	setp.eq.s32 	%p36, %r491, 0;
	mov.f32 	%f334, 0f00000000;
	sub.f32 	%f335, %f334, %f333;
	selp.f32 	%f336, %f333, %f335, %p36;
	div.rn.f32 	%f337, %f336, %f257;
	mul.f32 	%f338, %f257, %f257;
	div.rn.f32 	%f339, %f28, %f338;
	sub.f32 	%f340, %f339, %f337;
	mul.f32 	%f341, %f19, %f340;
	mul.f32 	%f342, %f11, %f341;
	mul.f32 	%f343, %f12, %f341;
	mul.f32 	%f344, %f13, %f341;
	mad.lo.s32 	%r492, %r1629, %r1618, %r1628;
	mul.f32 	%f345, %f1, %f323;
	cvta.to.global.u64 	%rd209, %rd994;
	mul.wide.s32 	%rd210, %r492, 4;
	add.s64 	%rd211, %rd209, %rd210;
	st.global.f32 	[%rd211], %f345;
	mul.f32 	%f346, %f323, 0f00000000;
	cvta.to.global.u64 	%rd212, %rd1003;
	add.s64 	%rd213, %rd212, %rd210;
	st.global.f32 	[%rd213], %f346;
	mul.f32 	%f347, %f1, %f342;
	mul.f32 	%f348, %f17, 0f00000000;
	fma.rn.f32 	%f349, %f14, 0f00000000, %f348;
	fma.rn.f32 	%f350, %f349, %f323, %f347;
	cvta.to.global.u64 	%rd214, %rd1012;
	add.s64 	%rd215, %rd214, %rd210;
	st.global.f32 	[%rd215], %f350;
	mul.f32 	%f351, %f1, %f343;
	mul.f32 	%f352, %f18, 0f00000000;
	fma.rn.f32 	%f353, %f15, 0f00000000, %f352;
	fma.rn.f32 	%f354, %f353, %f323, %f351;
	cvta.to.global.u64 	%rd216, %rd1030;
	add.s64 	%rd217, %rd216, %rd210;
	st.global.f32 	[%rd217], %f354;
	mul.f32 	%f355, %f1, %f344;
	fma.rn.f32 	%f356, %f16, 0f00000000, 0f00000000;
	fma.rn.f32 	%f357, %f356, %f323, %f355;
	cvta.to.global.u64 	%rd218, %rd1048;
	add.s64 	%rd219, %rd218, %rd210;
	st.global.f32 	[%rd219], %f357;
	mul.f32 	%f358, %f342, 0f00000000;
	fma.rn.f32 	%f359, %f349, %f323, %f358;
	cvta.to.global.u64 	%rd220, %rd1021;
	add.s64 	%rd221, %rd220, %rd210;
	st.global.f32 	[%rd221], %f359;
	mul.f32 	%f360, %f343, 0f00000000;
	fma.rn.f32 	%f361, %f353, %f323, %f360;
	cvta.to.global.u64 	%rd222, %rd1039;
	add.s64 	%rd223, %rd222, %rd210;
	st.global.f32 	[%rd223], %f361;
	mul.f32 	%f362, %f344, 0f00000000;
	fma.rn.f32 	%f363, %f356, %f323, %f362;
	cvta.to.global.u64 	%rd224, %rd1057;
	add.s64 	%rd225, %rd224, %rd210;
	st.global.f32 	[%rd225], %f363;
	add.s32 	%r1629, %r1629, 1;
	setp.ne.s32 	%p37, %r1629, %r1595;
	@%p37 bra 	$L__BB7_6;
$L__BB7_31:
	ld.param.u32 	%r1596, [_Z42gpuKernelSphericalHarmonicsBesselWithDerivIfEvPT_S1_S1_S1_S1_S1_S1_S1_S1_S1_S1_S0_iii_param_13];
	ld.param.f32 	%f1638, [_Z42gpuKernelSphericalHarmonicsBesselWithDerivIfEvPT_S1_S1_S1_S1_S1_S1_S1_S1_S1_S1_S0_iii_param_11];
	ld.param.u64 	%rd1071, [_Z42gpuKernelSphericalHarmonicsBesselWithDerivIfEvPT_S1_S1_S1_S1_S1_S1_S1_S1_S1_S1_S0_iii_param_10];
	setp.lt.s32 	%p38, %r1596, 1;
	sub.f32 	%f364, %f9, %f4;
	add.f32 	%f365, %f4, %f9;
	mul.f32 	%f366, %f364, %f365;
	sqrt.rn.f32 	%f367, %f366;
	neg.f32 	%f368, %f367;
	div.rn.f32 	%f32, %f368, %f9;
	neg.f32 	%f33, %f13;
	st.local.v2.f32 	[%rd34], {%f13, %f32};
	st.local.v2.f32 	[%rd37], {%f32, %f33};
	mov.b32 	%r493, 1065353216;
	st.local.u32 	[%rd35], %r493;
	mov.b32 	%r494, 0;
	st.local.u32 	[%rd38], %r494;
	cvta.to.global.u64 	%rd226, %rd1071;
	ld.global.f32 	%f369, [%rd226+4];
	mul.f32 	%f370, %f369, 0f40400000;
	mul.f32 	%f371, %f1638, 0f40800000;
	mul.f32 	%f372, %f371, %f369;
	div.rn.f32 	%f373, %f370, %f372;
	sqrt.rn.f32 	%f34, %f373;
	mul.f32 	%f374, %f32, %f34;
	mul.f32 	%f375, %f14, %f374;
	fma.rn.f32 	%f35, %f17, 0f00000000, %f375;
	mul.f32 	%f376, %f15, %f374;
	fma.rn.f32 	%f36, %f18, 0f00000000, %f376;
	fma.rn.f32 	%f37, %f16, %f374, 0f00000000;
	@%p38 bra 	$L__BB7_74;
	mul.f32 	%f38, %f34, %f13;
	mov.b32 	%r1642, 0;
$L__BB7_33:
	ld.param.u32 	%r1589, [_Z42gpuKernelSphericalHarmonicsBesselWithDerivIfEvPT_S1_S1_S1_S1_S1_S1_S1_S1_S1_S1_S0_iii_param_12];
	ld.param.u64 	%rd1068, [_Z42gpuKernelSphericalHarmonicsBesselWithDerivIfEvPT_S1_S1_S1_S1_S1_S1_S1_S1_S1_S1_S0_iii_param_9];
	mad.lo.s32 	%r496, %r1642, %r1589, %r1642;
	cvta.to.global.u64 	%rd227, %rd1068;
	mul.wide.s32 	%rd228, %r496, 4;
	add.s64 	%rd229, %rd227, %rd228;
	ld.global.f32 	%f39, [%rd229+4];
	mul.f32 	%f377, %f9, %f39;
	mul.f32 	%f378, %f377, 0f3F22F983;
	cvt.rni.s32.f32 	%r1662, %f378;
	cvt.rn.f32.s32 	%f379, %r1662;
	fma.rn.f32 	%f380, %f379, 0fBFC90FDA, %f377;
	fma.rn.f32 	%f381, %f379, 0fB3A22168, %f380;
	fma.rn.f32 	%f1650, %f379, 0fA7C234C5, %f381;
	abs.f32 	%f382, %f377;
	setp.ltu.f32 	%p39, %f382, 0f47CE4780;
	mov.u32 	%r1646, %r1662;
	mov.f32 	%f1646, %f1650;
	@%p39 bra 	$L__BB7_41;
	setp.neu.f32 	%p40, %f382, 0f7F800000;
	@%p40 bra 	$L__BB7_36;
	mov.f32 	%f392, 0f00000000;
	mul.rn.f32 	%f1646, %f377, %f392;
	mov.b32 	%r1646, 0;
	bra.uni 	$L__BB7_41;
$L__BB7_36:
	mov.b64 	%rd1079, 0;
	mov.b32 	%r1643, 0;
$L__BB7_37:
	.pragma "nounroll";
	mul.wide.u32 	%rd231, %r1643, 4;
	mov.u64 	%rd232, __cudart_i2opi_f;
	add.s64 	%rd233, %rd232, %rd231;
	ld.global.nc.u32 	%r498, [%rd233];
	mov.b32 	%r499, %f377;
	shl.b32 	%r500, %r499, 8;
	or.b32  	%r501, %r500, -2147483648;
	mad.wide.u32 	%rd234, %r498, %r501, %rd1079;
	shr.u64 	%rd1079, %rd234, 32;
	add.s64 	%rd235, %rd30, %rd231;
	st.local.u32 	[%rd235], %rd234;
	add.s32 	%r1643, %r1643, 1;
	setp.ne.s32 	%p41, %r1643, 6;
	@%p41 bra 	$L__BB7_37;
	shr.u32 	%r503, %r499, 23;
	st.local.u32 	[%rd30+24], %rd1079;
	and.b32  	%r504, %r503, 31;
	and.b32  	%r505, %r503, 224;
	add.s32 	%r506, %r505, -128;
	shr.u32 	%r507, %r506, 5;
	mul.wide.u32 	%rd236, %r507, 4;
	sub.s64 	%rd237, %rd30, %rd236;
	ld.local.u32 	%r1644, [%rd237+24];
	ld.local.u32 	%r1645, [%rd237+20];
	setp.eq.s32 	%p42, %r504, 0;
	@%p42 bra 	$L__BB7_40;
	shf.l.wrap.b32 	%r1644, %r1645, %r1644, %r504;
	ld.local.u32 	%r514, [%rd237+16];
	shf.l.wrap.b32 	%r1645, %r514, %r1645, %r504;
$L__BB7_40:
	shr.u32 	%r515, %r1644, 30;
	shf.l.wrap.b32 	%r516, %r1645, %r1644, 2;
	shl.b32 	%r517, %r1645, 2;
	shr.u32 	%r518, %r516, 31;
	add.s32 	%r519, %r518, %r515;
	neg.s32 	%r520, %r519;
	setp.lt.s32 	%p43, %r499, 0;
	selp.b32 	%r1646, %r520, %r519, %p43;
	xor.b32  	%r522, %r516, %r499;
	shr.s32 	%r523, %r516, 31;
	xor.b32  	%r524, %r523, %r516;
	xor.b32  	%r525, %r523, %r517;
	cvt.u64.u32 	%rd240, %r524;
	shl.b64 	%rd241, %rd240, 32;
	cvt.u64.u32 	%rd242, %r525;
	or.b64  	%rd243, %rd241, %rd242;
	cvt.rn.f64.s64 	%fd14, %rd243;
	mul.f64 	%fd15, %fd14, 0d3BF921FB54442D19;
	cvt.rn.f32.f64 	%f389, %fd15;
	neg.f32 	%f390, %f389;
	setp.lt.s32 	%p44, %r522, 0;
	selp.f32 	%f1646, %f390, %f389, %p44;
$L__BB7_41:
	add.s32 	%r527, %r1646, 1;
	mul.rn.f32 	%f395, %f1646, %f1646;
	and.b32  	%r528, %r1646, 1;
	setp.eq.b32 	%p46, %r528, 1;
	selp.f32 	%f396, %f1646, 0f3F800000, %p46;
	fma.rn.f32 	%f397, %f395, %f396, 0f00000000;
	fma.rn.f32 	%f398, %f395, 0f37CBAC00, 0fBAB607ED;
	selp.f32 	%f399, 0fB94D4153, %f398, %p46;
	selp.f32 	%f400, 0f3C0885E4, 0f3D2AAABB, %p46;
	fma.rn.f32 	%f401, %f399, %f395, %f400;
	selp.f32 	%f402, 0fBE2AAAA8, 0fBEFFFFFF, %p46;
	fma.rn.f32 	%f403, %f401, %f395, %f402;
	fma.rn.f32 	%f404, %f403, %f397, %f396;
	and.b32  	%r529, %r527, 2;
	setp.eq.s32 	%p47, %r529, 0;
	mov.f32 	%f405, 0f00000000;
	sub.f32 	%f406, %f405, %f404;
	selp.f32 	%f44, %f404, %f406, %p47;
	mov.u32 	%r1650, %r1662;
	mov.f32 	%f1647, %f1650;
	@%p39 bra 	$L__BB7_49;
	setp.neu.f32 	%p48, %f382, 0f7F800000;
	@%p48 bra 	$L__BB7_44;
	mov.f32 	%f416, 0f00000000;
	mul.rn.f32 	%f1647, %f377, %f416;
	mov.b32 	%r1650, 0;
	bra.uni 	$L__BB7_49;
$L__BB7_44:
	mov.b64 	%rd1080, 0;
	mov.b32 	%r1647, 0;
$L__BB7_45:
	.pragma "nounroll";
	mul.wide.u32 	%rd245, %r1647, 4;
	mov.u64 	%rd246, __cudart_i2opi_f;
	add.s64 	%rd247, %rd246, %rd245;
	ld.global.nc.u32 	%r531, [%rd247];
	mov.b32 	%r532, %f377;
	shl.b32 	%r533, %r532, 8;
	or.b32  	%r534, %r533, -2147483648;
	mad.wide.u32 	%rd248, %r531, %r534, %rd1080;
	shr.u64 	%rd1080, %rd248, 32;
	add.s64 	%rd249, %rd29, %rd245;
	st.local.u32 	[%rd249], %rd248;
	add.s32 	%r1647, %r1647, 1;
	setp.ne.s32 	%p49, %r1647, 6;
	@%p49 bra 	$L__BB7_45;
	shr.u32 	%r536, %r532, 23;
	st.local.u32 	[%rd29+24], %rd1080;
	and.b32  	%r537, %r536, 31;
	and.b32  	%r538, %r536, 224;
	add.s32 	%r539, %r538, -128;
	shr.u32 	%r540, %r539, 5;
	mul.wide.u32 	%rd250, %r540, 4;
	sub.s64 	%rd251, %rd29, %rd250;
	ld.local.u32 	%r1648, [%rd251+24];
	ld.local.u32 	%r1649, [%rd251+20];
	setp.eq.s32 	%p50, %r537, 0;
	@%p50 bra 	$L__BB7_48;
	shf.l.wrap.b32 	%r1648, %r1649, %r1648, %r537;
	ld.local.u32 	%r547, [%rd251+16];
	shf.l.wrap.b32 	%r1649, %r547, %r1649, %r537;
$L__BB7_48:
	shr.u32 	%r548, %r1648, 30;
	shf.l.wrap.b32 	%r549, %r1649, %r1648, 2;
	shl.b32 	%r550, %r1649, 2;
	shr.u32 	%r551, %r549, 31;
	add.s32 	%r552, %r551, %r548;
	neg.s32 	%r553, %r552;
	setp.lt.s32 	%p51, %r532, 0;
	selp.b32 	%r1650, %r553, %r552, %p51;
	xor.b32  	%r555, %r549, %r532;
	shr.s32 	%r556, %r549, 31;
	xor.b32  	%r557, %r556, %r549;
	xor.b32  	%r558, %r556, %r550;
	cvt.u64.u32 	%rd254, %r557;
	shl.b64 	%rd255, %rd254, 32;
	cvt.u64.u32 	%rd256, %r558;
	or.b64  	%rd257, %rd255, %rd256;
	cvt.rn.f64.s64 	%fd16, %rd257;
	mul.f64 	%fd17, %fd16, 0d3BF921FB54442D19;
	cvt.rn.f32.f64 	%f413, %fd17;
	neg.f32 	%f414, %f413;
	setp.lt.s32 	%p52, %r555, 0;
	selp.f32 	%f1647, %f414, %f413, %p52;
$L__BB7_49:
	mul.rn.f32 	%f419, %f1647, %f1647;
	and.b32  	%r560, %r1650, 1;
	setp.eq.b32 	%p54, %r560, 1;
	selp.f32 	%f420, 0f3F800000, %f1647, %p54;
	fma.rn.f32 	%f421, %f419, %f420, 0f00000000;
	fma.rn.f32 	%f422, %f419, 0f37CBAC00, 0fBAB607ED;
	selp.f32 	%f423, %f422, 0fB94D4153, %p54;
	selp.f32 	%f424, 0f3D2AAABB, 0f3C0885E4, %p54;
	fma.rn.f32 	%f425, %f423, %f419, %f424;
	selp.f32 	%f426, 0fBEFFFFFF, 0fBE2AAAA8, %p54;
	fma.rn.f32 	%f427, %f425, %f419, %f426;
	fma.rn.f32 	%f428, %f427, %f421, %f420;
	and.b32  	%r561, %r1650, 2;
	setp.eq.s32 	%p55, %r561, 0;
	mov.f32 	%f429, 0f00000000;
	sub.f32 	%f430, %f429, %f428;
	selp.f32 	%f431, %f428, %f430, %p55;
	div.rn.f32 	%f432, %f431, %f377;
	mul.f32 	%f433, %f377, %f377;
	div.rn.f32 	%f434, %f44, %f433;
	add.f32 	%f48, %f434, %f432;
	mov.u32 	%r1654, %r1662;
	mov.f32 	%f1648, %f1650;
	@%p39 bra 	$L__BB7_57;
	setp.neu.f32 	%p56, %f382, 0f7F800000;
	@%p56 bra 	$L__BB7_52;
	mov.f32 	%f444, 0f00000000;
	mul.rn.f32 	%f1648, %f377, %f444;
	mov.b32 	%r1654, 0;
	bra.uni 	$L__BB7_57;
$L__BB7_52:
	mov.b64 	%rd1081, 0;
	mov.b32 	%r1651, 0;
$L__BB7_53:
	.pragma "nounroll";
	mul.wide.u32 	%rd259, %r1651, 4;
	mov.u64 	%rd260, __cudart_i2opi_f;
	add.s64 	%rd261, %rd260, %rd259;
	ld.global.nc.u32 	%r563, [%rd261];
	mov.b32 	%r564, %f377;
	shl.b32 	%r565, %r564, 8;
	or.b32  	%r566, %r565, -2147483648;
	mad.wide.u32 	%rd262, %r563, %r566, %rd1081;
	shr.u64 	%rd1081, %rd262, 32;
	add.s64 	%rd263, %rd28, %rd259;
	st.local.u32 	[%rd263], %rd262;
	add.s32 	%r1651, %r1651, 1;
	setp.ne.s32 	%p57, %r1651, 6;
	@%p57 bra 	$L__BB7_53;
	shr.u32 	%r568, %r564, 23;
	st.local.u32 	[%rd28+24], %rd1081;
	and.b32  	%r569, %r568, 31;
	and.b32  	%r570, %r568, 224;
	add.s32 	%r571, %r570, -128;
	shr.u32 	%r572, %r571, 5;
	mul.wide.u32 	%rd264, %r572, 4;
	sub.s64 	%rd265, %rd28, %rd264;
	ld.local.u32 	%r1652, [%rd265+24];
	ld.local.u32 	%r1653, [%rd265+20];
	setp.eq.s32 	%p58, %r569, 0;
	@%p58 bra 	$L__BB7_56;
	shf.l.wrap.b32 	%r1652, %r1653, %r1652, %r569;
	ld.local.u32 	%r579, [%rd265+16];
	shf.l.wrap.b32 	%r1653, %r579, %r1653, %r569;
$L__BB7_56:
	shr.u32 	%r580, %r1652, 30;
	shf.l.wrap.b32 	%r581, %r1653, %r1652, 2;
	shl.b32 	%r582, %r1653, 2;
	shr.u32 	%r583, %r581, 31;
	add.s32 	%r584, %r583, %r580;
	neg.s32 	%r585, %r584;
	setp.lt.s32 	%p59, %r564, 0;
	selp.b32 	%r1654, %r585, %r584, %p59;
	xor.b32  	%r587, %r581, %r564;
	shr.s32 	%r588, %r581, 31;
	xor.b32  	%r589, %r588, %r581;
	xor.b32  	%r590, %r588, %r582;
	cvt.u64.u32 	%rd268, %r589;
	shl.b64 	%rd269, %rd268, 32;
	cvt.u64.u32 	%rd270, %r590;
	or.b64  	%rd271, %rd269, %rd270;
	cvt.rn.f64.s64 	%fd18, %rd271;
	mul.f64 	%fd19, %fd18, 0d3BF921FB54442D19;
	cvt.rn.f32.f64 	%f441, %fd19;
	neg.f32 	%f442, %f441;
	setp.lt.s32 	%p60, %r587, 0;
	selp.f32 	%f1648, %f442, %f441, %p60;
$L__BB7_57:
	add.s32 	%r592, %r1654, 1;
	mul.rn.f32 	%f447, %f1648, %f1648;
	and.b32  	%r593, %r1654, 1;
	setp.eq.b32 	%p62, %r593, 1;
	selp.f32 	%f448, %f1648, 0f3F800000, %p62;
	fma.rn.f32 	%f449, %f447, %f448, 0f00000000;
	fma.rn.f32 	%f450, %f447, 0f37CBAC00, 0fBAB607ED;
	selp.f32 	%f451, 0fB94D4153, %f450, %p62;
	selp.f32 	%f452, 0f3C0885E4, 0f3D2AAABB, %p62;
	fma.rn.f32 	%f453, %f451, %f447, %f452;
	selp.f32 	%f454, 0fBE2AAAA8, 0fBEFFFFFF, %p62;
	fma.rn.f32 	%f455, %f453, %f447, %f454;
	fma.rn.f32 	%f456, %f455, %f449, %f448;
	and.b32  	%r594, %r592, 2;
	setp.eq.s32 	%p63, %r594, 0;
	mov.f32 	%f457, 0f00000000;
	sub.f32 	%f458, %f457, %f456;
	selp.f32 	%f52, %f456, %f458, %p63;
	mov.u32 	%r1658, %r1662;
	mov.f32 	%f1649, %f1650;
	@%p39 bra 	$L__BB7_65;
	setp.neu.f32 	%p64, %f382, 0f7F800000;
	@%p64 bra 	$L__BB7_60;
	mov.f32 	%f468, 0f00000000;
	mul.rn.f32 	%f1649, %f377, %f468;
	mov.b32 	%r1658, 0;
	bra.uni 	$L__BB7_65;
$L__BB7_60:
	mov.b64 	%rd1082, 0;
	mov.b32 	%r1655, 0;
$L__BB7_61:
	.pragma "nounroll";
	mul.wide.u32 	%rd273, %r1655, 4;
	mov.u64 	%rd274, __cudart_i2opi_f;
	add.s64 	%rd275, %rd274, %rd273;
	ld.global.nc.u32 	%r596, [%rd275];
	mov.b32 	%r597, %f377;
	shl.b32 	%r598, %r597, 8;
	or.b32  	%r599, %r598, -2147483648;
	mad.wide.u32 	%rd276, %r596, %r599, %rd1082;
	shr.u64 	%rd1082, %rd276, 32;
	add.s64 	%rd277, %rd27, %rd273;
	st.local.u32 	[%rd277], %rd276;
	add.s32 	%r1655, %r1655, 1;
	setp.ne.s32 	%p65, %r1655, 6;
	@%p65 bra 	$L__BB7_61;
	shr.u32 	%r601, %r597, 23;
	st.local.u32 	[%rd27+24], %rd1082;
	and.b32  	%r602, %r601, 31;
	and.b32  	%r603, %r601, 224;
	add.s32 	%r604, %r603, -128;
	shr.u32 	%r605, %r604, 5;
	mul.wide.u32 	%rd278, %r605, 4;
	sub.s64 	%rd279, %rd27, %rd278;
	ld.local.u32 	%r1656, [%rd279+24];
	ld.local.u32 	%r1657, [%rd279+20];
	setp.eq.s32 	%p66, %r602, 0;
	@%p66 bra 	$L__BB7_64;
	shf.l.wrap.b32 	%r1656, %r1657, %r1656, %r602;
	ld.local.u32 	%r612, [%rd279+16];
	shf.l.wrap.b32 	%r1657, %r612, %r1657, %r602;
$L__BB7_64:
	shr.u32 	%r613, %r1656, 30;
	shf.l.wrap.b32 	%r614, %r1657, %r1656, 2;
	shl.b32 	%r615, %r1657, 2;
	shr.u32 	%r616, %r614, 31;
	add.s32 	%r617, %r616, %r613;
	neg.s32 	%r618, %r617;
	setp.lt.s32 	%p67, %r597, 0;
	selp.b32 	%r1658, %r618, %r617, %p67;
	xor.b32  	%r620, %r614, %r597;
	shr.s32 	%r621, %r614, 31;
	xor.b32  	%r622, %r621, %r614;
	xor.b32  	%r623, %r621, %r615;
	cvt.u64.u32 	%rd282, %r622;
	shl.b64 	%rd283, %rd282, 32;
	cvt.u64.u32 	%rd284, %r623;
	or.b64  	%rd285, %rd283, %rd284;
	cvt.rn.f64.s64 	%fd20, %rd285;
	mul.f64 	%fd21, %fd20, 0d3BF921FB54442D19;
	cvt.rn.f32.f64 	%f465, %fd21;
	neg.f32 	%f466, %f465;
	setp.lt.s32 	%p68, %r620, 0;
	selp.f32 	%f1649, %f466, %f465, %p68;
$L__BB7_65:
	add.s32 	%r625, %r1658, 1;
	mul.rn.f32 	%f471, %f1649, %f1649;
	and.b32  	%r626, %r1658, 1;
	setp.eq.b32 	%p70, %r626, 1;
	selp.f32 	%f472, %f1649, 0f3F800000, %p70;
	fma.rn.f32 	%f473, %f471, %f472, 0f00000000;
	fma.rn.f32 	%f474, %f471, 0f37CBAC00, 0fBAB607ED;
	selp.f32 	%f475, 0fB94D4153, %f474, %p70;
	selp.f32 	%f476, 0f3C0885E4, 0f3D2AAABB, %p70;
	fma.rn.f32 	%f477, %f475, %f471, %f476;
	selp.f32 	%f478, 0fBE2AAAA8, 0fBEFFFFFF, %p70;
	fma.rn.f32 	%f479, %f477, %f471, %f478;
	fma.rn.f32 	%f480, %f479, %f473, %f472;
	and.b32  	%r627, %r625, 2;
	setp.eq.s32 	%p71, %r627, 0;
	mov.f32 	%f481, 0f00000000;
	sub.f32 	%f482, %f481, %f480;
	selp.f32 	%f483, %f480, %f482, %p71;
	add.f32 	%f484, %f483, %f483;
	mul.f32 	%f486, %f377, %f433;
	div.rn.f32 	%f487, %f484, %f486;
	div.rn.f32 	%f488, %f52, %f377;
	sub.f32 	%f56, %f488, %f487;
	@%p39 bra 	$L__BB7_73;
	setp.neu.f32 	%p72, %f382, 0f7F800000;
	@%p72 bra 	$L__BB7_68;
	mov.f32 	%f498, 0f00000000;
	mul.rn.f32 	%f1650, %f377, %f498;
	mov.b32 	%r1662, 0;
	bra.uni 	$L__BB7_73;
$L__BB7_68:
	mov.b64 	%rd1083, 0;
	mov.b32 	%r1659, 0;
$L__BB7_69:
	.pragma "nounroll";
	mul.wide.u32 	%rd287, %r1659, 4;
	mov.u64 	%rd288, __cudart_i2opi_f;
	add.s64 	%rd289, %rd288, %rd287;
	ld.global.nc.u32 	%r629, [%rd289];
	mov.b32 	%r630, %f377;
	shl.b32 	%r631, %r630, 8;
	or.b32  	%r632, %r631, -2147483648;
	mad.wide.u32 	%rd290, %r629, %r632, %rd1083;
	shr.u64 	%rd1083, %rd290, 32;
	add.s64 	%rd291, %rd26, %rd287;
	st.local.u32 	[%rd291], %rd290;
	add.s32 	%r1659, %r1659, 1;
	setp.ne.s32 	%p73, %r1659, 6;
	@%p73 bra 	$L__BB7_69;
	shr.u32 	%r634, %r630, 23;
	st.local.u32 	[%rd26+24], %rd1083;
	and.b32  	%r635, %r634, 31;
	and.b32  	%r636, %r634, 224;
	add.s32 	%r637, %r636, -128;
	shr.u32 	%r638, %r637, 5;
	mul.wide.u32 	%rd292, %r638, 4;
	sub.s64 	%rd293, %rd26, %rd292;
	ld.local.u32 	%r1660, [%rd293+24];
	ld.local.u32 	%r1661, [%rd293+20];
	setp.eq.s32 	%p74, %r635, 0;
	@%p74 bra 	$L__BB7_72;
	shf.l.wrap.b32 	%r1660, %r1661, %r1660, %r635;
	ld.local.u32 	%r645, [%rd293+16];
	shf.l.wrap.b32 	%r1661, %r645, %r1661, %r635;
$L__BB7_72:
	shr.u32 	%r646, %r1660, 30;
	shf.l.wrap.b32 	%r647, %r1661, %r1660, 2;
	shl.b32 	%r648, %r1661, 2;
	shr.u32 	%r649, %r647, 31;
	add.s32 	%r650, %r649, %r646;
	neg.s32 	%r651, %r650;
	setp.lt.s32 	%p75, %r630, 0;
	selp.b32 	%r1662, %r651, %r650, %p75;
	xor.b32  	%r653, %r647, %r630;
	shr.s32 	%r654, %r647, 31;
	xor.b32  	%r655, %r654, %r647;
	xor.b32  	%r656, %r654, %r648;
	cvt.u64.u32 	%rd296, %r655;
	shl.b64 	%rd297, %rd296, 32;
	cvt.u64.u32 	%rd298, %r656;
	or.b64  	%rd299, %rd297, %rd298;
	cvt.rn.f64.s64 	%fd22, %rd299;
	mul.f64 	%fd23, %fd22, 0d3BF921FB54442D19;
	cvt.rn.f32.f64 	%f495, %fd23;
	neg.f32 	%f496, %f495;
	setp.lt.s32 	%p76, %r653, 0;
	selp.f32 	%f1650, %f496, %f495, %p76;
$L__BB7_73:
	ld.param.u32 	%r1619, [_Z42gpuKernelSphericalHarmonicsBesselWithDerivIfEvPT_S1_S1_S1_S1_S1_S1_S1_S1_S1_S1_S0_iii_param_14];
	ld.param.u32 	%r1597, [_Z42gpuKernelSphericalHarmonicsBesselWithDerivIfEvPT_S1_S1_S1_S1_S1_S1_S1_S1_S1_S1_S0_iii_param_13];
	ld.param.u64 	%rd1058, [_Z42gpuKernelSphericalHarmonicsBesselWithDerivIfEvPT_S1_S1_S1_S1_S1_S1_S1_S1_S1_S1_S0_iii_param_7];
	ld.param.u64 	%rd1049, [_Z42gpuKernelSphericalHarmonicsBesselWithDerivIfEvPT_S1_S1_S1_S1_S1_S1_S1_S1_S1_S1_S0_iii_param_6];
	ld.param.u64 	%rd1040, [_Z42gpuKernelSphericalHarmonicsBesselWithDerivIfEvPT_S1_S1_S1_S1_S1_S1_S1_S1_S1_S1_S0_iii_param_5];
	ld.param.u64 	%rd1031, [_Z42gpuKernelSphericalHarmonicsBesselWithDerivIfEvPT_S1_S1_S1_S1_S1_S1_S1_S1_S1_S1_S0_iii_param_4];
	ld.param.u64 	%rd1022, [_Z42gpuKernelSphericalHarmonicsBesselWithDerivIfEvPT_S1_S1_S1_S1_S1_S1_S1_S1_S1_S1_S0_iii_param_3];
	ld.param.u64 	%rd1013, [_Z42gpuKernelSphericalHarmonicsBesselWithDerivIfEvPT_S1_S1_S1_S1_S1_S1_S1_S1_S1_S1_S0_iii_param_2];
	ld.param.u64 	%rd1004, [_Z42gpuKernelSphericalHarmonicsBesselWithDerivIfEvPT_S1_S1_S1_S1_S1_S1_S1_S1_S1_S1_S0_iii_param_1];
	ld.param.u64 	%rd995, [_Z42gpuKernelSphericalHarmonicsBesselWithDerivIfEvPT_S1_S1_S1_S1_S1_S1_S1_S1_S1_S1_S0_iii_param_0];
	mul.rn.f32 	%f499, %f1650, %f1650;
	and.b32  	%r658, %r1662, 1;
	setp.eq.b32 	%p77, %r658, 1;
	selp.f32 	%f500, 0f3F800000, %f1650, %p77;
	fma.rn.f32 	%f501, %f499, %f500, 0f00000000;
	fma.rn.f32 	%f502, %f499, 0f37CBAC00, 0fBAB607ED;
	selp.f32 	%f503, %f502, 0fB94D4153, %p77;
	selp.f32 	%f504, 0f3D2AAABB, 0f3C0885E4, %p77;
	fma.rn.f32 	%f505, %f503, %f499, %f504;
	selp.f32 	%f506, 0fBEFFFFFF, 0fBE2AAAA8, %p77;
	fma.rn.f32 	%f507, %f505, %f499, %f506;
	fma.rn.f32 	%f508, %f507, %f501, %f500;
	and.b32  	%r659, %r1662, 2;
	setp.eq.s32 	%p78, %r659, 0;
	mov.f32 	%f509, 0f00000000;
	sub.f32 	%f510, %f509, %f508;
	selp.f32 	%f511, %f508, %f510, %p78;
	add.f32 	%f512, %f511, %f511;
	mul.f32 	%f513, %f9, %f39;
	mul.f32 	%f514, %f513, %f513;
	div.rn.f32 	%f515, %f512, %f514;
	sub.f32 	%f516, %f56, %f515;
	mul.f32 	%f517, %f39, %f516;
	mul.f32 	%f518, %f11, %f517;
	mul.f32 	%f519, %f12, %f517;
	mul.f32 	%f520, %f13, %f517;
	shl.b32 	%r660, %r1597, 1;
	add.s32 	%r661, %r660, %r1642;
	mad.lo.s32 	%r662, %r661, %r1619, %r1628;
	mul.f32 	%f521, %f38, %f48;
	cvta.to.global.u64 	%rd300, %rd995;
	mul.wide.s32 	%rd301, %r662, 4;
	add.s64 	%rd302, %rd300, %rd301;
	st.global.f32 	[%rd302], %f521;
	mul.f32 	%f522, %f48, 0f00000000;
	cvta.to.global.u64 	%rd303, %rd1004;
	add.s64 	%rd304, %rd303, %rd301;
	st.global.f32 	[%rd304], %f522;
	mul.f32 	%f523, %f38, %f518;
	fma.rn.f32 	%f524, %f35, %f48, %f523;
	cvta.to.global.u64 	%rd305, %rd1013;
	add.s64 	%rd306, %rd305, %rd301;
	st.global.f32 	[%rd306], %f524;
	mul.f32 	%f525, %f38, %f519;
	fma.rn.f32 	%f526, %f36, %f48, %f525;
	cvta.to.global.u64 	%rd307, %rd1031;
	add.s64 	%rd308, %rd307, %rd301;
	st.global.f32 	[%rd308], %f526;
	mul.f32 	%f527, %f38, %f520;
	fma.rn.f32 	%f528, %f37, %f48, %f527;
	cvta.to.global.u64 	%rd309, %rd1049;
	add.s64 	%rd310, %rd309, %rd301;
	st.global.f32 	[%rd310], %f528;
	mul.f32 	%f529, %f518, 0f00000000;
	mul.f32 	%f530, %f17, 0f00000000;
	fma.rn.f32 	%f531, %f14, 0f00000000, %f530;
	fma.rn.f32 	%f532, %f531, %f48, %f529;
	cvta.to.global.u64 	%rd311, %rd1022;
	add.s64 	%rd312, %rd311, %rd301;
	st.global.f32 	[%rd312], %f532;
	mul.f32 	%f533, %f519, 0f00000000;
	mul.f32 	%f534, %f18, 0f00000000;
	fma.rn.f32 	%f535, %f15, 0f00000000, %f534;
	fma.rn.f32 	%f536, %f535, %f48, %f533;
	cvta.to.global.u64 	%rd313, %rd1040;
	add.s64 	%rd314, %rd313, %rd301;
	st.global.f32 	[%rd314], %f536;
	mul.f32 	%f537, %f520, 0f00000000;
	fma.rn.f32 	%f538, %f16, 0f00000000, 0f00000000;
	fma.rn.f32 	%f539, %f538, %f48, %f537;
	cvta.to.global.u64 	%rd315, %rd1058;
	add.s64 	%rd316, %rd315, %rd301;
	st.global.f32 	[%rd316], %f539;
	add.s32 	%r1642, %r1642, 1;
	setp.ne.s32 	%p79, %r1642, %r1597;
	@%p79 bra 	$L__BB7_33;
$L__BB7_74:
	ld.param.f32 	%f1639, [_Z42gpuKernelSphericalHarmonicsBesselWithDerivIfEvPT_S1_S1_S1_S1_S1_S1_S1_S1_S1_S1_S0_iii_param_11];
	ld.param.u64 	%rd1072, [_Z42gpuKernelSphericalHarmonicsBesselWithDerivIfEvPT_S1_S1_S1_S1_S1_S1_S1_S1_S1_S1_S0_iii_param_10];
	cvta.to.global.u64 	%rd317, %rd1072;
	ld.global.f32 	%f540, [%rd317];
	mul.f32 	%f541, %f540, 0f40400000;
	ld.global.f32 	%f542, [%rd317+8];
	mul.f32 	%f543, %f1639, 0f40800000;
	mul.f32 	%f544, %f543, %f542;
	div.rn.f32 	%f545, %f541, %f544;
	sqrt.rn.f32 	%f60, %f545;
	mul.f32 	%f546, %f10, 0f3F22F983;
	cvt.rni.s32.f32 	%r1686, %f546;
	cvt.rn.f32.s32 	%f547, %r1686;
	fma.rn.f32 	%f548, %f547, 0fBFC90FDA, %f10;
	fma.rn.f32 	%f549, %f547, 0fB3A22168, %f548;
	fma.rn.f32 	%f1656, %f547, 0fA7C234C5, %f549;
	abs.f32 	%f550, %f10;
	setp.ltu.f32 	%p80, %f550, 0f47CE4780;
	mov.u32 	%r1666, %r1686;
	mov.f32 	%f1651, %f1656;
	@%p80 bra 	$L__BB7_82;
	setp.neu.f32 	%p81, %f550, 0f7F800000;
	@%p81 bra 	$L__BB7_77;
	mov.f32 	%f554, 0f00000000;
	mul.rn.f32 	%f1651, %f10, %f554;
	mov.b32 	%r1666, 0;
	bra.uni 	$L__BB7_82;
$L__BB7_77:
	mov.b64 	%rd1084, 0;
	mov.b32 	%r1663, 0;
$L__BB7_78:
	.pragma "nounroll";
	mul.wide.u32 	%rd319, %r1663, 4;
	mov.u64 	%rd320, __cudart_i2opi_f;
	add.s64 	%rd321, %rd320, %rd319;
	ld.global.nc.u32 	%r664, [%rd321];
	mov.b32 	%r665, %f10;
	shl.b32 	%r666, %r665, 8;
	or.b32  	%r667, %r666, -2147483648;
	mad.wide.u32 	%rd322, %r664, %r667, %rd1084;
	shr.u64 	%rd1084, %rd322, 32;
	add.s64 	%rd323, %rd25, %rd319;
	st.local.u32 	[%rd323], %rd322;
	add.s32 	%r1663, %r1663, 1;
	setp.ne.s32 	%p82, %r1663, 6;
	@%p82 bra 	$L__BB7_78;
	shr.u32 	%r669, %r665, 23;
	st.local.u32 	[%rd25+24], %rd1084;
	and.b32  	%r670, %r669, 31;
	and.b32  	%r671, %r669, 224;
	add.s32 	%r672, %r671, -128;
	shr.u32 	%r673, %r672, 5;
	mul.wide.u32 	%rd324, %r673, 4;
	sub.s64 	%rd325, %rd25, %rd324;
	ld.local.u32 	%r1664, [%rd325+24];
	ld.local.u32 	%r1665, [%rd325+20];
	setp.eq.s32 	%p83, %r670, 0;
	@%p83 bra 	$L__BB7_81;
	shf.l.wrap.b32 	%r1664, %r1665, %r1664, %r670;
	ld.local.u32 	%r680, [%rd325+16];
	shf.l.wrap.b32 	%r1665, %r680, %r1665, %r670;
$L__BB7_81:
	shr.u32 	%r681, %r1664, 30;
	shf.l.wrap.b32 	%r682, %r1665, %r1664, 2;
	shl.b32 	%r683, %r1665, 2;
	shr.u32 	%r684, %r682, 31;
	add.s32 	%r685, %r684, %r681;
	neg.s32 	%r686, %r685;
	setp.lt.s32 	%p84, %r665, 0;
	selp.b32 	%r1666, %r686, %r685, %p84;
	xor.b32  	%r688, %r682, %r665;
	shr.s32 	%r689, %r682, 31;
	xor.b32  	%r690, %r689, %r682;
	xor.b32  	%r691, %r689, %r683;
	cvt.u64.u32 	%rd328, %r690;
	shl.b64 	%rd329, %rd328, 32;
	cvt.u64.u32 	%rd330, %r691;
	or.b64  	%rd331, %rd329, %rd330;
	cvt.rn.f64.s64 	%fd24, %rd331;
	mul.f64 	%fd25, %fd24, 0d3BF921FB54442D19;
	cvt.rn.f32.f64 	%f552, %fd25;
	neg.f32 	%f553, %f552;
	setp.lt.s32 	%p85, %r688, 0;
	selp.f32 	%f1651, %f553, %f552, %p85;
$L__BB7_82:
	setp.ltu.f32 	%p86, %f550, 0f47CE4780;
	add.s32 	%r693, %r1666, 1;
	mul.rn.f32 	%f556, %f1651, %f1651;
	and.b32  	%r694, %r1666, 1;
	setp.eq.b32 	%p87, %r694, 1;
	selp.f32 	%f557, %f1651, 0f3F800000, %p87;
	fma.rn.f32 	%f558, %f556, %f557, 0f00000000;
	fma.rn.f32 	%f559, %f556, 0f37CBAC00, 0fBAB607ED;
	selp.f32 	%f560, 0fB94D4153, %f559, %p87;
	selp.f32 	%f561, 0f3C0885E4, 0f3D2AAABB, %p87;
	fma.rn.f32 	%f562, %f560, %f556, %f561;
	selp.f32 	%f563, 0fBE2AAAA8, 0fBEFFFFFF, %p87;
	fma.rn.f32 	%f564, %f562, %f556, %f563;
	fma.rn.f32 	%f565, %f564, %f558, %f557;
	and.b32  	%r695, %r693, 2;
	setp.eq.s32 	%p88, %r695, 0;
	mov.f32 	%f566, 0f00000000;
	sub.f32 	%f567, %f566, %f565;
	selp.f32 	%f568, %f565, %f567, %p88;
	mul.f32 	%f65, %f60, %f568;
	mov.u32 	%r1670, %r1686;
	mov.f32 	%f1652, %f1656;
	@%p86 bra 	$L__BB7_90;
	setp.neu.f32 	%p89, %f550, 0f7F800000;
	@%p89 bra 	$L__BB7_85;
	mov.f32 	%f572, 0f00000000;
	mul.rn.f32 	%f1652, %f10, %f572;
	mov.b32 	%r1670, 0;
	bra.uni 	$L__BB7_90;
$L__BB7_85:
	mov.b64 	%rd1085, 0;
	mov.b32 	%r1667, 0;
$L__BB7_86:
	.pragma "nounroll";
	mul.wide.u32 	%rd333, %r1667, 4;
	mov.u64 	%rd334, __cudart_i2opi_f;
	add.s64 	%rd335, %rd334, %rd333;
	ld.global.nc.u32 	%r697, [%rd335];
	mov.b32 	%r698, %f10;
	shl.b32 	%r699, %r698, 8;
	or.b32  	%r700, %r699, -2147483648;
	mad.wide.u32 	%rd336, %r697, %r700, %rd1085;
	shr.u64 	%rd1085, %rd336, 32;
	add.s64 	%rd337, %rd24, %rd333;
	st.local.u32 	[%rd337], %rd336;
	add.s32 	%r1667, %r1667, 1;
	setp.ne.s32 	%p90, %r1667, 6;
	@%p90 bra 	$L__BB7_86;
	shr.u32 	%r702, %r698, 23;
	st.local.u32 	[%rd24+24], %rd1085;
	and.b32  	%r703, %r702, 31;
	and.b32  	%r704, %r702, 224;
	add.s32 	%r705, %r704, -128;
	shr.u32 	%r706, %r705, 5;
	mul.wide.u32 	%rd338, %r706, 4;
	sub.s64 	%rd339, %rd24, %rd338;
	ld.local.u32 	%r1668, [%rd339+24];
	ld.local.u32 	%r1669, [%rd339+20];
	setp.eq.s32 	%p91, %r703, 0;
	@%p91 bra 	$L__BB7_89;
	shf.l.wrap.b32 	%r1668, %r1669, %r1668, %r703;
	ld.local.u32 	%r713, [%rd339+16];
	shf.l.wrap.b32 	%r1669, %r713, %r1669, %r703;
$L__BB7_89:
	shr.u32 	%r714, %r1668, 30;
	shf.l.wrap.b32 	%r715, %r1669, %r1668, 2;
	shl.b32 	%r716, %r1669, 2;
	shr.u32 	%r717, %r715, 31;
	add.s32 	%r718, %r717, %r714;
	neg.s32 	%r719, %r718;
	setp.lt.s32 	%p92, %r698, 0;
	selp.b32 	%r1670, %r719, %r718, %p92;
	xor.b32  	%r721, %r715, %r698;
	shr.s32 	%r722, %r715, 31;
	xor.b32  	%r723, %r722, %r715;
	xor.b32  	%r724, %r722, %r716;
	cvt.u64.u32 	%rd342, %r723;
	shl.b64 	%rd343, %rd342, 32;
	cvt.u64.u32 	%rd344, %r724;
	or.b64  	%rd345, %rd343, %rd344;
	cvt.rn.f64.s64 	%fd26, %rd345;
	mul.f64 	%fd27, %fd26, 0d3BF921FB54442D19;
	cvt.rn.f32.f64 	%f570, %fd27;
	neg.f32 	%f571, %f570;
	setp.lt.s32 	%p93, %r721, 0;
	selp.f32 	%f1652, %f571, %f570, %p93;
$L__BB7_90:
	setp.ltu.f32 	%p94, %f550, 0f47CE4780;
	mul.rn.f32 	%f574, %f1652, %f1652;
	and.b32  	%r726, %r1670, 1;
	setp.eq.b32 	%p95, %r726, 1;
	selp.f32 	%f575, 0f3F800000, %f1652, %p95;
	fma.rn.f32 	%f576, %f574, %f575, 0f00000000;
	fma.rn.f32 	%f577, %f574, 0f37CBAC00, 0fBAB607ED;
	selp.f32 	%f578, %f577, 0fB94D4153, %p95;
	selp.f32 	%f579, 0f3D2AAABB, 0f3C0885E4, %p95;
	fma.rn.f32 	%f580, %f578, %f574, %f579;
	selp.f32 	%f581, 0fBEFFFFFF, 0fBE2AAAA8, %p95;
	fma.rn.f32 	%f582, %f580, %f574, %f581;
	fma.rn.f32 	%f583, %f582, %f576, %f575;
	and.b32  	%r727, %r1670, 2;
	setp.eq.s32 	%p96, %r727, 0;
	mov.f32 	%f584, 0f00000000;
	sub.f32 	%f585, %f584, %f583;
	selp.f32 	%f586, %f583, %f585, %p96;
	mul.f32 	%f69, %f60, %f586;
	mov.u32 	%r1674, %r1686;
	mov.f32 	%f1653, %f1656;
	@%p94 bra 	$L__BB7_98;
	setp.neu.f32 	%p97, %f550, 0f7F800000;
	@%p97 bra 	$L__BB7_93;
	mov.f32 	%f590, 0f00000000;
	mul.rn.f32 	%f1653, %f10, %f590;
	mov.b32 	%r1674, 0;
	bra.uni 	$L__BB7_98;
$L__BB7_93:
	mov.b64 	%rd1086, 0;
	mov.b32 	%r1671, 0;
$L__BB7_94:
	.pragma "nounroll";
	mul.wide.u32 	%rd347, %r1671, 4;
	mov.u64 	%rd348, __cudart_i2opi_f;
	add.s64 	%rd349, %rd348, %rd347;
	ld.global.nc.u32 	%r729, [%rd349];
	mov.b32 	%r730, %f10;
	shl.b32 	%r731, %r730, 8;
	or.b32  	%r732, %r731, -2147483648;
	mad.wide.u32 	%rd350, %r729, %r732, %rd1086;
	shr.u64 	%rd1086, %rd350, 32;
	add.s64 	%rd351, %rd23, %rd347;
	st.local.u32 	[%rd351], %rd350;
	add.s32 	%r1671, %r1671, 1;
	setp.ne.s32 	%p98, %r1671, 6;
	@%p98 bra 	$L__BB7_94;
	shr.u32 	%r734, %r730, 23;
	st.local.u32 	[%rd23+24], %rd1086;
	and.b32  	%r735, %r734, 31;
	and.b32  	%r736, %r734, 224;
	add.s32 	%r737, %r736, -128;
	shr.u32 	%r738, %r737, 5;
	mul.wide.u32 	%rd352, %r738, 4;
	sub.s64 	%rd353, %rd23, %rd352;
	ld.local.u32 	%r1672, [%rd353+24];
	ld.local.u32 	%r1673, [%rd353+20];
	setp.eq.s32 	%p99, %r735, 0;
	@%p99 bra 	$L__BB7_97;
	shf.l.wrap.b32 	%r1672, %r1673, %r1672, %r735;
	ld.local.u32 	%r745, [%rd353+16];
	shf.l.wrap.b32 	%r1673, %r745, %r1673, %r735;
$L__BB7_97:
	shr.u32 	%r746, %r1672, 30;
	shf.l.wrap.b32 	%r747, %r1673, %r1672, 2;
	shl.b32 	%r748, %r1673, 2;
	shr.u32 	%r749, %r747, 31;
	add.s32 	%r750, %r749, %r746;
	neg.s32 	%r751, %r750;
	setp.lt.s32 	%p100, %r730, 0;
	selp.b32 	%r1674, %r751, %r750, %p100;
	xor.b32  	%r753, %r747, %r730;
	shr.s32 	%r754, %r747, 31;
	xor.b32  	%r755, %r754, %r747;
	xor.b32  	%r756, %r754, %r748;
	cvt.u64.u32 	%rd356, %r755;
	shl.b64 	%rd357, %rd356, 32;
	cvt.u64.u32 	%rd358, %r756;
	or.b64  	%rd359, %rd357, %rd358;
	cvt.rn.f64.s64 	%fd28, %rd359;
	mul.f64 	%fd29, %fd28, 0d3BF921FB54442D19;
	cvt.rn.f32.f64 	%f588, %fd29;
	neg.f32 	%f589, %f588;
	setp.lt.s32 	%p101, %r753, 0;
	selp.f32 	%f1653, %f589, %f588, %p101;
$L__BB7_98:
	add.s32 	%r758, %r1674, 1;
	mul.rn.f32 	%f592, %f1653, %f1653;
	and.b32  	%r759, %r1674, 1;
	setp.eq.b32 	%p103, %r759, 1;
	selp.f32 	%f593, %f1653, 0f3F800000, %p103;
	fma.rn.f32 	%f594, %f592, %f593, 0f00000000;
	fma.rn.f32 	%f595, %f592, 0f37CBAC00, 0fBAB607ED;
	selp.f32 	%f596, 0fB94D4153, %f595, %p103;
	selp.f32 	%f597, 0f3C0885E4, 0f3D2AAABB, %p103;
	fma.rn.f32 	%f598, %f596, %f592, %f597;
	selp.f32 	%f599, 0fBE2AAAA8, 0fBEFFFFFF, %p103;
	fma.rn.f32 	%f600, %f598, %f592, %f599;
	fma.rn.f32 	%f601, %f600, %f594, %f593;
	and.b32  	%r760, %r758, 2;
	setp.eq.s32 	%p104, %r760, 0;
	mov.f32 	%f602, 0f00000000;
	sub.f32 	%f603, %f602, %f601;
	selp.f32 	%f604, %f601, %f603, %p104;
	mul.f32 	%f73, %f604, %f33;
	mov.u32 	%r1678, %r1686;
	mov.f32 	%f1654, %f1656;
	@%p94 bra 	$L__BB7_106;
	setp.neu.f32 	%p105, %f550, 0f7F800000;
	@%p105 bra 	$L__BB7_101;
	mov.f32 	%f608, 0f00000000;
	mul.rn.f32 	%f1654, %f10, %f608;
	mov.b32 	%r1678, 0;
	bra.uni 	$L__BB7_106;
$L__BB7_101:
	mov.b64 	%rd1087, 0;
	mov.b32 	%r1675, 0;
$L__BB7_102:
	.pragma "nounroll";
	mul.wide.u32 	%rd361, %r1675, 4;
	mov.u64 	%rd362, __cudart_i2opi_f;
	add.s64 	%rd363, %rd362, %rd361;
	ld.global.nc.u32 	%r762, [%rd363];
	mov.b32 	%r763, %f10;
	shl.b32 	%r764, %r763, 8;
	or.b32  	%r765, %r764, -2147483648;
	mad.wide.u32 	%rd364, %r762, %r765, %rd1087;
	shr.u64 	%rd1087, %rd364, 32;
	add.s64 	%rd365, %rd22, %rd361;
	st.local.u32 	[%rd365], %rd364;
	add.s32 	%r1675, %r1675, 1;
	setp.ne.s32 	%p106, %r1675, 6;
	@%p106 bra 	$L__BB7_102;
	shr.u32 	%r767, %r763, 23;
	st.local.u32 	[%rd22+24], %rd1087;
	and.b32  	%r768, %r767, 31;
	and.b32  	%r769, %r767, 224;
	add.s32 	%r770, %r769, -128;
	shr.u32 	%r771, %r770, 5;
	mul.wide.u32 	%rd366, %r771, 4;
	sub.s64 	%rd367, %rd22, %rd366;
	ld.local.u32 	%r1676, [%rd367+24];
	ld.local.u32 	%r1677, [%rd367+20];
	setp.eq.s32 	%p107, %r768, 0;
	@%p107 bra 	$L__BB7_105;
	shf.l.wrap.b32 	%r1676, %r1677, %r1676, %r768;
	ld.local.u32 	%r778, [%rd367+16];
	shf.l.wrap.b32 	%r1677, %r778, %r1677, %r768;
$L__BB7_105:
	shr.u32 	%r779, %r1676, 30;
	shf.l.wrap.b32 	%r780, %r1677, %r1676, 2;
	shl.b32 	%r781, %r1677, 2;
	shr.u32 	%r782, %r780, 31;
	add.s32 	%r783, %r782, %r779;
	neg.s32 	%r784, %r783;
	setp.lt.s32 	%p108, %r763, 0;
	selp.b32 	%r1678, %r784, %r783, %p108;
	xor.b32  	%r786, %r780, %r763;
	shr.s32 	%r787, %r780, 31;
	xor.b32  	%r788, %r787, %r780;
	xor.b32  	%r789, %r787, %r781;
	cvt.u64.u32 	%rd370, %r788;
	shl.b64 	%rd371, %rd370, 32;
	cvt.u64.u32 	%rd372, %r789;
	or.b64  	%rd373, %rd371, %rd372;
	cvt.rn.f64.s64 	%fd30, %rd373;
	mul.f64 	%fd31, %fd30, 0d3BF921FB54442D19;
	cvt.rn.f32.f64 	%f606, %fd31;
	neg.f32 	%f607, %f606;
	setp.lt.s32 	%p109, %r786, 0;
	selp.f32 	%f1654, %f607, %f606, %p109;
$L__BB7_106:
	mul.rn.f32 	%f610, %f1654, %f1654;
	and.b32  	%r791, %r1678, 1;
	setp.eq.b32 	%p111, %r791, 1;
	selp.f32 	%f611, 0f3F800000, %f1654, %p111;
	fma.rn.f32 	%f612, %f610, %f611, 0f00000000;
	fma.rn.f32 	%f613, %f610, 0f37CBAC00, 0fBAB607ED;
	selp.f32 	%f614, %f613, 0fB94D4153, %p111;
	selp.f32 	%f615, 0f3D2AAABB, 0f3C0885E4, %p111;
	fma.rn.f32 	%f616, %f614, %f610, %f615;
	selp.f32 	%f617, 0fBEFFFFFF, 0fBE2AAAA8, %p111;
	fma.rn.f32 	%f618, %f616, %f610, %f617;
	fma.rn.f32 	%f619, %f618, %f612, %f611;
	and.b32  	%r792, %r1678, 2;
	setp.eq.s32 	%p112, %r792, 0;
	mov.f32 	%f620, 0f00000000;
	sub.f32 	%f621, %f620, %f619;
	selp.f32 	%f622, %f619, %f621, %p112;
	mul.f32 	%f77, %f622, %f33;
	mov.u32 	%r1682, %r1686;
	mov.f32 	%f1655, %f1656;
	@%p94 bra 	$L__BB7_114;
	setp.neu.f32 	%p113, %f550, 0f7F800000;
	@%p113 bra 	$L__BB7_109;
	mov.f32 	%f626, 0f00000000;
	mul.rn.f32 	%f1655, %f10, %f626;
	mov.b32 	%r1682, 0;
	bra.uni 	$L__BB7_114;
$L__BB7_109:
	mov.b64 	%rd1088, 0;
	mov.b32 	%r1679, 0;
$L__BB7_110:
	.pragma "nounroll";
	mul.wide.u32 	%rd375, %r1679, 4;
	mov.u64 	%rd376, __cudart_i2opi_f;
	add.s64 	%rd377, %rd376, %rd375;
	ld.global.nc.u32 	%r794, [%rd377];
	mov.b32 	%r795, %f10;
	shl.b32 	%r796, %r795, 8;
	or.b32  	%r797, %r796, -2147483648;
	mad.wide.u32 	%rd378, %r794, %r797, %rd1088;
	shr.u64 	%rd1088, %rd378, 32;
	add.s64 	%rd379, %rd21, %rd375;
	st.local.u32 	[%rd379], %rd378;
	add.s32 	%r1679, %r1679, 1;
	setp.ne.s32 	%p114, %r1679, 6;
	@%p114 bra 	$L__BB7_110;
	shr.u32 	%r799, %r795, 23;
	st.local.u32 	[%rd21+24], %rd1088;
	and.b32  	%r800, %r799, 31;
	and.b32  	%r801, %r799, 224;
	add.s32 	%r802, %r801, -128;
	shr.u32 	%r803, %r802, 5;
	mul.wide.u32 	%rd380, %r803, 4;
	sub.s64 	%rd381, %rd21, %rd380;
	ld.local.u32 	%r1680, [%rd381+24];
	ld.local.u32 	%r1681, [%rd381+20];
	setp.eq.s32 	%p115, %r800, 0;
	@%p115 bra 	$L__BB7_113;
	shf.l.wrap.b32 	%r1680, %r1681, %r1680, %r800;
	ld.local.u32 	%r810, [%rd381+16];
	shf.l.wrap.b32 	%r1681, %r810, %r1681, %r800;
$L__BB7_113:
	shr.u32 	%r811, %r1680, 30;
	shf.l.wrap.b32 	%r812, %r1681, %r1680, 2;
	shl.b32 	%r813, %r1681, 2;
	shr.u32 	%r814, %r812, 31;
	add.s32 	%r815, %r814, %r811;
	neg.s32 	%r816, %r815;
	setp.lt.s32 	%p116, %r795, 0;
	selp.b32 	%r1682, %r816, %r815, %p116;
	xor.b32  	%r818, %r812, %r795;
	shr.s32 	%r819, %r812, 31;
	xor.b32  	%r820, %r819, %r812;
	xor.b32  	%r821, %r819, %r813;
	cvt.u64.u32 	%rd384, %r820;
	shl.b64 	%rd385, %rd384, 32;
	cvt.u64.u32 	%rd386, %r821;
	or.b64  	%rd387, %rd385, %rd386;
	cvt.rn.f64.s64 	%fd32, %rd387;
	mul.f64 	%fd33, %fd32, 0d3BF921FB54442D19;
	cvt.rn.f32.f64 	%f624, %fd33;
	neg.f32 	%f625, %f624;
	setp.lt.s32 	%p117, %r818, 0;
	selp.f32 	%f1655, %f625, %f624, %p117;
$L__BB7_114:
	mul.rn.f32 	%f628, %f1655, %f1655;
	and.b32  	%r823, %r1682, 1;
	setp.eq.b32 	%p119, %r823, 1;
	selp.f32 	%f629, 0f3F800000, %f1655, %p119;
	fma.rn.f32 	%f630, %f628, %f629, 0f00000000;
	fma.rn.f32 	%f631, %f628, 0f37CBAC00, 0fBAB607ED;
	selp.f32 	%f632, %f631, 0fB94D4153, %p119;
	selp.f32 	%f633, 0f3D2AAABB, 0f3C0885E4, %p119;
	fma.rn.f32 	%f634, %f632, %f628, %f633;
	selp.f32 	%f635, 0fBEFFFFFF, 0fBE2AAAA8, %p119;
	fma.rn.f32 	%f636, %f634, %f628, %f635;
	fma.rn.f32 	%f637, %f636, %f630, %f629;
	and.b32  	%r824, %r1682, 2;
	setp.eq.s32 	%p120, %r824, 0;
	mov.f32 	%f638, 0f00000000;
	sub.f32 	%f639, %f638, %f637;
	selp.f32 	%f640, %f637, %f639, %p120;
	mul.f32 	%f81, %f32, %f640;
	@%p94 bra 	$L__BB7_122;
	setp.neu.f32 	%p121, %f550, 0f7F800000;
	@%p121 bra 	$L__BB7_117;
	mov.f32 	%f644, 0f00000000;
	mul.rn.f32 	%f1656, %f10, %f644;
	mov.b32 	%r1686, 0;
	bra.uni 	$L__BB7_122;
$L__BB7_117:
	mov.b64 	%rd1089, 0;
	mov.b32 	%r1683, 0;
$L__BB7_118:
	.pragma "nounroll";
	mul.wide.u32 	%rd389, %r1683, 4;
	mov.u64 	%rd390, __cudart_i2opi_f;
	add.s64 	%rd391, %rd390, %rd389;
	ld.global.nc.u32 	%r826, [%rd391];
	mov.b32 	%r827, %f10;
	shl.b32 	%r828, %r827, 8;
	or.b32  	%r829, %r828, -2147483648;
	mad.wide.u32 	%rd392, %r826, %r829, %rd1089;
	shr.u64 	%rd1089, %rd392, 32;
	add.s64 	%rd393, %rd20, %rd389;
	st.local.u32 	[%rd393], %rd392;
	add.s32 	%r1683, %r1683, 1;
	setp.ne.s32 	%p122, %r1683, 6;
	@%p122 bra 	$L__BB7_118;
	shr.u32 	%r831, %r827, 23;
	st.local.u32 	[%rd20+24], %rd1089;
	and.b32  	%r832, %r831, 31;
	and.b32  	%r833, %r831, 224;
	add.s32 	%r834, %r833, -128;
	shr.u32 	%r835, %r834, 5;
	mul.wide.u32 	%rd394, %r835, 4;
	sub.s64 	%rd395, %rd20, %rd394;
	ld.local.u32 	%r1684, [%rd395+24];
	ld.local.u32 	%r1685, [%rd395+20];
	setp.eq.s32 	%p123, %r832, 0;
	@%p123 bra 	$L__BB7_121;
	shf.l.wrap.b32 	%r1684, %r1685, %r1684, %r832;
	ld.local.u32 	%r842, [%rd395+16];
	shf.l.wrap.b32 	%r1685, %r842, %r1685, %r832;
$L__BB7_121:
	shr.u32 	%r843, %r1684, 30;
	shf.l.wrap.b32 	%r844, %r1685, %r1684, 2;
	shl.b32 	%r845, %r1685, 2;
	shr.u32 	%r846, %r844, 31;
	add.s32 	%r847, %r846, %r843;
	neg.s32 	%r848, %r847;
	setp.lt.s32 	%p124, %r827, 0;
	selp.b32 	%r1686, %r848, %r847, %p124;
	xor.b32  	%r850, %r844, %r827;
	shr.s32 	%r851, %r844, 31;
	xor.b32  	%r852, %r851, %r844;
	xor.b32  	%r853, %r851, %r845;
	cvt.u64.u32 	%rd398, %r852;
	shl.b64 	%rd399, %rd398, 32;
	cvt.u64.u32 	%rd400, %r853;
	or.b64  	%rd401, %rd399, %rd400;
	cvt.rn.f64.s64 	%fd34, %rd401;
	mul.f64 	%fd35, %fd34, 0d3BF921FB54442D19;
	cvt.rn.f32.f64 	%f642, %fd35;
	neg.f32 	%f643, %f642;
	setp.lt.s32 	%p125, %r850, 0;
	selp.f32 	%f1656, %f643, %f642, %p125;
$L__BB7_122:
	ld.param.u32 	%r1598, [_Z42gpuKernelSphericalHarmonicsBesselWithDerivIfEvPT_S1_S1_S1_S1_S1_S1_S1_S1_S1_S1_S0_iii_param_13];
	neg.f32 	%f645, %f60;
	mul.f32 	%f646, %f81, %f645;
	mul.f32 	%f647, %f60, %f77;
	mul.f32 	%f648, %f60, %f73;
	setp.lt.s32 	%p126, %r1598, 1;
	add.s32 	%r855, %r1686, 1;
	mul.rn.f32 	%f649, %f1656, %f1656;
	and.b32  	%r856, %r1686, 1;
	setp.eq.b32 	%p127, %r856, 1;
	selp.f32 	%f650, %f1656, 0f3F800000, %p127;
	fma.rn.f32 	%f651, %f649, %f650, 0f00000000;
	fma.rn.f32 	%f652, %f649, 0f37CBAC00, 0fBAB607ED;
	selp.f32 	%f653, 0fB94D4153, %f652, %p127;
	selp.f32 	%f654, 0f3C0885E4, 0f3D2AAABB, %p127;
	fma.rn.f32 	%f655, %f653, %f649, %f654;
	selp.f32 	%f656, 0fBE2AAAA8, 0fBEFFFFFF, %p127;
	fma.rn.f32 	%f657, %f655, %f649, %f656;
	fma.rn.f32 	%f658, %f657, %f651, %f650;
	and.b32  	%r857, %r855, 2;
	setp.eq.s32 	%p128, %r857, 0;
	mov.f32 	%f659, 0f00000000;
	sub.f32 	%f660, %f659, %f658;
	selp.f32 	%f661, %f658, %f660, %p128;
	mul.f32 	%f662, %f32, %f661;
	mul.f32 	%f663, %f60, %f662;
	mul.f32 	%f664, %f17, %f646;
	fma.rn.f32 	%f85, %f14, %f648, %f664;
	mul.f32 	%f665, %f18, %f646;
	fma.rn.f32 	%f86, %f15, %f648, %f665;
	mul.f32 	%f666, %f646, 0f00000000;
	fma.rn.f32 	%f87, %f16, %f648, %f666;
	mul.f32 	%f667, %f17, %f663;
	fma.rn.f32 	%f88, %f14, %f647, %f667;
	mul.f32 	%f668, %f18, %f663;
	fma.rn.f32 	%f89, %f15, %f647, %f668;
	mul.f32 	%f669, %f663, 0f00000000;
	fma.rn.f32 	%f90, %f16, %f647, %f669;
	@%p126 bra 	$L__BB7_127;
	mul.f32 	%f91, %f32, %f69;
	mul.f32 	%f92, %f32, %f65;
	mov.b32 	%r1687, 0;
$L__BB7_124:
	ld.param.u32 	%r1590, [_Z42gpuKernelSphericalHarmonicsBesselWithDerivIfEvPT_S1_S1_S1_S1_S1_S1_S1_S1_S1_S1_S0_iii_param_12];
	ld.param.u64 	%rd1069, [_Z42gpuKernelSphericalHarmonicsBesselWithDerivIfEvPT_S1_S1_S1_S1_S1_S1_S1_S1_S1_S1_S0_iii_param_9];
	mad.lo.s32 	%r859, %r1687, %r1590, %r1687;
	cvta.to.global.u64 	%rd402, %rd1069;
	mul.wide.s32 	%rd403, %r859, 4;
	add.s64 	%rd404, %rd402, %rd403;
	ld.global.f32 	%f93, [%rd404+4];
	mul.f32 	%f670, %f9, %f93;
	mul.f32 	%f671, %f670, 0f3F22F983;
	cvt.rni.s32.f32 	%r1707, %f671;
	cvt.rn.f32.s32 	%f672, %r1707;
	fma.rn.f32 	%f673, %f672, 0fBFC90FDA, %f670;
	fma.rn.f32 	%f674, %f672, 0fB3A22168, %f673;
	fma.rn.f32 	%f1661, %f672, 0fA7C234C5, %f674;
	abs.f32 	%f675, %f670;
	setp.ltu.f32 	%p129, %f675, 0f47CE4780;
	mov.u32 	%r1691, %r1707;
	mov.f32 	%f1657, %f1661;
	@%p129 bra 	$L__BB7_136;
	setp.neu.f32 	%p130, %f675, 0f7F800000;
	@%p130 bra 	$L__BB7_131;
	mov.f32 	%f685, 0f00000000;
	mul.rn.f32 	%f1657, %f670, %f685;
	mov.b32 	%r1691, 0;
	bra.uni 	$L__BB7_136;
$L__BB7_127:
	ld.param.u32 	%r1591, [_Z42gpuKernelSphericalHarmonicsBesselWithDerivIfEvPT_S1_S1_S1_S1_S1_S1_S1_S1_S1_S1_S0_iii_param_12];
	setp.lt.s32 	%p170, %r1591, 2;
	@%p170 bra 	$L__BB7_321;
	mov.b32 	%r1711, 2;
	mov.b32 	%r1710, 1;
	mov.b32 	%r1709, 3;
	mov.b32 	%r1708, 0;
	mov.b16 	%rs8, 0;
$L__BB7_129:
	add.s32 	%r207, %r1708, 1;
	mul.wide.s32 	%rd501, %r1711, 4;
	add.s64 	%rd502, %rd34, %rd501;
	ld.local.f32 	%f840, [%rd502+-4];
	add.s64 	%rd503, %rd35, %rd501;
	st.local.f32 	[%rd503+-4], %f840;
	add.s32 	%r1033, %r207, %r1711;
	cvt.rn.f32.s32 	%f841, %r1033;
	mul.f32 	%f842, %f13, %f840;
	mul.f32 	%f843, %f842, %f841;
	st.local.f32 	[%rd502+-4], %f843;
	mul.f32 	%f844, %f32, %f840;
	mul.f32 	%f845, %f844, %f841;
	st.local.f32 	[%rd502], %f845;
	add.s64 	%rd504, %rd37, %rd501;
	ld.local.f32 	%f846, [%rd504+-4];
	add.s64 	%rd505, %rd38, %rd501;
	st.local.f32 	[%rd505+-4], %f846;
	fma.rn.f32 	%f847, %f13, %f846, %f844;
	mul.f32 	%f848, %f847, %f841;
	st.local.f32 	[%rd504+-4], %f848;
	mul.f32 	%f849, %f32, %f846;
	sub.f32 	%f850, %f849, %f842;
	mul.f32 	%f851, %f850, %f841;
	st.local.f32 	[%rd504], %f851;
	setp.lt.u32 	%p171, %r1708, 3;
	mov.b32 	%r1713, 0;
	@%p171 bra 	$L__BB7_170;
	mov.b32 	%r1714, 0;
	bra.uni 	$L__BB7_169;
$L__BB7_131:
	mov.b64 	%rd1090, 0;
	mov.b32 	%r1688, 0;
$L__BB7_132:
	.pragma "nounroll";
	mul.wide.u32 	%rd406, %r1688, 4;
	mov.u64 	%rd407, __cudart_i2opi_f;
	add.s64 	%rd408, %rd407, %rd406;
	ld.global.nc.u32 	%r861, [%rd408];
	mov.b32 	%r862, %f670;
	shl.b32 	%r863, %r862, 8;
	or.b32  	%r864, %r863, -2147483648;
	mad.wide.u32 	%rd409, %r861, %r864, %rd1090;
	shr.u64 	%rd1090, %rd409, 32;
	add.s64 	%rd410, %rd19, %rd406;
	st.local.u32 	[%rd410], %rd409;
	add.s32 	%r1688, %r1688, 1;
	setp.ne.s32 	%p131, %r1688, 6;
	@%p131 bra 	$L__BB7_132;
	shr.u32 	%r866, %r862, 23;
	st.local.u32 	[%rd19+24], %rd1090;
	and.b32  	%r867, %r866, 31;
	and.b32  	%r868, %r866, 224;
	add.s32 	%r869, %r868, -128;
	shr.u32 	%r870, %r869, 5;
	mul.wide.u32 	%rd411, %r870, 4;
	sub.s64 	%rd412, %rd19, %rd411;
	ld.local.u32 	%r1689, [%rd412+24];
	ld.local.u32 	%r1690, [%rd412+20];
	setp.eq.s32 	%p132, %r867, 0;
	@%p132 bra 	$L__BB7_135;
	shf.l.wrap.b32 	%r1689, %r1690, %r1689, %r867;
	ld.local.u32 	%r877, [%rd412+16];
	shf.l.wrap.b32 	%r1690, %r877, %r1690, %r867;
$L__BB7_135:
	shr.u32 	%r878, %r1689, 30;
	shf.l.wrap.b32 	%r879, %r1690, %r1689, 2;
	shl.b32 	%r880, %r1690, 2;
	shr.u32 	%r881, %r879, 31;
	add.s32 	%r882, %r881, %r878;
	neg.s32 	%r883, %r882;
	setp.lt.s32 	%p133, %r862, 0;
	selp.b32 	%r1691, %r883, %r882, %p133;
	xor.b32  	%r885, %r879, %r862;
	shr.s32 	%r886, %r879, 31;
	xor.b32  	%r887, %r886, %r879;
	xor.b32  	%r888, %r886, %r880;
	cvt.u64.u32 	%rd415, %r887;
	shl.b64 	%rd416, %rd415, 32;
	cvt.u64.u32 	%rd417, %r888;
	or.b64  	%rd418, %rd416, %rd417;
	cvt.rn.f64.s64 	%fd36, %rd418;
	mul.f64 	%fd37, %fd36, 0d3BF921FB54442D19;
	cvt.rn.f32.f64 	%f682, %fd37;
	neg.f32 	%f683, %f682;
	setp.lt.s32 	%p134, %r885, 0;
	selp.f32 	%f1657, %f683, %f682, %p134;
$L__BB7_136:
	add.s32 	%r890, %r1691, 1;
	mul.rn.f32 	%f688, %f1657, %f1657;
	and.b32  	%r891, %r1691, 1;
	setp.eq.b32 	%p136, %r891, 1;
	selp.f32 	%f689, %f1657, 0f3F800000, %p136;
	fma.rn.f32 	%f690, %f688, %f689, 0f00000000;
	fma.rn.f32 	%f691, %f688, 0f37CBAC00, 0fBAB607ED;
	selp.f32 	%f692, 0fB94D4153, %f691, %p136;
	selp.f32 	%f693, 0f3C0885E4, 0f3D2AAABB, %p136;
	fma.rn.f32 	%f694, %f692, %f688, %f693;
	selp.f32 	%f695, 0fBE2AAAA8, 0fBEFFFFFF, %p136;
	fma.rn.f32 	%f696, %f694, %f688, %f695;
	fma.rn.f32 	%f697, %f696, %f690, %f689;
	and.b32  	%r892, %r890, 2;
	setp.eq.s32 	%p137, %r892, 0;
	mov.f32 	%f698, 0f00000000;
	sub.f32 	%f699, %f698, %f697;
	selp.f32 	%f98, %f697, %f699, %p137;
	mov.u32 	%r1695, %r1707;
	mov.f32 	%f1658, %f1661;
	@%p129 bra 	$L__BB7_144;
	setp.neu.f32 	%p138, %f675, 0f7F800000;
	@%p138 bra 	$L__BB7_139;
	mov.f32 	%f709, 0f00000000;
	mul.rn.f32 	%f1658, %f670, %f709;
	mov.b32 	%r1695, 0;
	bra.uni 	$L__BB7_144;
$L__BB7_139:
	mov.b64 	%rd1091, 0;
	mov.b32 	%r1692, 0;
$L__BB7_140:
	.pragma "nounroll";
	mul.wide.u32 	%rd420, %r1692, 4;
	mov.u64 	%rd421, __cudart_i2opi_f;
	add.s64 	%rd422, %rd421, %rd420;
	ld.global.nc.u32 	%r894, [%rd422];
	mov.b32 	%r895, %f670;
	shl.b32 	%r896, %r895, 8;
	or.b32  	%r897, %r896, -2147483648;
	mad.wide.u32 	%rd423, %r894, %r897, %rd1091;
	shr.u64 	%rd1091, %rd423, 32;
	add.s64 	%rd424, %rd18, %rd420;
	st.local.u32 	[%rd424], %rd423;
	add.s32 	%r1692, %r1692, 1;
	setp.ne.s32 	%p139, %r1692, 6;
	@%p139 bra 	$L__BB7_140;
	shr.u32 	%r899, %r895, 23;
	st.local.u32 	[%rd18+24], %rd1091;
	and.b32  	%r900, %r899, 31;
	and.b32  	%r901, %r899, 224;
	add.s32 	%r902, %r901, -128;
	shr.u32 	%r903, %r902, 5;
	mul.wide.u32 	%rd425, %r903, 4;
	sub.s64 	%rd426, %rd18, %rd425;
	ld.local.u32 	%r1693, [%rd426+24];
	ld.local.u32 	%r1694, [%rd426+20];
	setp.eq.s32 	%p140, %r900, 0;
	@%p140 bra 	$L__BB7_143;
	shf.l.wrap.b32 	%r1693, %r1694, %r1693, %r900;
	ld.local.u32 	%r910, [%rd426+16];
	shf.l.wrap.b32 	%r1694, %r910, %r1694, %r900;
$L__BB7_143:
	shr.u32 	%r911, %r1693, 30;
	shf.l.wrap.b32 	%r912, %r1694, %r1693, 2;
	shl.b32 	%r913, %r1694, 2;
	shr.u32 	%r914, %r912, 31;
	add.s32 	%r915, %r914, %r911;
	neg.s32 	%r916, %r915;
	setp.lt.s32 	%p141, %r895, 0;
	selp.b32 	%r1695, %r916, %r915, %p141;
	xor.b32  	%r918, %r912, %r895;
	shr.s32 	%r919, %r912, 31;
	xor.b32  	%r920, %r919, %r912;
	xor.b32  	%r921, %r919, %r913;
	cvt.u64.u32 	%rd429, %r920;
	shl.b64 	%rd430, %rd429, 32;
	cvt.u64.u32 	%rd431, %r921;
	or.b64  	%rd432, %rd430, %rd431;
	cvt.rn.f64.s64 	%fd38, %rd432;
	mul.f64 	%fd39, %fd38, 0d3BF921FB54442D19;
	cvt.rn.f32.f64 	%f706, %fd39;
	neg.f32 	%f707, %f706;
	setp.lt.s32 	%p142, %r918, 0;
	selp.f32 	%f1658, %f707, %f706, %p142;
$L__BB7_144:
	mul.rn.f32 	%f712, %f1658, %f1658;
	and.b32  	%r923, %r1695, 1;
	setp.eq.b32 	%p144, %r923, 1;
	selp.f32 	%f713, 0f3F800000, %f1658, %p144;
	fma.rn.f32 	%f714, %f712, %f713, 0f00000000;
	fma.rn.f32 	%f715, %f712, 0f37CBAC00, 0fBAB607ED;
	selp.f32 	%f716, %f715, 0fB94D4153, %p144;
	selp.f32 	%f717, 0f3D2AAABB, 0f3C0885E4, %p144;
	fma.rn.f32 	%f718, %f716, %f712, %f717;
	selp.f32 	%f719, 0fBEFFFFFF, 0fBE2AAAA8, %p144;
	fma.rn.f32 	%f720, %f718, %f712, %f719;
	fma.rn.f32 	%f721, %f720, %f714, %f713;
	and.b32  	%r924, %r1695, 2;
	setp.eq.s32 	%p145, %r924, 0;
	mov.f32 	%f722, 0f00000000;
	sub.f32 	%f723, %f722, %f721;
	selp.f32 	%f724, %f721, %f723, %p145;
	div.rn.f32 	%f725, %f724, %f670;
	mul.f32 	%f726, %f670, %f670;
	div.rn.f32 	%f727, %f98, %f726;
	add.f32 	%f102, %f727, %f725;
	mov.u32 	%r1699, %r1707;
	mov.f32 	%f1659, %f1661;
	@%p129 bra 	$L__BB7_152;
	setp.neu.f32 	%p146, %f675, 0f7F800000;
	@%p146 bra 	$L__BB7_147;
	mov.f32 	%f737, 0f00000000;
	mul.rn.f32 	%f1659, %f670, %f737;
	mov.b32 	%r1699, 0;
	bra.uni 	$L__BB7_152;
$L__BB7_147:
	mov.b64 	%rd1092, 0;
	mov.b32 	%r1696, 0;
$L__BB7_148:
	.pragma "nounroll";
	mul.wide.u32 	%rd434, %r1696, 4;
	mov.u64 	%rd435, __cudart_i2opi_f;
	add.s64 	%rd436, %rd435, %rd434;
	ld.global.nc.u32 	%r926, [%rd436];
	mov.b32 	%r927, %f670;
	shl.b32 	%r928, %r927, 8;
	or.b32  	%r929, %r928, -2147483648;
	mad.wide.u32 	%rd437, %r926, %r929, %rd1092;
	shr.u64 	%rd1092, %rd437, 32;
	add.s64 	%rd438, %rd17, %rd434;
	st.local.u32 	[%rd438], %rd437;
	add.s32 	%r1696, %r1696, 1;
	setp.ne.s32 	%p147, %r1696, 6;
	@%p147 bra 	$L__BB7_148;
	shr.u32 	%r931, %r927, 23;
	st.local.u32 	[%rd17+24], %rd1092;
	and.b32  	%r932, %r931, 31;
	and.b32  	%r933, %r931, 224;
	add.s32 	%r934, %r933, -128;
	shr.u32 	%r935, %r934, 5;
	mul.wide.u32 	%rd439, %r935, 4;
	sub.s64 	%rd440, %rd17, %rd439;
	ld.local.u32 	%r1697, [%rd440+24];
	ld.local.u32 	%r1698, [%rd440+20];
	setp.eq.s32 	%p148, %r932, 0;
	@%p148 bra 	$L__BB7_151;
	shf.l.wrap.b32 	%r1697, %r1698, %r1697, %r932;
	ld.local.u32 	%r942, [%rd440+16];
	shf.l.wrap.b32 	%r1698, %r942, %r1698, %r932;
$L__BB7_151:
	shr.u32 	%r943, %r1697, 30;
	shf.l.wrap.b32 	%r944, %r1698, %r1697, 2;
	shl.b32 	%r945, %r1698, 2;
	shr.u32 	%r946, %r944, 31;
	add.s32 	%r947, %r946, %r943;
	neg.s32 	%r948, %r947;
	setp.lt.s32 	%p149, %r927, 0;
	selp.b32 	%r1699, %r948, %r947, %p149;
	xor.b32  	%r950, %r944, %r927;
	shr.s32 	%r951, %r944, 31;
	xor.b32  	%r952, %r951, %r944;
	xor.b32  	%r953, %r951, %r945;
	cvt.u64.u32 	%rd443, %r952;
	shl.b64 	%rd444, %rd443, 32;
	cvt.u64.u32 	%rd445, %r953;
	or.b64  	%rd446, %rd444, %rd445;
	cvt.rn.f64.s64 	%fd40, %rd446;
	mul.f64 	%fd41, %fd40, 0d3BF921FB54442D19;
	cvt.rn.f32.f64 	%f734, %fd41;
	neg.f32 	%f735, %f734;
	setp.lt.s32 	%p150, %r950, 0;
	selp.f32 	%f1659, %f735, %f734, %p150;
$L__BB7_152:
	add.s32 	%r955, %r1699, 1;
	mul.rn.f32 	%f740, %f1659, %f1659;
	and.b32  	%r956, %r1699, 1;
	setp.eq.b32 	%p152, %r956, 1;
	selp.f32 	%f741, %f1659, 0f3F800000, %p152;
	fma.rn.f32 	%f742, %f740, %f741, 0f00000000;
	fma.rn.f32 	%f743, %f740, 0f37CBAC00, 0fBAB607ED;
	selp.f32 	%f744, 0fB94D4153, %f743, %p152;
	selp.f32 	%f745, 0f3C0885E4, 0f3D2AAABB, %p152;
	fma.rn.f32 	%f746, %f744, %f740, %f745;
	selp.f32 	%f747, 0fBE2AAAA8, 0fBEFFFFFF, %p152;
	fma.rn.f32 	%f748, %f746, %f740, %f747;
	fma.rn.f32 	%f749, %f748, %f742, %f741;
	and.b32  	%r957, %r955, 2;
	setp.eq.s32 	%p153, %r957, 0;
	mov.f32 	%f750, 0f00000000;
	sub.f32 	%f751, %f750, %f749;
	selp.f32 	%f106, %f749, %f751, %p153;
	mov.u32 	%r1703, %r1707;
	mov.f32 	%f1660, %f1661;
	@%p129 bra 	$L__BB7_160;
	setp.neu.f32 	%p154, %f675, 0f7F800000;
	@%p154 bra 	$L__BB7_155;
	mov.f32 	%f761, 0f00000000;
	mul.rn.f32 	%f1660, %f670, %f761;
	mov.b32 	%r1703, 0;
	bra.uni 	$L__BB7_160;
$L__BB7_155:
	mov.b64 	%rd1093, 0;
	mov.b32 	%r1700, 0;
$L__BB7_156:
	.pragma "nounroll";
	mul.wide.u32 	%rd448, %r1700, 4;
	mov.u64 	%rd449, __cudart_i2opi_f;
	add.s64 	%rd450, %rd449, %rd448;
	ld.global.nc.u32 	%r959, [%rd450];
	mov.b32 	%r960, %f670;
	shl.b32 	%r961, %r960, 8;
	or.b32  	%r962, %r961, -2147483648;
	mad.wide.u32 	%rd451, %r959, %r962, %rd1093;
	shr.u64 	%rd1093, %rd451, 32;
	add.s64 	%rd452, %rd16, %rd448;
	st.local.u32 	[%rd452], %rd451;
	add.s32 	%r1700, %r1700, 1;
	setp.ne.s32 	%p155, %r1700, 6;
	@%p155 bra 	$L__BB7_156;
	shr.u32 	%r964, %r960, 23;
	st.local.u32 	[%rd16+24], %rd1093;
	and.b32  	%r965, %r964, 31;
	and.b32  	%r966, %r964, 224;
	add.s32 	%r967, %r966, -128;
	shr.u32 	%r968, %r967, 5;
	mul.wide.u32 	%rd453, %r968, 4;
	sub.s64 	%rd454, %rd16, %rd453;
	ld.local.u32 	%r1701, [%rd454+24];
	ld.local.u32 	%r1702, [%rd454+20];
	setp.eq.s32 	%p156, %r965, 0;
	@%p156 bra 	$L__BB7_159;
	shf.l.wrap.b32 	%r1701, %r1702, %r1701, %r965;
	ld.local.u32 	%r975, [%rd454+16];
	shf.l.wrap.b32 	%r1702, %r975, %r1702, %r965;
$L__BB7_159:
	shr.u32 	%r976, %r1701, 30;
	shf.l.wrap.b32 	%r977, %r1702, %r1701, 2;
	shl.b32 	%r978, %r1702, 2;
	shr.u32 	%r979, %r977, 31;
	add.s32 	%r980, %r979, %r976;
	neg.s32 	%r981, %r980;
	setp.lt.s32 	%p157, %r960, 0;
	selp.b32 	%r1703, %r981, %r980, %p157;
	xor.b32  	%r983, %r977, %r960;
	shr.s32 	%r984, %r977, 31;
	xor.b32  	%r985, %r984, %r977;
	xor.b32  	%r986, %r984, %r978;
	cvt.u64.u32 	%rd457, %r985;
	shl.b64 	%rd458, %rd457, 32;
	cvt.u64.u32 	%rd459, %r986;
	or.b64  	%rd460, %rd458, %rd459;
	cvt.rn.f64.s64 	%fd42, %rd460;
	mul.f64 	%fd43, %fd42, 0d3BF921FB54442D19;
	cvt.rn.f32.f64 	%f758, %fd43;
	neg.f32 	%f759, %f758;
	setp.lt.s32 	%p158, %r983, 0;
	selp.f32 	%f1660, %f759, %f758, %p158;
$L__BB7_160:
	add.s32 	%r988, %r1703, 1;
	mul.rn.f32 	%f764, %f1660, %f1660;
	and.b32  	%r989, %r1703, 1;
	setp.eq.b32 	%p160, %r989, 1;
	selp.f32 	%f765, %f1660, 0f3F800000, %p160;
	fma.rn.f32 	%f766, %f764, %f765, 0f00000000;
	fma.rn.f32 	%f767, %f764, 0f37CBAC00, 0fBAB607ED;
	selp.f32 	%f768, 0fB94D4153, %f767, %p160;
	selp.f32 	%f769, 0f3C0885E4, 0f3D2AAABB, %p160;
	fma.rn.f32 	%f770, %f768, %f764, %f769;
	selp.f32 	%f771, 0fBE2AAAA8, 0fBEFFFFFF, %p160;
	fma.rn.f32 	%f772, %f770, %f764, %f771;
	fma.rn.f32 	%f773, %f772, %f766, %f765;
	and.b32  	%r990, %r988, 2;
	setp.eq.s32 	%p161, %r990, 0;
	mov.f32 	%f774, 0f00000000;
	sub.f32 	%f775, %f774, %f773;
	selp.f32 	%f776, %f773, %f775, %p161;
	add.f32 	%f777, %f776, %f776;
	mul.f32 	%f779, %f670, %f726;
	div.rn.f32 	%f780, %f777, %f779;
	div.rn.f32 	%f781, %f106, %f670;
	sub.f32 	%f110, %f781, %f780;
	@%p129 bra 	$L__BB7_168;
	setp.neu.f32 	%p162, %f675, 0f7F800000;
	@%p162 bra 	$L__BB7_163;
	mov.f32 	%f791, 0f00000000;
	mul.rn.f32 	%f1661, %f670, %f791;
	mov.b32 	%r1707, 0;
	bra.uni 	$L__BB7_168;
$L__BB7_163:
	mov.b64 	%rd1094, 0;
	mov.b32 	%r1704, 0;
$L__BB7_164:
	.pragma "nounroll";
	mul.wide.u32 	%rd462, %r1704, 4;
	mov.u64 	%rd463, __cudart_i2opi_f;
	add.s64 	%rd464, %rd463, %rd462;
	ld.global.nc.u32 	%r992, [%rd464];
	mov.b32 	%r993, %f670;
	shl.b32 	%r994, %r993, 8;
	or.b32  	%r995, %r994, -2147483648;
	mad.wide.u32 	%rd465, %r992, %r995, %rd1094;
	shr.u64 	%rd1094, %rd465, 32;
	add.s64 	%rd466, %rd15, %rd462;
	st.local.u32 	[%rd466], %rd465;
	add.s32 	%r1704, %r1704, 1;
	setp.ne.s32 	%p163, %r1704, 6;
	@%p163 bra 	$L__BB7_164;
	shr.u32 	%r997, %r993, 23;
	st.local.u32 	[%rd15+24], %rd1094;
	and.b32  	%r998, %r997, 31;
	and.b32  	%r999, %r997, 224;
	add.s32 	%r1000, %r999, -128;
	shr.u32 	%r1001, %r1000, 5;
	mul.wide.u32 	%rd467, %r1001, 4;
	sub.s64 	%rd468, %rd15, %rd467;
	ld.local.u32 	%r1705, [%rd468+24];
	ld.local.u32 	%r1706, [%rd468+20];
	setp.eq.s32 	%p164, %r998, 0;
	@%p164 bra 	$L__BB7_167;
	shf.l.wrap.b32 	%r1705, %r1706, %r1705, %r998;
	ld.local.u32 	%r1008, [%rd468+16];
	shf.l.wrap.b32 	%r1706, %r1008, %r1706, %r998;
$L__BB7_167:
	shr.u32 	%r1009, %r1705, 30;
	shf.l.wrap.b32 	%r1010, %r1706, %r1705, 2;
	shl.b32 	%r1011, %r1706, 2;
	shr.u32 	%r1012, %r1010, 31;
	add.s32 	%r1013, %r1012, %r1009;
	neg.s32 	%r1014, %r1013;
	setp.lt.s32 	%p165, %r993, 0;
	selp.b32 	%r1707, %r1014, %r1013, %p165;
	xor.b32  	%r1016, %r1010, %r993;
	shr.s32 	%r1017, %r1010, 31;
	xor.b32  	%r1018, %r1017, %r1010;
	xor.b32  	%r1019, %r1017, %r1011;
	cvt.u64.u32 	%rd471, %r1018;
	shl.b64 	%rd472, %rd471, 32;
	cvt.u64.u32 	%rd473, %r1019;
	or.b64  	%rd474, %rd472, %rd473;
	cvt.rn.f64.s64 	%fd44, %rd474;
	mul.f64 	%fd45, %fd44, 0d3BF921FB54442D19;
	cvt.rn.f32.f64 	%f788, %fd45;
	neg.f32 	%f789, %f788;
	setp.lt.s32 	%p166, %r1016, 0;
	selp.f32 	%f1661, %f789, %f788, %p166;
$L__BB7_168:
	ld.param.u32 	%r1620, [_Z42gpuKernelSphericalHarmonicsBesselWithDerivIfEvPT_S1_S1_S1_S1_S1_S1_S1_S1_S1_S1_S0_iii_param_14];
	ld.param.u32 	%r1599, [_Z42gpuKernelSphericalHarmonicsBesselWithDerivIfEvPT_S1_S1_S1_S1_S1_S1_S1_S1_S1_S1_S0_iii_param_13];
	ld.param.u64 	%rd1059, [_Z42gpuKernelSphericalHarmonicsBesselWithDerivIfEvPT_S1_S1_S1_S1_S1_S1_S1_S1_S1_S1_S0_iii_param_7];
	ld.param.u64 	%rd1050, [_Z42gpuKernelSphericalHarmonicsBesselWithDerivIfEvPT_S1_S1_S1_S1_S1_S1_S1_S1_S1_S1_S0_iii_param_6];
	ld.param.u64 	%rd1041, [_Z42gpuKernelSphericalHarmonicsBesselWithDerivIfEvPT_S1_S1_S1_S1_S1_S1_S1_S1_S1_S1_S0_iii_param_5];
	ld.param.u64 	%rd1032, [_Z42gpuKernelSphericalHarmonicsBesselWithDerivIfEvPT_S1_S1_S1_S1_S1_S1_S1_S1_S1_S1_S0_iii_param_4];
	ld.param.u64 	%rd1023, [_Z42gpuKernelSphericalHarmonicsBesselWithDerivIfEvPT_S1_S1_S1_S1_S1_S1_S1_S1_S1_S1_S0_iii_param_3];
	ld.param.u64 	%rd1014, [_Z42gpuKernelSphericalHarmonicsBesselWithDerivIfEvPT_S1_S1_S1_S1_S1_S1_S1_S1_S1_S1_S0_iii_param_2];
	ld.param.u64 	%rd1005, [_Z42gpuKernelSphericalHarmonicsBesselWithDerivIfEvPT_S1_S1_S1_S1_S1_S1_S1_S1_S1_S1_S0_iii_param_1];
	ld.param.u64 	%rd996, [_Z42gpuKernelSphericalHarmonicsBesselWithDerivIfEvPT_S1_S1_S1_S1_S1_S1_S1_S1_S1_S1_S0_iii_param_0];
	mul.rn.f32 	%f792, %f1661, %f1661;
	and.b32  	%r1021, %r1707, 1;
	setp.eq.b32 	%p167, %r1021, 1;
	selp.f32 	%f793, 0f3F800000, %f1661, %p167;
	fma.rn.f32 	%f794, %f792, %f793, 0f00000000;
	fma.rn.f32 	%f795, %f792, 0f37CBAC00, 0fBAB607ED;
	selp.f32 	%f796, %f795, 0fB94D4153, %p167;
	selp.f32 	%f797, 0f3D2AAABB, 0f3C0885E4, %p167;
	fma.rn.f32 	%f798, %f796, %f792, %f797;
	selp.f32 	%f799, 0fBEFFFFFF, 0fBE2AAAA8, %p167;
	fma.rn.f32 	%f800, %f798, %f792, %f799;
	fma.rn.f32 	%f801, %f800, %f794, %f793;
	and.b32  	%r1022, %r1707, 2;
	setp.eq.s32 	%p168, %r1022, 0;
	mov.f32 	%f802, 0f00000000;
	sub.f32 	%f803, %f802, %f801;
	selp.f32 	%f804, %f801, %f803, %p168;
	add.f32 	%f805, %f804, %f804;
	mul.f32 	%f806, %f9, %f93;
	mul.f32 	%f807, %f806, %f806;
	div.rn.f32 	%f808, %f805, %f807;
	sub.f32 	%f809, %f110, %f808;
	mul.f32 	%f810, %f93, %f809;
	mul.f32 	%f811, %f11, %f810;
	mul.f32 	%f812, %f12, %f810;
	mul.f32 	%f813, %f13, %f810;
	mad.lo.s32 	%r1023, %r1599, 3, %r1687;
	mad.lo.s32 	%r1024, %r1023, %r1620, %r1628;
	mul.f32 	%f814, %f92, %f102;
	cvta.to.global.u64 	%rd475, %rd996;
	mul.wide.s32 	%rd476, %r1024, 4;
	add.s64 	%rd477, %rd475, %rd476;
	st.global.f32 	[%rd477], %f814;
	mul.f32 	%f815, %f91, %f102;
	cvta.to.global.u64 	%rd478, %rd1005;
	add.s64 	%rd479, %rd478, %rd476;
	st.global.f32 	[%rd479], %f815;
	mul.f32 	%f816, %f92, %f811;
	fma.rn.f32 	%f817, %f85, %f102, %f816;
	cvta.to.global.u64 	%rd480, %rd1014;
	add.s64 	%rd481, %rd480, %rd476;
	st.global.f32 	[%rd481], %f817;
	mul.f32 	%f818, %f92, %f812;
	fma.rn.f32 	%f819, %f86, %f102, %f818;
	cvta.to.global.u64 	%rd482, %rd1032;
	add.s64 	%rd483, %rd482, %rd476;
	st.global.f32 	[%rd483], %f819;
	mul.f32 	%f820, %f92, %f813;
	fma.rn.f32 	%f821, %f87, %f102, %f820;
	cvta.to.global.u64 	%rd484, %rd1050;
	add.s64 	%rd485, %rd484, %rd476;
	st.global.f32 	[%rd485], %f821;
	mul.f32 	%f822, %f91, %f811;
	fma.rn.f32 	%f823, %f88, %f102, %f822;
	cvta.to.global.u64 	%rd486, %rd1023;
	add.s64 	%rd487, %rd486, %rd476;
	st.global.f32 	[%rd487], %f823;
	mul.f32 	%f824, %f91, %f812;
	fma.rn.f32 	%f825, %f89, %f102, %f824;
	cvta.to.global.u64 	%rd488, %rd1041;
	add.s64 	%rd489, %rd488, %rd476;
	st.global.f32 	[%rd489], %f825;
	mul.f32 	%f826, %f91, %f813;
	fma.rn.f32 	%f827, %f90, %f102, %f826;
	cvta.to.global.u64 	%rd490, %rd1059;
	add.s64 	%rd491, %rd490, %rd476;
	st.global.f32 	[%rd491], %f827;
	shl.b32 	%r1025, %r1599, 1;
	sub.s32 	%r1026, %r1023, %r1025;
	mad.lo.s32 	%r1027, %r1026, %r1620, %r1628;
	ld.global.f32 	%f828, [%rd477];
	neg.f32 	%f829, %f828;
	mul.wide.s32 	%rd492, %r1027, 4;
	add.s64 	%rd493, %rd475, %rd492;
	st.global.f32 	[%rd493], %f829;
	ld.global.f32 	%f830, [%rd479];
	add.s64 	%rd494, %rd478, %rd492;
	st.global.f32 	[%rd494], %f830;
	ld.global.f32 	%f831, [%rd481];
	neg.f32 	%f832, %f831;
	add.s64 	%rd495, %rd480, %rd492;
	st.global.f32 	[%rd495], %f832;
	ld.global.f32 	%f833, [%rd483];
	neg.f32 	%f834, %f833;
	add.s64 	%rd496, %rd482, %rd492;
	st.global.f32 	[%rd496], %f834;
	ld.global.f32 	%f835, [%rd485];
	neg.f32 	%f836, %f835;
	add.s64 	%rd497, %rd484, %rd492;
	st.global.f32 	[%rd497], %f836;
	ld.global.f32 	%f837, [%rd487];
	add.s64 	%rd498, %rd486, %rd492;
	st.global.f32 	[%rd498], %f837;
	ld.global.f32 	%f838, [%rd489];
	add.s64 	%rd499, %rd488, %rd492;
	st.global.f32 	[%rd499], %f838;
	ld.global.f32 	%f839, [%rd491];
	add.s64 	%rd500, %rd490, %rd492;
	st.global.f32 	[%rd500], %f839;
	add.s32 	%r1687, %r1687, 1;
	setp.eq.s32 	%p169, %r1687, %r1599;
	@%p169 bra 	$L__BB7_127;
	bra.uni 	$L__BB7_124;
$L__BB7_169:
	.pragma "nounroll";
	mul.wide.u32 	%rd506, %r1714, 4;
	add.s64 	%rd507, %rd34, %rd506;
	ld.local.v2.f32 	{%f852, %f853}, [%rd507];
	mul.f32 	%f854, %f13, %f852;
	mul.f32 	%f856, %f854, %f841;
	add.s32 	%r1036, %r1711, %r1714;
	add.s32 	%r1037, %r1036, -1;
	cvt.rn.f32.s32 	%f857, %r1037;
	add.s64 	%rd508, %rd35, %rd506;
	ld.local.v2.f32 	{%f858, %f859}, [%rd508];
	mul.f32 	%f860, %f858, %f857;
	sub.f32 	%f861, %f856, %f860;
	sub.s32 	%r1038, %r1711, %r1714;
	cvt.rn.f32.s32 	%f862, %r1038;
	div.rn.f32 	%f863, %f861, %f862;
	add.s64 	%rd509, %rd37, %rd506;
	ld.local.v2.f32 	{%f864, %f865}, [%rd509];
	mul.f32 	%f866, %f13, %f864;
	fma.rn.f32 	%f867, %f32, %f852, %f866;
	mul.f32 	%f868, %f867, %f841;
	add.s64 	%rd510, %rd38, %rd506;
	ld.local.v2.f32 	{%f869, %f870}, [%rd510];
	mul.f32 	%f871, %f869, %f857;
	sub.f32 	%f872, %f868, %f871;
	div.rn.f32 	%f873, %f872, %f862;
	not.b32 	%r1039, %r1714;
	mul.f32 	%f874, %f13, %f853;
	mul.f32 	%f875, %f874, %f841;
	cvt.rn.f32.s32 	%f876, %r1036;
	mul.f32 	%f877, %f859, %f876;
	sub.f32 	%f878, %f875, %f877;
	add.s32 	%r1040, %r1711, %r1039;
	cvt.rn.f32.s32 	%f879, %r1040;
	div.rn.f32 	%f880, %f878, %f879;
	st.local.v2.f32 	[%rd507], {%f863, %f880};
	st.local.v2.f32 	[%rd508], {%f852, %f853};
	mul.f32 	%f881, %f13, %f865;
	fma.rn.f32 	%f882, %f32, %f853, %f881;
	mul.f32 	%f883, %f882, %f841;
	mul.f32 	%f884, %f870, %f876;
	sub.f32 	%f885, %f883, %f884;
	div.rn.f32 	%f886, %f885, %f879;
	st.local.v2.f32 	[%rd509], {%f873, %f886};
	st.local.v2.f32 	[%rd510], {%f864, %f865};
	ld.local.v2.f32 	{%f887, %f888}, [%rd507+8];
	mul.f32 	%f889, %f13, %f887;
	mul.f32 	%f890, %f889, %f841;
	add.s32 	%r1041, %r1036, 1;
	cvt.rn.f32.s32 	%f891, %r1041;
	ld.local.v2.f32 	{%f892, %f893}, [%rd508+8];
	mul.f32 	%f894, %f892, %f891;
	sub.f32 	%f895, %f890, %f894;
	add.s32 	%r1042, %r1038, -2;
	cvt.rn.f32.s32 	%f896, %r1042;
	div.rn.f32 	%f897, %f895, %f896;
	ld.local.v2.f32 	{%f898, %f899}, [%rd509+8];
	mul.f32 	%f900, %f13, %f898;
	fma.rn.f32 	%f901, %f32, %f887, %f900;
	mul.f32 	%f902, %f901, %f841;
	ld.local.v2.f32 	{%f903, %f904}, [%rd510+8];
	mul.f32 	%f905, %f903, %f891;
	sub.f32 	%f906, %f902, %f905;
	div.rn.f32 	%f907, %f906, %f896;
	mul.f32 	%f908, %f13, %f888;
	mul.f32 	%f909, %f908, %f841;
	add.s32 	%r1043, %r1036, 2;
	cvt.rn.f32.s32 	%f910, %r1043;
	mul.f32 	%f911, %f893, %f910;
	sub.f32 	%f912, %f909, %f911;
	add.s32 	%r1044, %r1038, -3;
	cvt.rn.f32.s32 	%f913, %r1044;
	div.rn.f32 	%f914, %f912, %f913;
	st.local.v2.f32 	[%rd507+8], {%f897, %f914};
	st.local.v2.f32 	[%rd508+8], {%f887, %f888};
	mul.f32 	%f915, %f13, %f899;
	fma.rn.f32 	%f916, %f32, %f888, %f915;
	mul.f32 	%f917, %f916, %f841;
	mul.f32 	%f918, %f904, %f910;
	sub.f32 	%f919, %f917, %f918;
	div.rn.f32 	%f920, %f919, %f913;
	st.local.v2.f32 	[%rd509+8], {%f907, %f920};
	st.local.v2.f32 	[%rd510+8], {%f898, %f899};
	add.s32 	%r1714, %r1714, 4;
	and.b32  	%r1713, %r1710, 2147483644;
	setp.eq.s32 	%p172, %r1714, %r1713;
	@%p172 bra 	$L__BB7_170;
	bra.uni 	$L__BB7_169;
$L__BB7_170:
	and.b32  	%r1045, %r1710, 3;
	setp.eq.s32 	%p173, %r1045, 0;
	@%p173 bra 	$L__BB7_175;
	and.b16  	%rs4, %rs8, 3;
	setp.eq.s16 	%p174, %rs4, 0;
	@%p174 bra 	$L__BB7_173;
	mul.wide.u32 	%rd511, %r1713, 4;
	add.s64 	%rd512, %rd34, %rd511;
	ld.local.f32 	%f921, [%rd512];
	mul.f32 	%f922, %f13, %f921;
	mul.f32 	%f924, %f922, %f841;
	add.s32 	%r1047, %r1711, %r1713;
	add.s32 	%r1048, %r1047, -1;
	cvt.rn.f32.s32 	%f925, %r1048;
	add.s64 	%rd513, %rd35, %rd511;
	ld.local.f32 	%f926, [%rd513];
	mul.f32 	%f927, %f926, %f925;
	sub.f32 	%f928, %f924, %f927;
	sub.s32 	%r1049, %r1711, %r1713;
	cvt.rn.f32.s32 	%f929, %r1049;
	div.rn.f32 	%f930, %f928, %f929;
	st.local.f32 	[%rd512], %f930;
	st.local.f32 	[%rd513], %f921;
	add.s64 	%rd514, %rd37, %rd511;
	ld.local.f32 	%f931, [%rd514];
	mul.f32 	%f932, %f13, %f931;
	fma.rn.f32 	%f933, %f32, %f921, %f932;
	mul.f32 	%f934, %f933, %f841;
	add.s64 	%rd515, %rd38, %rd511;
	ld.local.f32 	%f935, [%rd515];
	mul.f32 	%f936, %f935, %f925;
	sub.f32 	%f937, %f934, %f936;
	div.rn.f32 	%f938, %f937, %f929;
	st.local.f32 	[%rd514], %f938;
	st.local.f32 	[%rd515], %f931;
	not.b32 	%r1050, %r1713;
	ld.local.f32 	%f939, [%rd512+4];
	mul.f32 	%f940, %f13, %f939;
	mul.f32 	%f941, %f940, %f841;
	cvt.rn.f32.s32 	%f942, %r1047;
	ld.local.f32 	%f943, [%rd513+4];
	mul.f32 	%f944, %f943, %f942;
	sub.f32 	%f945, %f941, %f944;
	add.s32 	%r1051, %r1711, %r1050;
	cvt.rn.f32.s32 	%f946, %r1051;
	div.rn.f32 	%f947, %f945, %f946;
	st.local.f32 	[%rd512+4], %f947;
	st.local.f32 	[%rd513+4], %f939;
	ld.local.f32 	%f948, [%rd514+4];
	mul.f32 	%f949, %f13, %f948;
	fma.rn.f32 	%f950, %f32, %f939, %f949;
	mul.f32 	%f951, %f950, %f841;
	ld.local.f32 	%f952, [%rd515+4];
	mul.f32 	%f953, %f952, %f942;
	sub.f32 	%f954, %f951, %f953;
	div.rn.f32 	%f955, %f954, %f946;
	st.local.f32 	[%rd514+4], %f955;
	st.local.f32 	[%rd515+4], %f948;
	add.s32 	%r1713, %r1713, 2;
$L__BB7_173:
	and.b16  	%rs5, %rs8, 1;
	setp.eq.b16 	%p175, %rs5, 1;
	@%p175 bra 	$L__BB7_175;
	mul.wide.u32 	%rd516, %r1713, 4;
	add.s64 	%rd517, %rd34, %rd516;
	ld.local.f32 	%f956, [%rd517];
	mul.f32 	%f957, %f13, %f956;
	mul.f32 	%f959, %f957, %f841;
	add.s32 	%r1053, %r1711, %r1713;
	add.s32 	%r1054, %r1053, -1;
	cvt.rn.f32.s32 	%f960, %r1054;
	add.s64 	%rd518, %rd35, %rd516;
	ld.local.f32 	%f961, [%rd518];
	mul.f32 	%f962, %f961, %f960;
	sub.f32 	%f963, %f959, %f962;
	sub.s32 	%r1055, %r1711, %r1713;
	cvt.rn.f32.s32 	%f964, %r1055;
	div.rn.f32 	%f965, %f963, %f964;
	st.local.f32 	[%rd517], %f965;
	st.local.f32 	[%rd518], %f956;
	add.s64 	%rd519, %rd37, %rd516;
	ld.local.f32 	%f966, [%rd519];
	mul.f32 	%f967, %f13, %f966;
	fma.rn.f32 	%f968, %f32, %f956, %f967;
	mul.f32 	%f969, %f968, %f841;
	add.s64 	%rd520, %rd38, %rd516;
	ld.local.f32 	%f970, [%rd520];
	mul.f32 	%f971, %f970, %f960;
	sub.f32 	%f972, %f969, %f971;
	div.rn.f32 	%f973, %f972, %f964;
	st.local.f32 	[%rd519], %f973;
	st.local.f32 	[%rd520], %f966;
$L__BB7_175:
	ld.param.u32 	%r1600, [_Z42gpuKernelSphericalHarmonicsBesselWithDerivIfEvPT_S1_S1_S1_S1_S1_S1_S1_S1_S1_S1_S0_iii_param_13];
	setp.lt.s32 	%p176, %r1600, 1;
	@%p176 bra 	$L__BB7_250;
	mov.b32 	%r1715, 0;
	and.b16  	%rs6, %rs8, 3;
	and.b16  	%rs7, %rs8, 1;
$L__BB7_177:
	ld.param.u32 	%r1592, [_Z42gpuKernelSphericalHarmonicsBesselWithDerivIfEvPT_S1_S1_S1_S1_S1_S1_S1_S1_S1_S1_S0_iii_param_12];
	ld.param.u64 	%rd1070, [_Z42gpuKernelSphericalHarmonicsBesselWithDerivIfEvPT_S1_S1_S1_S1_S1_S1_S1_S1_S1_S1_S0_iii_param_9];
	mad.lo.s32 	%r1057, %r1715, %r1592, %r1715;
	add.s32 	%r1058, %r1057, %r1711;
	cvta.to.global.u64 	%rd521, %rd1070;
	mul.wide.u32 	%rd522, %r1058, 4;
	add.s64 	%rd523, %rd521, %rd522;
	ld.global.f32 	%f114, [%rd523];
	mul.f32 	%f115, %f9, %f114;
	mul.f32 	%f974, %f115, 0f3F22F983;
	cvt.rni.s32.f32 	%r1747, %f974;
	cvt.rn.f32.s32 	%f975, %r1747;
	fma.rn.f32 	%f976, %f975, 0fBFC90FDA, %f115;
	fma.rn.f32 	%f977, %f975, 0fB3A22168, %f976;
	fma.rn.f32 	%f1669, %f975, 0fA7C234C5, %f977;
	abs.f32 	%f117, %f115;
	setp.ltu.f32 	%p177, %f117, 0f47CE4780;
	mov.u32 	%r1719, %r1747;
	mov.f32 	%f1662, %f1669;
	@%p177 bra 	$L__BB7_185;
	setp.neu.f32 	%p178, %f117, 0f7F800000;
	@%p178 bra 	$L__BB7_180;
	mov.f32 	%f980, 0f00000000;
	mul.rn.f32 	%f1662, %f115, %f980;
	mov.b32 	%r1719, 0;
	bra.uni 	$L__BB7_185;
$L__BB7_180:
	mov.b64 	%rd1095, 0;
	mov.b32 	%r1716, 0;
$L__BB7_181:
	.pragma "nounroll";
	mul.wide.u32 	%rd525, %r1716, 4;
	mov.u64 	%rd526, __cudart_i2opi_f;
	add.s64 	%rd527, %rd526, %rd525;
	ld.global.nc.u32 	%r1060, [%rd527];
	mov.b32 	%r1061, %f115;
	shl.b32 	%r1062, %r1061, 8;
	or.b32  	%r1063, %r1062, -2147483648;
	mad.wide.u32 	%rd528, %r1060, %r1063, %rd1095;
	shr.u64 	%rd1095, %rd528, 32;
	add.s64 	%rd529, %rd14, %rd525;
	st.local.u32 	[%rd529], %rd528;
	add.s32 	%r1716, %r1716, 1;
	setp.ne.s32 	%p179, %r1716, 6;
	@%p179 bra 	$L__BB7_181;
	shr.u32 	%r1065, %r1061, 23;
	st.local.u32 	[%rd14+24], %rd1095;
	and.b32  	%r1066, %r1065, 31;
	and.b32  	%r1067, %r1065, 224;
	add.s32 	%r1068, %r1067, -128;
	shr.u32 	%r1069, %r1068, 5;
	mul.wide.u32 	%rd530, %r1069, 4;
	sub.s64 	%rd531, %rd14, %rd530;
	ld.local.u32 	%r1717, [%rd531+24];
	ld.local.u32 	%r1718, [%rd531+20];
	setp.eq.s32 	%p180, %r1066, 0;
	@%p180 bra 	$L__BB7_184;
	shf.l.wrap.b32 	%r1717, %r1718, %r1717, %r1066;
	ld.local.u32 	%r1076, [%rd531+16];
	shf.l.wrap.b32 	%r1718, %r1076, %r1718, %r1066;
$L__BB7_184:
	shr.u32 	%r1077, %r1717, 30;
	shf.l.wrap.b32 	%r1078, %r1718, %r1717, 2;
	shl.b32 	%r1079, %r1718, 2;
	shr.u32 	%r1080, %r1078, 31;
	add.s32 	%r1081, %r1080, %r1077;
	neg.s32 	%r1082, %r1081;
	setp.lt.s32 	%p181, %r1061, 0;
	selp.b32 	%r1719, %r1082, %r1081, %p181;
	xor.b32  	%r1084, %r1078, %r1061;
	shr.s32 	%r1085, %r1078, 31;
	xor.b32  	%r1086, %r1085, %r1078;
	xor.b32  	%r1087, %r1085, %r1079;
	cvt.u64.u32 	%rd534, %r1086;
	shl.b64 	%rd535, %rd534, 32;
	cvt.u64.u32 	%rd536, %r1087;
	or.b64  	%rd537, %rd535, %rd536;
	cvt.rn.f64.s64 	%fd46, %rd537;
	mul.f64 	%fd47, %fd46, 0d3BF921FB54442D19;
	cvt.rn.f32.f64 	%f978, %fd47;
	neg.f32 	%f979, %f978;
	setp.lt.s32 	%p182, %r1084, 0;
	selp.f32 	%f1662, %f979, %f978, %p182;
$L__BB7_185:
	add.s32 	%r1089, %r1719, 1;
	mul.rn.f32 	%f981, %f1662, %f1662;
	and.b32  	%r1090, %r1719, 1;
	setp.eq.b32 	%p184, %r1090, 1;
	selp.f32 	%f982, %f1662, 0f3F800000, %p184;
	fma.rn.f32 	%f983, %f981, %f982, 0f00000000;
	fma.rn.f32 	%f984, %f981, 0f37CBAC00, 0fBAB607ED;
	selp.f32 	%f985, 0fB94D4153, %f984, %p184;
	selp.f32 	%f986, 0f3C0885E4, 0f3D2AAABB, %p184;
	fma.rn.f32 	%f987, %f985, %f981, %f986;
	selp.f32 	%f988, 0fBE2AAAA8, 0fBEFFFFFF, %p184;
	fma.rn.f32 	%f989, %f987, %f981, %f988;
	fma.rn.f32 	%f990, %f989, %f983, %f982;
	and.b32  	%r1091, %r1089, 2;
	setp.eq.s32 	%p185, %r1091, 0;
	mov.f32 	%f991, 0f00000000;
	sub.f32 	%f992, %f991, %f990;
	selp.f32 	%f993, %f990, %f992, %p185;
	neg.f32 	%f994, %f993;
	div.rn.f32 	%f1671, %f994, %f115;
	st.local.f32 	[%rd36], %f1671;
	mov.u32 	%r1723, %r1747;
	mov.f32 	%f1663, %f1669;
	@%p177 bra 	$L__BB7_193;
	setp.neu.f32 	%p186, %f117, 0f7F800000;
	@%p186 bra 	$L__BB7_188;
	mov.f32 	%f997, 0f00000000;
	mul.rn.f32 	%f1663, %f115, %f997;
	mov.b32 	%r1723, 0;
	bra.uni 	$L__BB7_193;
$L__BB7_188:
	mov.b64 	%rd1096, 0;
	mov.b32 	%r1720, 0;
$L__BB7_189:
	.pragma "nounroll";
	mul.wide.u32 	%rd539, %r1720, 4;
	mov.u64 	%rd540, __cudart_i2opi_f;
	add.s64 	%rd541, %rd540, %rd539;
	ld.global.nc.u32 	%r1093, [%rd541];
	mov.b32 	%r1094, %f115;
	shl.b32 	%r1095, %r1094, 8;
	or.b32  	%r1096, %r1095, -2147483648;
	mad.wide.u32 	%rd542, %r1093, %r1096, %rd1096;
	shr.u64 	%rd1096, %rd542, 32;
	add.s64 	%rd543, %rd13, %rd539;
	st.local.u32 	[%rd543], %rd542;
	add.s32 	%r1720, %r1720, 1;
	setp.ne.s32 	%p187, %r1720, 6;
	@%p187 bra 	$L__BB7_189;
	shr.u32 	%r1098, %r1094, 23;
	st.local.u32 	[%rd13+24], %rd1096;
	and.b32  	%r1099, %r1098, 31;
	and.b32  	%r1100, %r1098, 224;
	add.s32 	%r1101, %r1100, -128;
	shr.u32 	%r1102, %r1101, 5;
	mul.wide.u32 	%rd544, %r1102, 4;
	sub.s64 	%rd545, %rd13, %rd544;
	ld.local.u32 	%r1721, [%rd545+24];
	ld.local.u32 	%r1722, [%rd545+20];
	setp.eq.s32 	%p188, %r1099, 0;
	@%p188 bra 	$L__BB7_192;
	shf.l.wrap.b32 	%r1721, %r1722, %r1721, %r1099;
	ld.local.u32 	%r1109, [%rd545+16];
	shf.l.wrap.b32 	%r1722, %r1109, %r1722, %r1099;
$L__BB7_192:
	shr.u32 	%r1110, %r1721, 30;
	shf.l.wrap.b32 	%r1111, %r1722, %r1721, 2;
	shl.b32 	%r1112, %r1722, 2;
	shr.u32 	%r1113, %r1111, 31;
	add.s32 	%r1114, %r1113, %r1110;
	neg.s32 	%r1115, %r1114;
	setp.lt.s32 	%p189, %r1094, 0;
	selp.b32 	%r1723, %r1115, %r1114, %p189;
	xor.b32  	%r1117, %r1111, %r1094;
	shr.s32 	%r1118, %r1111, 31;
	xor.b32  	%r1119, %r1118, %r1111;
	xor.b32  	%r1120, %r1118, %r1112;
	cvt.u64.u32 	%rd548, %r1119;
	shl.b64 	%rd549, %rd548, 32;
	cvt.u64.u32 	%rd550, %r1120;
	or.b64  	%rd551, %rd549, %rd550;
	cvt.rn.f64.s64 	%fd48, %rd551;
	mul.f64 	%fd49, %fd48, 0d3BF921FB54442D19;
	cvt.rn.f32.f64 	%f995, %fd49;
	neg.f32 	%f996, %f995;
	setp.lt.s32 	%p190, %r1117, 0;
	selp.f32 	%f1663, %f996, %f995, %p190;
$L__BB7_193:
	add.s32 	%r1122, %r1723, 1;
	mul.rn.f32 	%f998, %f1663, %f1663;
	and.b32  	%r1123, %r1723, 1;
	setp.eq.b32 	%p192, %r1123, 1;
	selp.f32 	%f999, %f1663, 0f3F800000, %p192;
	fma.rn.f32 	%f1000, %f998, %f999, 0f00000000;
	fma.rn.f32 	%f1001, %f998, 0f37CBAC00, 0fBAB607ED;
	selp.f32 	%f1002, 0fB94D4153, %f1001, %p192;
	selp.f32 	%f1003, 0f3C0885E4, 0f3D2AAABB, %p192;
	fma.rn.f32 	%f1004, %f1002, %f998, %f1003;
	selp.f32 	%f1005, 0fBE2AAAA8, 0fBEFFFFFF, %p192;
	fma.rn.f32 	%f1006, %f1004, %f998, %f1005;
	fma.rn.f32 	%f1007, %f1006, %f1000, %f999;
	and.b32  	%r1124, %r1122, 2;
	setp.eq.s32 	%p193, %r1124, 0;
	mov.f32 	%f1008, 0f00000000;
	sub.f32 	%f1009, %f1008, %f1007;
	selp.f32 	%f1010, %f1007, %f1009, %p193;
	neg.f32 	%f126, %f1010;
	mov.u32 	%r1727, %r1747;
	mov.f32 	%f1664, %f1669;
	@%p177 bra 	$L__BB7_201;
	setp.neu.f32 	%p194, %f117, 0f7F800000;
	@%p194 bra 	$L__BB7_196;
	mov.f32 	%f1016, 0f00000000;
	mul.rn.f32 	%f1664, %f115, %f1016;
	mov.b32 	%r1727, 0;
	bra.uni 	$L__BB7_201;
$L__BB7_196:
	mov.b64 	%rd1097, 0;
	mov.b32 	%r1724, 0;
$L__BB7_197:
	.pragma "nounroll";
	mul.wide.u32 	%rd553, %r1724, 4;
	mov.u64 	%rd554, __cudart_i2opi_f;
	add.s64 	%rd555, %rd554, %rd553;
	ld.global.nc.u32 	%r1126, [%rd555];
	mov.b32 	%r1127, %f115;
	shl.b32 	%r1128, %r1127, 8;
	or.b32  	%r1129, %r1128, -2147483648;
	mad.wide.u32 	%rd556, %r1126, %r1129, %rd1097;
	shr.u64 	%rd1097, %rd556, 32;
	add.s64 	%rd557, %rd12, %rd553;
	st.local.u32 	[%rd557], %rd556;
	add.s32 	%r1724, %r1724, 1;
	setp.ne.s32 	%p195, %r1724, 6;
	@%p195 bra 	$L__BB7_197;
	shr.u32 	%r1131, %r1127, 23;
	st.local.u32 	[%rd12+24], %rd1097;
	and.b32  	%r1132, %r1131, 31;
	and.b32  	%r1133, %r1131, 224;
	add.s32 	%r1134, %r1133, -128;
	shr.u32 	%r1135, %r1134, 5;
	mul.wide.u32 	%rd558, %r1135, 4;
	sub.s64 	%rd559, %rd12, %rd558;
	ld.local.u32 	%r1725, [%rd559+24];
	ld.local.u32 	%r1726, [%rd559+20];
	setp.eq.s32 	%p196, %r1132, 0;
	@%p196 bra 	$L__BB7_200;
	shf.l.wrap.b32 	%r1725, %r1726, %r1725, %r1132;
	ld.local.u32 	%r1142, [%rd559+16];
	shf.l.wrap.b32 	%r1726, %r1142, %r1726, %r1132;
$L__BB7_200:
	shr.u32 	%r1143, %r1725, 30;
	shf.l.wrap.b32 	%r1144, %r1726, %r1725, 2;
	shl.b32 	%r1145, %r1726, 2;
	shr.u32 	%r1146, %r1144, 31;
	add.s32 	%r1147, %r1146, %r1143;
	neg.s32 	%r1148, %r1147;
	setp.lt.s32 	%p197, %r1127, 0;
	selp.b32 	%r1727, %r1148, %r1147, %p197;
	xor.b32  	%r1150, %r1144, %r1127;
	shr.s32 	%r1151, %r1144, 31;
	xor.b32  	%r1152, %r1151, %r1144;
	xor.b32  	%r1153, %r1151, %r1145;
	cvt.u64.u32 	%rd562, %r1152;
	shl.b64 	%rd563, %rd562, 32;
	cvt.u64.u32 	%rd564, %r1153;
	or.b64  	%rd565, %rd563, %rd564;
	cvt.rn.f64.s64 	%fd50, %rd565;
	mul.f64 	%fd51, %fd50, 0d3BF921FB54442D19;
	cvt.rn.f32.f64 	%f1013, %fd51;
	neg.f32 	%f1014, %f1013;
	setp.lt.s32 	%p198, %r1150, 0;
	selp.f32 	%f1664, %f1014, %f1013, %p198;
$L__BB7_201:
	mul.rn.f32 	%f1017, %f1664, %f1664;
	and.b32  	%r1155, %r1727, 1;
	setp.eq.b32 	%p200, %r1155, 1;
	selp.f32 	%f1018, 0f3F800000, %f1664, %p200;
	fma.rn.f32 	%f1019, %f1017, %f1018, 0f00000000;
	fma.rn.f32 	%f1020, %f1017, 0f37CBAC00, 0fBAB607ED;
	selp.f32 	%f1021, %f1020, 0fB94D4153, %p200;
	selp.f32 	%f1022, 0f3D2AAABB, 0f3C0885E4, %p200;
	fma.rn.f32 	%f1023, %f1021, %f1017, %f1022;
	selp.f32 	%f1024, 0fBEFFFFFF, 0fBE2AAAA8, %p200;
	fma.rn.f32 	%f1025, %f1023, %f1017, %f1024;
	fma.rn.f32 	%f1026, %f1025, %f1019, %f1018;
	and.b32  	%r1156, %r1727, 2;
	setp.eq.s32 	%p201, %r1156, 0;
	mov.f32 	%f1027, 0f00000000;
	sub.f32 	%f1028, %f1027, %f1026;
	selp.f32 	%f1029, %f1026, %f1028, %p201;
	div.rn.f32 	%f1030, %f1029, %f115;
	mul.f32 	%f1031, %f115, %f115;
	div.rn.f32 	%f1032, %f126, %f1031;
	sub.f32 	%f1033, %f1032, %f1030;
	st.local.f32 	[%rd36+4], %f1033;
	mov.u32 	%r1731, %r1747;
	mov.f32 	%f1665, %f1669;
	@%p177 bra 	$L__BB7_209;
	setp.neu.f32 	%p202, %f117, 0f7F800000;
	@%p202 bra 	$L__BB7_204;
	mov.f32 	%f1036, 0f00000000;
	mul.rn.f32 	%f1665, %f115, %f1036;
	mov.b32 	%r1731, 0;
	bra.uni 	$L__BB7_209;
$L__BB7_204:
	mov.b64 	%rd1098, 0;
	mov.b32 	%r1728, 0;
$L__BB7_205:
	.pragma "nounroll";
	mul.wide.u32 	%rd567, %r1728, 4;
	mov.u64 	%rd568, __cudart_i2opi_f;
	add.s64 	%rd569, %rd568, %rd567;
	ld.global.nc.u32 	%r1158, [%rd569];
	mov.b32 	%r1159, %f115;
	shl.b32 	%r1160, %r1159, 8;
	or.b32  	%r1161, %r1160, -2147483648;
	mad.wide.u32 	%rd570, %r1158, %r1161, %rd1098;
	shr.u64 	%rd1098, %rd570, 32;
	add.s64 	%rd571, %rd11, %rd567;
	st.local.u32 	[%rd571], %rd570;
	add.s32 	%r1728, %r1728, 1;
	setp.ne.s32 	%p203, %r1728, 6;
	@%p203 bra 	$L__BB7_205;
	shr.u32 	%r1163, %r1159, 23;
	st.local.u32 	[%rd11+24], %rd1098;
	and.b32  	%r1164, %r1163, 31;
	and.b32  	%r1165, %r1163, 224;
	add.s32 	%r1166, %r1165, -128;
	shr.u32 	%r1167, %r1166, 5;
	mul.wide.u32 	%rd572, %r1167, 4;
	sub.s64 	%rd573, %rd11, %rd572;
	ld.local.u32 	%r1729, [%rd573+24];
	ld.local.u32 	%r1730, [%rd573+20];
	setp.eq.s32 	%p204, %r1164, 0;
	@%p204 bra 	$L__BB7_208;
	shf.l.wrap.b32 	%r1729, %r1730, %r1729, %r1164;
	ld.local.u32 	%r1174, [%rd573+16];
	shf.l.wrap.b32 	%r1730, %r1174, %r1730, %r1164;
$L__BB7_208:
	shr.u32 	%r1175, %r1729, 30;
	shf.l.wrap.b32 	%r1176, %r1730, %r1729, 2;
	shl.b32 	%r1177, %r1730, 2;
	shr.u32 	%r1178, %r1176, 31;
	add.s32 	%r1179, %r1178, %r1175;
	neg.s32 	%r1180, %r1179;
	setp.lt.s32 	%p205, %r1159, 0;
	selp.b32 	%r1731, %r1180, %r1179, %p205;
	xor.b32  	%r1182, %r1176, %r1159;
	shr.s32 	%r1183, %r1176, 31;
	xor.b32  	%r1184, %r1183, %r1176;
	xor.b32  	%r1185, %r1183, %r1177;
	cvt.u64.u32 	%rd576, %r1184;
	shl.b64 	%rd577, %rd576, 32;
	cvt.u64.u32 	%rd578, %r1185;
	or.b64  	%rd579, %rd577, %rd578;
	cvt.rn.f64.s64 	%fd52, %rd579;
	mul.f64 	%fd53, %fd52, 0d3BF921FB54442D19;
	cvt.rn.f32.f64 	%f1034, %fd53;
	neg.f32 	%f1035, %f1034;
	setp.lt.s32 	%p206, %r1182, 0;
	selp.f32 	%f1665, %f1035, %f1034, %p206;
$L__BB7_209:
	add.s32 	%r1187, %r1731, 1;
	mul.rn.f32 	%f1037, %f1665, %f1665;
	and.b32  	%r1188, %r1731, 1;
	setp.eq.b32 	%p208, %r1188, 1;
	selp.f32 	%f1038, %f1665, 0f3F800000, %p208;
	fma.rn.f32 	%f1039, %f1037, %f1038, 0f00000000;
	fma.rn.f32 	%f1040, %f1037, 0f37CBAC00, 0fBAB607ED;
	selp.f32 	%f1041, 0fB94D4153, %f1040, %p208;
	selp.f32 	%f1042, 0f3C0885E4, 0f3D2AAABB, %p208;
	fma.rn.f32 	%f1043, %f1041, %f1037, %f1042;
	selp.f32 	%f1044, 0fBE2AAAA8, 0fBEFFFFFF, %p208;
	fma.rn.f32 	%f1045, %f1043, %f1037, %f1044;
	fma.rn.f32 	%f1046, %f1045, %f1039, %f1038;
	and.b32  	%r1189, %r1187, 2;
	setp.eq.s32 	%p209, %r1189, 0;
	mov.f32 	%f1047, 0f00000000;
	sub.f32 	%f1048, %f1047, %f1046;
	selp.f32 	%f137, %f1046, %f1048, %p209;
	mov.u32 	%r1735, %r1747;
	mov.f32 	%f1666, %f1669;
	@%p177 bra 	$L__BB7_217;
	setp.neu.f32 	%p210, %f117, 0f7F800000;
	@%p210 bra 	$L__BB7_212;
	mov.f32 	%f1054, 0f00000000;
	mul.rn.f32 	%f1666, %f115, %f1054;
	mov.b32 	%r1735, 0;
	bra.uni 	$L__BB7_217;
$L__BB7_212:
	mov.b64 	%rd1099, 0;
	mov.b32 	%r1732, 0;
$L__BB7_213:
	.pragma "nounroll";
	mul.wide.u32 	%rd581, %r1732, 4;
	mov.u64 	%rd582, __cudart_i2opi_f;
	add.s64 	%rd583, %rd582, %rd581;
	ld.global.nc.u32 	%r1191, [%rd583];
	mov.b32 	%r1192, %f115;
	shl.b32 	%r1193, %r1192, 8;
	or.b32  	%r1194, %r1193, -2147483648;
	mad.wide.u32 	%rd584, %r1191, %r1194, %rd1099;
	shr.u64 	%rd1099, %rd584, 32;
	add.s64 	%rd585, %rd10, %rd581;
	st.local.u32 	[%rd585], %rd584;
	add.s32 	%r1732, %r1732, 1;
	setp.ne.s32 	%p211, %r1732, 6;
	@%p211 bra 	$L__BB7_213;
	shr.u32 	%r1196, %r1192, 23;
	st.local.u32 	[%rd10+24], %rd1099;
	and.b32  	%r1197, %r1196, 31;
	and.b32  	%r1198, %r1196, 224;
	add.s32 	%r1199, %r1198, -128;
	shr.u32 	%r1200, %r1199, 5;
	mul.wide.u32 	%rd586, %r1200, 4;
	sub.s64 	%rd587, %rd10, %rd586;
	ld.local.u32 	%r1733, [%rd587+24];
	ld.local.u32 	%r1734, [%rd587+20];
	setp.eq.s32 	%p212, %r1197, 0;
	@%p212 bra 	$L__BB7_216;
	shf.l.wrap.b32 	%r1733, %r1734, %r1733, %r1197;
	ld.local.u32 	%r1207, [%rd587+16];
	shf.l.wrap.b32 	%r1734, %r1207, %r1734, %r1197;
$L__BB7_216:
	shr.u32 	%r1208, %r1733, 30;
	shf.l.wrap.b32 	%r1209, %r1734, %r1733, 2;
	shl.b32 	%r1210, %r1734, 2;
	shr.u32 	%r1211, %r1209, 31;
	add.s32 	%r1212, %r1211, %r1208;
	neg.s32 	%r1213, %r1212;
	setp.lt.s32 	%p213, %r1192, 0;
	selp.b32 	%r1735, %r1213, %r1212, %p213;
	xor.b32  	%r1215, %r1209, %r1192;
	shr.s32 	%r1216, %r1209, 31;
	xor.b32  	%r1217, %r1216, %r1209;
	xor.b32  	%r1218, %r1216, %r1210;
	cvt.u64.u32 	%rd590, %r1217;
	shl.b64 	%rd591, %rd590, 32;
	cvt.u64.u32 	%rd592, %r1218;
	or.b64  	%rd593, %rd591, %rd592;
	cvt.rn.f64.s64 	%fd54, %rd593;
	mul.f64 	%fd55, %fd54, 0d3BF921FB54442D19;
	cvt.rn.f32.f64 	%f1051, %fd55;
	neg.f32 	%f1052, %f1051;
	setp.lt.s32 	%p214, %r1215, 0;
	selp.f32 	%f1666, %f1052, %f1051, %p214;
$L__BB7_217:
	mul.rn.f32 	%f1055, %f1666, %f1666;
	and.b32  	%r1220, %r1735, 1;
	setp.eq.b32 	%p216, %r1220, 1;
	selp.f32 	%f1056, 0f3F800000, %f1666, %p216;
	fma.rn.f32 	%f1057, %f1055, %f1056, 0f00000000;
	fma.rn.f32 	%f1058, %f1055, 0f37CBAC00, 0fBAB607ED;
	selp.f32 	%f1059, %f1058, 0fB94D4153, %p216;
	selp.f32 	%f1060, 0f3D2AAABB, 0f3C0885E4, %p216;
	fma.rn.f32 	%f1061, %f1059, %f1055, %f1060;
	selp.f32 	%f1062, 0fBEFFFFFF, 0fBE2AAAA8, %p216;
	fma.rn.f32 	%f1063, %f1061, %f1055, %f1062;
	fma.rn.f32 	%f1064, %f1063, %f1057, %f1056;
	and.b32  	%r1221, %r1735, 2;
	setp.eq.s32 	%p217, %r1221, 0;
	mov.f32 	%f1065, 0f00000000;
	sub.f32 	%f1066, %f1065, %f1064;
	selp.f32 	%f1067, %f1064, %f1066, %p217;
	div.rn.f32 	%f1068, %f1067, %f115;
	div.rn.f32 	%f1070, %f137, %f1031;
	add.f32 	%f1071, %f1070, %f1068;
	mul.f32 	%f1072, %f114, %f1071;
	st.local.f32 	[%rd39], %f1072;
	mov.u32 	%r1739, %r1747;
	mov.f32 	%f1667, %f1669;
	@%p177 bra 	$L__BB7_225;
	setp.neu.f32 	%p218, %f117, 0f7F800000;
	@%p218 bra 	$L__BB7_220;
	mov.f32 	%f1075, 0f00000000;
	mul.rn.f32 	%f1667, %f115, %f1075;
	mov.b32 	%r1739, 0;
	bra.uni 	$L__BB7_225;
$L__BB7_220:
	mov.b64 	%rd1100, 0;
	mov.b32 	%r1736, 0;
$L__BB7_221:
	.pragma "nounroll";
	mul.wide.u32 	%rd595, %r1736, 4;
	mov.u64 	%rd596, __cudart_i2opi_f;
	add.s64 	%rd597, %rd596, %rd595;
	ld.global.nc.u32 	%r1223, [%rd597];
	mov.b32 	%r1224, %f115;
	shl.b32 	%r1225, %r1224, 8;
	or.b32  	%r1226, %r1225, -2147483648;
	mad.wide.u32 	%rd598, %r1223, %r1226, %rd1100;
	shr.u64 	%rd1100, %rd598, 32;
	add.s64 	%rd599, %rd9, %rd595;
	st.local.u32 	[%rd599], %rd598;
	add.s32 	%r1736, %r1736, 1;
	setp.ne.s32 	%p219, %r1736, 6;
	@%p219 bra 	$L__BB7_221;
	shr.u32 	%r1228, %r1224, 23;
	st.local.u32 	[%rd9+24], %rd1100;
	and.b32  	%r1229, %r1228, 31;
	and.b32  	%r1230, %r1228, 224;
	add.s32 	%r1231, %r1230, -128;
	shr.u32 	%r1232, %r1231, 5;
	mul.wide.u32 	%rd600, %r1232, 4;
	sub.s64 	%rd601, %rd9, %rd600;
	ld.local.u32 	%r1737, [%rd601+24];
	ld.local.u32 	%r1738, [%rd601+20];
	setp.eq.s32 	%p220, %r1229, 0;
	@%p220 bra 	$L__BB7_224;
	shf.l.wrap.b32 	%r1737, %r1738, %r1737, %r1229;
	ld.local.u32 	%r1239, [%rd601+16];
	shf.l.wrap.b32 	%r1738, %r1239, %r1738, %r1229;
$L__BB7_224:
	shr.u32 	%r1240, %r1737, 30;
	shf.l.wrap.b32 	%r1241, %r1738, %r1737, 2;
	shl.b32 	%r1242, %r1738, 2;
	shr.u32 	%r1243, %r1241, 31;
	add.s32 	%r1244, %r1243, %r1240;
	neg.s32 	%r1245, %r1244;
	setp.lt.s32 	%p221, %r1224, 0;
	selp.b32 	%r1739, %r1245, %r1244, %p221;
	xor.b32  	%r1247, %r1241, %r1224;
	shr.s32 	%r1248, %r1241, 31;
	xor.b32  	%r1249, %r1248, %r1241;
	xor.b32  	%r1250, %r1248, %r1242;
	cvt.u64.u32 	%rd604, %r1249;
	shl.b64 	%rd605, %rd604, 32;
	cvt.u64.u32 	%rd606, %r1250;
	or.b64  	%rd607, %rd605, %rd606;
	cvt.rn.f64.s64 	%fd56, %rd607;
	mul.f64 	%fd57, %fd56, 0d3BF921FB54442D19;
	cvt.rn.f32.f64 	%f1073, %fd57;
	neg.f32 	%f1074, %f1073;
	setp.lt.s32 	%p222, %r1247, 0;
	selp.f32 	%f1667, %f1074, %f1073, %p222;
$L__BB7_225:
	add.s32 	%r1252, %r1739, 1;
	mul.rn.f32 	%f1076, %f1667, %f1667;
	and.b32  	%r1253, %r1739, 1;
	setp.eq.b32 	%p224, %r1253, 1;
	selp.f32 	%f1077, %f1667, 0f3F800000, %p224;
	fma.rn.f32 	%f1078, %f1076, %f1077, 0f00000000;
	fma.rn.f32 	%f1079, %f1076, 0f37CBAC00, 0fBAB607ED;
	selp.f32 	%f1080, 0fB94D4153, %f1079, %p224;
	selp.f32 	%f1081, 0f3C0885E4, 0f3D2AAABB, %p224;
	fma.rn.f32 	%f1082, %f1080, %f1076, %f1081;
	selp.f32 	%f1083, 0fBE2AAAA8, 0fBEFFFFFF, %p224;
	fma.rn.f32 	%f1084, %f1082, %f1076, %f1083;
	fma.rn.f32 	%f1085, %f1084, %f1078, %f1077;
	and.b32  	%r1254, %r1252, 2;
	setp.eq.s32 	%p225, %r1254, 0;
	mov.f32 	%f1086, 0f00000000;
	sub.f32 	%f1087, %f1086, %f1085;
	selp.f32 	%f1088, %f1085, %f1087, %p225;
	add.f32 	%f148, %f1088, %f1088;
	mov.u32 	%r1743, %r1747;
	mov.f32 	%f1668, %f1669;
	@%p177 bra 	$L__BB7_233;
	setp.neu.f32 	%p226, %f117, 0f7F800000;
	@%p226 bra 	$L__BB7_228;
	mov.f32 	%f1094, 0f00000000;
	mul.rn.f32 	%f1668, %f115, %f1094;
	mov.b32 	%r1743, 0;
	bra.uni 	$L__BB7_233;
$L__BB7_228:
	mov.b64 	%rd1101, 0;
	mov.b32 	%r1740, 0;
$L__BB7_229:
	.pragma "nounroll";
	mul.wide.u32 	%rd609, %r1740, 4;
	mov.u64 	%rd610, __cudart_i2opi_f;
	add.s64 	%rd611, %rd610, %rd609;
	ld.global.nc.u32 	%r1256, [%rd611];
	mov.b32 	%r1257, %f115;
	shl.b32 	%r1258, %r1257, 8;
	or.b32  	%r1259, %r1258, -2147483648;
	mad.wide.u32 	%rd612, %r1256, %r1259, %rd1101;
	shr.u64 	%rd1101, %rd612, 32;
	add.s64 	%rd613, %rd8, %rd609;
	st.local.u32 	[%rd613], %rd612;
	add.s32 	%r1740, %r1740, 1;
	setp.ne.s32 	%p227, %r1740, 6;
	@%p227 bra 	$L__BB7_229;
	shr.u32 	%r1261, %r1257, 23;
	st.local.u32 	[%rd8+24], %rd1101;
	and.b32  	%r1262, %r1261, 31;
	and.b32  	%r1263, %r1261, 224;
	add.s32 	%r1264, %r1263, -128;
	shr.u32 	%r1265, %r1264, 5;
	mul.wide.u32 	%rd614, %r1265, 4;
	sub.s64 	%rd615, %rd8, %rd614;
	ld.local.u32 	%r1741, [%rd615+24];
	ld.local.u32 	%r1742, [%rd615+20];
	setp.eq.s32 	%p228, %r1262, 0;
	@%p228 bra 	$L__BB7_232;
	shf.l.wrap.b32 	%r1741, %r1742, %r1741, %r1262;
	ld.local.u32 	%r1272, [%rd615+16];
	shf.l.wrap.b32 	%r1742, %r1272, %r1742, %r1262;
$L__BB7_232:
	shr.u32 	%r1273, %r1741, 30;
	shf.l.wrap.b32 	%r1274, %r1742, %r1741, 2;
	shl.b32 	%r1275, %r1742, 2;
	shr.u32 	%r1276, %r1274, 31;
	add.s32 	%r1277, %r1276, %r1273;
	neg.s32 	%r1278, %r1277;
	setp.lt.s32 	%p229, %r1257, 0;
	selp.b32 	%r1743, %r1278, %r1277, %p229;
	xor.b32  	%r1280, %r1274, %r1257;
	shr.s32 	%r1281, %r1274, 31;
	xor.b32  	%r1282, %r1281, %r1274;
	xor.b32  	%r1283, %r1281, %r1275;
	cvt.u64.u32 	%rd618, %r1282;
	shl.b64 	%rd619, %rd618, 32;
	cvt.u64.u32 	%rd620, %r1283;
	or.b64  	%rd621, %rd619, %rd620;
	cvt.rn.f64.s64 	%fd58, %rd621;
	mul.f64 	%fd59, %fd58, 0d3BF921FB54442D19;
	cvt.rn.f32.f64 	%f1091, %fd59;
	neg.f32 	%f1092, %f1091;
	setp.lt.s32 	%p230, %r1280, 0;
	selp.f32 	%f1668, %f1092, %f1091, %p230;
$L__BB7_233:
	add.s32 	%r1285, %r1743, 1;
	mul.rn.f32 	%f1095, %f1668, %f1668;
	and.b32  	%r1286, %r1743, 1;
	setp.eq.b32 	%p232, %r1286, 1;
	selp.f32 	%f1096, %f1668, 0f3F800000, %p232;
	fma.rn.f32 	%f1097, %f1095, %f1096, 0f00000000;
	fma.rn.f32 	%f1098, %f1095, 0f37CBAC00, 0fBAB607ED;
	selp.f32 	%f1099, 0fB94D4153, %f1098, %p232;
	selp.f32 	%f1100, 0f3C0885E4, 0f3D2AAABB, %p232;
	fma.rn.f32 	%f1101, %f1099, %f1095, %f1100;
	selp.f32 	%f1102, 0fBE2AAAA8, 0fBEFFFFFF, %p232;
	fma.rn.f32 	%f1103, %f1101, %f1095, %f1102;
	fma.rn.f32 	%f1104, %f1103, %f1097, %f1096;
	and.b32  	%r1287, %r1285, 2;
	setp.eq.s32 	%p233, %r1287, 0;
	mov.f32 	%f1105, 0f00000000;
	sub.f32 	%f1106, %f1105, %f1104;
	selp.f32 	%f1107, %f1104, %f1106, %p233;
	div.rn.f32 	%f1108, %f1107, %f115;
	mul.f32 	%f1110, %f115, %f1031;
	div.rn.f32 	%f1111, %f148, %f1110;
	sub.f32 	%f155, %f1111, %f1108;
	@%p177 bra 	$L__BB7_241;
	setp.neu.f32 	%p234, %f117, 0f7F800000;
	@%p234 bra 	$L__BB7_236;
	mov.f32 	%f1114, 0f00000000;
	mul.rn.f32 	%f1669, %f115, %f1114;
	mov.b32 	%r1747, 0;
	bra.uni 	$L__BB7_241;
$L__BB7_236:
	mov.b64 	%rd1102, 0;
	mov.b32 	%r1744, 0;
$L__BB7_237:
	.pragma "nounroll";
	mul.wide.u32 	%rd623, %r1744, 4;
	mov.u64 	%rd624, __cudart_i2opi_f;
	add.s64 	%rd625, %rd624, %rd623;
	ld.global.nc.u32 	%r1289, [%rd625];
	mov.b32 	%r1290, %f115;
	shl.b32 	%r1291, %r1290, 8;
	or.b32  	%r1292, %r1291, -2147483648;
	mad.wide.u32 	%rd626, %r1289, %r1292, %rd1102;
	shr.u64 	%rd1102, %rd626, 32;
	add.s64 	%rd627, %rd7, %rd623;
	st.local.u32 	[%rd627], %rd626;
	add.s32 	%r1744, %r1744, 1;
	setp.ne.s32 	%p235, %r1744, 6;
	@%p235 bra 	$L__BB7_237;
	shr.u32 	%r1294, %r1290, 23;
	st.local.u32 	[%rd7+24], %rd1102;
	and.b32  	%r1295, %r1294, 31;
	and.b32  	%r1296, %r1294, 224;
	add.s32 	%r1297, %r1296, -128;
	shr.u32 	%r1298, %r1297, 5;
	mul.wide.u32 	%rd628, %r1298, 4;
	sub.s64 	%rd629, %rd7, %rd628;
	ld.local.u32 	%r1745, [%rd629+24];
	ld.local.u32 	%r1746, [%rd629+20];
	setp.eq.s32 	%p236, %r1295, 0;
	@%p236 bra 	$L__BB7_240;
	shf.l.wrap.b32 	%r1745, %r1746, %r1745, %r1295;
	ld.local.u32 	%r1305, [%rd629+16];
	shf.l.wrap.b32 	%r1746, %r1305, %r1746, %r1295;
$L__BB7_240:
	shr.u32 	%r1306, %r1745, 30;
	shf.l.wrap.b32 	%r1307, %r1746, %r1745, 2;
	shl.b32 	%r1308, %r1746, 2;
	shr.u32 	%r1309, %r1307, 31;
	add.s32 	%r1310, %r1309, %r1306;
	neg.s32 	%r1311, %r1310;
	setp.lt.s32 	%p237, %r1290, 0;
	selp.b32 	%r1747, %r1311, %r1310, %p237;
	xor.b32  	%r1313, %r1307, %r1290;
	shr.s32 	%r1314, %r1307, 31;
	xor.b32  	%r1315, %r1314, %r1307;
	xor.b32  	%r1316, %r1314, %r1308;
	cvt.u64.u32 	%rd632, %r1315;
	shl.b64 	%rd633, %rd632, 32;
	cvt.u64.u32 	%rd634, %r1316;
	or.b64  	%rd635, %rd633, %rd634;
	cvt.rn.f64.s64 	%fd60, %rd635;
	mul.f64 	%fd61, %fd60, 0d3BF921FB54442D19;
	cvt.rn.f32.f64 	%f1112, %fd61;
	neg.f32 	%f1113, %f1112;
	setp.lt.s32 	%p238, %r1313, 0;
	selp.f32 	%f1669, %f1113, %f1112, %p238;
$L__BB7_241:
	setp.lt.u32 	%p239, %r1708, 3;
	mul.rn.f32 	%f1115, %f1669, %f1669;
	and.b32  	%r1319, %r1747, 1;
	setp.eq.b32 	%p240, %r1319, 1;
	selp.f32 	%f1116, 0f3F800000, %f1669, %p240;
	fma.rn.f32 	%f1117, %f1115, %f1116, 0f00000000;
	fma.rn.f32 	%f1118, %f1115, 0f37CBAC00, 0fBAB607ED;
	selp.f32 	%f1119, %f1118, 0fB94D4153, %p240;
	selp.f32 	%f1120, 0f3D2AAABB, 0f3C0885E4, %p240;
	fma.rn.f32 	%f1121, %f1119, %f1115, %f1120;
	selp.f32 	%f1122, 0fBEFFFFFF, 0fBE2AAAA8, %p240;
	fma.rn.f32 	%f1123, %f1121, %f1115, %f1122;
	fma.rn.f32 	%f1124, %f1123, %f1117, %f1116;
	and.b32  	%r1320, %r1747, 2;
	setp.eq.s32 	%p241, %r1320, 0;
	mov.f32 	%f1125, 0f00000000;
	sub.f32 	%f1126, %f1125, %f1124;
	selp.f32 	%f1127, %f1124, %f1126, %p241;
	add.f32 	%f1128, %f1127, %f1127;
	div.rn.f32 	%f1130, %f1128, %f1031;
	add.f32 	%f1131, %f155, %f1130;
	mul.f32 	%f1132, %f114, %f1131;
	st.local.f32 	[%rd39+4], %f1132;
	mov.b32 	%r1749, 2;
	@%p239 bra 	$L__BB7_244;
	mov.b32 	%r1749, 2;
$L__BB7_243:
	.pragma "nounroll";
	shl.b32 	%r1322, %r1749, 1;
	add.s32 	%r1323, %r1322, -1;
	cvt.rn.f32.s32 	%f1133, %r1323;
	div.rn.f32 	%f1135, %f1133, %f115;
	mul.wide.s32 	%rd636, %r1749, 4;
	add.s64 	%rd637, %rd36, %rd636;
	ld.local.f32 	%f1136, [%rd637+-4];
	mul.f32 	%f1137, %f1135, %f1136;
	sub.f32 	%f1138, %f1137, %f1671;
	mul.wide.u32 	%rd638, %r1749, 4;
	add.s64 	%rd639, %rd36, %rd638;
	add.s64 	%rd640, %rd39, %rd636;
	ld.local.v2.f32 	{%f1139, %f1140}, [%rd640+-8];
	mul.f32 	%f1141, %f1135, %f1140;
	div.rn.f32 	%f1143, %f1133, %f1031;
	mul.f32 	%f1144, %f1143, %f114;
	mul.f32 	%f1145, %f1144, %f1136;
	sub.f32 	%f1146, %f1141, %f1145;
	sub.f32 	%f1147, %f1146, %f1139;
	add.s64 	%rd641, %rd39, %rd638;
	or.b32  	%r1324, %r1322, 1;
	cvt.rn.f32.s32 	%f1148, %r1324;
	div.rn.f32 	%f1149, %f1148, %f115;
	mul.f32 	%f1150, %f1149, %f1138;
	sub.f32 	%f1151, %f1150, %f1136;
	st.local.v2.f32 	[%rd639], {%f1138, %f1151};
	mul.f32 	%f1152, %f1149, %f1147;
	div.rn.f32 	%f1153, %f1148, %f1031;
	mul.f32 	%f1154, %f1153, %f114;
	mul.f32 	%f1155, %f1154, %f1138;
	sub.f32 	%f1156, %f1152, %f1155;
	sub.f32 	%f1157, %f1156, %f1140;
	st.local.v2.f32 	[%rd641], {%f1147, %f1157};
	add.s32 	%r1325, %r1749, 2;
	add.s32 	%r1326, %r1322, 3;
	cvt.rn.f32.s32 	%f1158, %r1326;
	div.rn.f32 	%f1159, %f1158, %f115;
	mul.f32 	%f1160, %f1159, %f1151;
	sub.f32 	%f1161, %f1160, %f1138;
	mul.wide.u32 	%rd642, %r1325, 4;
	add.s64 	%rd643, %rd36, %rd642;
	mul.f32 	%f1162, %f1159, %f1157;
	div.rn.f32 	%f1163, %f1158, %f1031;
	mul.f32 	%f1164, %f1163, %f114;
	ld.local.f32 	%f1165, [%rd637+4];
	mul.f32 	%f1166, %f1164, %f1165;
	sub.f32 	%f1167, %f1162, %f1166;
	sub.f32 	%f1168, %f1167, %f1147;
	add.s64 	%rd644, %rd39, %rd642;
	add.s32 	%r1327, %r1322, 5;
	cvt.rn.f32.s32 	%f1169, %r1327;
	div.rn.f32 	%f1170, %f1169, %f115;
	mul.f32 	%f1171, %f1170, %f1161;
	sub.f32 	%f1172, %f1171, %f1165;
	st.local.v2.f32 	[%rd643], {%f1161, %f1172};
	mul.f32 	%f1173, %f1170, %f1168;
	div.rn.f32 	%f1174, %f1169, %f1031;
	mul.f32 	%f1175, %f1174, %f114;
	ld.local.f32 	%f1671, [%rd637+8];
	mul.f32 	%f1176, %f1175, %f1671;
	sub.f32 	%f1177, %f1173, %f1176;
	sub.f32 	%f1178, %f1177, %f1157;
	st.local.v2.f32 	[%rd644], {%f1168, %f1178};
	add.s32 	%r1749, %r1749, 4;
	and.b32  	%r1328, %r207, -4;
	setp.ne.s32 	%p242, %r1325, %r1328;
	@%p242 bra 	$L__BB7_243;
$L__BB7_244:
	and.b32  	%r1329, %r207, 3;
	setp.eq.s32 	%p243, %r1329, 0;
	@%p243 bra 	$L__BB7_249;
	setp.eq.s16 	%p244, %rs6, 0;
	@%p244 bra 	$L__BB7_247;
	shl.b32 	%r1330, %r1749, 1;
	add.s32 	%r1331, %r1330, -1;
	cvt.rn.f32.s32 	%f1179, %r1331;
	div.rn.f32 	%f1181, %f1179, %f115;
	sub.s32 	%r1332, %r1331, %r1749;
	mul.wide.s32 	%rd645, %r1332, 4;
	add.s64 	%rd646, %rd36, %rd645;
	ld.local.f32 	%f1182, [%rd646];
	mul.f32 	%f1183, %f1181, %f1182;
	sub.f32 	%f1184, %f1183, %f1671;
	mul.wide.u32 	%rd647, %r1749, 4;
	add.s64 	%rd648, %rd36, %rd647;
	st.local.f32 	[%rd648], %f1184;
	add.s64 	%rd649, %rd39, %rd645;
	ld.local.f32 	%f1185, [%rd649];
	mul.f32 	%f1186, %f1181, %f1185;
	div.rn.f32 	%f1188, %f1179, %f1031;
	mul.f32 	%f1189, %f1188, %f114;
	mul.f32 	%f1190, %f1189, %f1182;
	sub.f32 	%f1191, %f1186, %f1190;
	ld.local.f32 	%f1192, [%rd649+-4];
	sub.f32 	%f1193, %f1191, %f1192;
	add.s64 	%rd650, %rd39, %rd647;
	st.local.f32 	[%rd650], %f1193;
	or.b32  	%r1333, %r1330, 1;
	cvt.rn.f32.s32 	%f1194, %r1333;
	div.rn.f32 	%f1195, %f1194, %f115;
	mul.f32 	%f1196, %f1195, %f1184;
	sub.f32 	%f1197, %f1196, %f1182;
	st.local.f32 	[%rd648+4], %f1197;
	mul.f32 	%f1198, %f1195, %f1193;
	div.rn.f32 	%f1199, %f1194, %f1031;
	mul.f32 	%f1200, %f1199, %f114;
	ld.local.f32 	%f1201, [%rd646+4];
	mul.f32 	%f1202, %f1200, %f1201;
	sub.f32 	%f1203, %f1198, %f1202;
	sub.f32 	%f1204, %f1203, %f1185;
	st.local.f32 	[%rd650+4], %f1204;
	add.s32 	%r1749, %r1332, 3;
$L__BB7_247:
	setp.eq.b16 	%p245, %rs7, 1;
	@%p245 bra 	$L__BB7_249;
	shl.b32 	%r1334, %r1749, 1;
	add.s32 	%r1335, %r1334, -1;
	cvt.rn.f32.s32 	%f1205, %r1335;
	div.rn.f32 	%f1207, %f1205, %f115;
	mul.wide.s32 	%rd651, %r1749, 4;
	add.s64 	%rd652, %rd36, %rd651;
	ld.local.f32 	%f1208, [%rd652+-4];
	mul.f32 	%f1209, %f1207, %f1208;
	ld.local.f32 	%f1210, [%rd652+-8];
	sub.f32 	%f1211, %f1209, %f1210;
	mul.wide.u32 	%rd653, %r1749, 4;
	add.s64 	%rd654, %rd36, %rd653;
	st.local.f32 	[%rd654], %f1211;
	add.s64 	%rd655, %rd39, %rd651;
	ld.local.f32 	%f1212, [%rd655+-4];
	mul.f32 	%f1213, %f1207, %f1212;
	div.rn.f32 	%f1215, %f1205, %f1031;
	mul.f32 	%f1216, %f1215, %f114;
	mul.f32 	%f1217, %f1216, %f1208;
	sub.f32 	%f1218, %f1213, %f1217;
	ld.local.f32 	%f1219, [%rd655+-8];
	sub.f32 	%f1220, %f1218, %f1219;
	add.s64 	%rd656, %rd39, %rd653;
	st.local.f32 	[%rd656], %f1220;
$L__BB7_249:
	ld.param.u32 	%r1601, [_Z42gpuKernelSphericalHarmonicsBesselWithDerivIfEvPT_S1_S1_S1_S1_S1_S1_S1_S1_S1_S1_S0_iii_param_13];
	mul.wide.u32 	%rd657, %r1711, 4;
	add.s64 	%rd658, %rd36, %rd657;
	ld.local.f32 	%f1221, [%rd658];
	neg.f32 	%f1222, %f1221;
	mul.wide.u32 	%rd659, %r1715, 4;
	add.s64 	%rd660, %rd41, %rd659;
	st.local.f32 	[%rd660], %f1222;
	add.s64 	%rd661, %rd39, %rd657;
	ld.local.f32 	%f1223, [%rd661];
	neg.f32 	%f1224, %f1223;
	add.s64 	%rd662, %rd40, %rd659;
	st.local.f32 	[%rd662], %f1224;
	add.s32 	%r1715, %r1715, 1;
	setp.eq.s32 	%p246, %r1715, %r1601;
	@%p246 bra 	$L__BB7_250;
	bra.uni 	$L__BB7_177;
$L__BB7_250:
	mov.b32 	%r1751, 0;
$L__BB7_251:
	ld.param.f32 	%f1640, [_Z42gpuKernelSphericalHarmonicsBesselWithDerivIfEvPT_S1_S1_S1_S1_S1_S1_S1_S1_S1_S1_S0_iii_param_11];
	ld.param.u64 	%rd1073, [_Z42gpuKernelSphericalHarmonicsBesselWithDerivIfEvPT_S1_S1_S1_S1_S1_S1_S1_S1_S1_S1_S0_iii_param_10];
	sub.s32 	%r1337, %r1711, %r1751;
	cvta.to.global.u64 	%rd663, %rd1073;
	mul.wide.u32 	%rd664, %r1337, 4;
	add.s64 	%rd665, %rd663, %rd664;
	ld.global.f32 	%f1225, [%rd665];
	add.s32 	%r1338, %r207, %r1711;
	add.s32 	%r1339, %r1338, 2;
	cvt.rn.f32.u32 	%f1226, %r1339;
	mul.f32 	%f1227, %f1225, %f1226;
	add.s32 	%r1340, %r1751, %r1711;
	mul.wide.u32 	%rd666, %r1340, 4;
	add.s64 	%rd667, %rd663, %rd666;
	ld.global.f32 	%f1228, [%rd667];
	mul.f32 	%f1229, %f1640, 0f40800000;
	mul.f32 	%f1230, %f1229, %f1228;
	div.rn.f32 	%f1231, %f1227, %f1230;
	sqrt.rn.f32 	%f162, %f1231;
	cvt.rn.f32.u32 	%f1232, %r1751;
	mul.f32 	%f163, %f10, %f1232;
	mul.f32 	%f1233, %f163, 0f3F22F983;
	cvt.rni.s32.f32 	%r1775, %f1233;
	cvt.rn.f32.s32 	%f1234, %r1775;
	fma.rn.f32 	%f1235, %f1234, 0fBFC90FDA, %f163;
	fma.rn.f32 	%f1236, %f1234, 0fB3A22168, %f1235;
	fma.rn.f32 	%f1677, %f1234, 0fA7C234C5, %f1236;
	abs.f32 	%f165, %f163;
	setp.ltu.f32 	%p247, %f165, 0f47CE4780;
	mov.u32 	%r1755, %r1775;
	mov.f32 	%f1672, %f1677;
	@%p247 bra 	$L__BB7_259;
	setp.neu.f32 	%p248, %f165, 0f7F800000;
	@%p248 bra 	$L__BB7_254;
	mov.f32 	%f1239, 0f00000000;
	mul.rn.f32 	%f1672, %f163, %f1239;
	mov.b32 	%r1755, 0;
	bra.uni 	$L__BB7_259;
$L__BB7_254:
	mov.b64 	%rd1103, 0;
	mov.b32 	%r1752, 0;
$L__BB7_255:
	.pragma "nounroll";
	mul.wide.u32 	%rd669, %r1752, 4;
	mov.u64 	%rd670, __cudart_i2opi_f;
	add.s64 	%rd671, %rd670, %rd669;
	ld.global.nc.u32 	%r1342, [%rd671];
	mov.b32 	%r1343, %f163;
	shl.b32 	%r1344, %r1343, 8;
	or.b32  	%r1345, %r1344, -2147483648;
	mad.wide.u32 	%rd672, %r1342, %r1345, %rd1103;
	shr.u64 	%rd1103, %rd672, 32;
	add.s64 	%rd673, %rd6, %rd669;
	st.local.u32 	[%rd673], %rd672;
	add.s32 	%r1752, %r1752, 1;
	setp.ne.s32 	%p249, %r1752, 6;
	@%p249 bra 	$L__BB7_255;
	shr.u32 	%r1347, %r1343, 23;
	st.local.u32 	[%rd6+24], %rd1103;
	and.b32  	%r1348, %r1347, 31;
	and.b32  	%r1349, %r1347, 224;
	add.s32 	%r1350, %r1349, -128;
	shr.u32 	%r1351, %r1350, 5;
	mul.wide.u32 	%rd674, %r1351, 4;
	sub.s64 	%rd675, %rd6, %rd674;
	ld.local.u32 	%r1753, [%rd675+24];
	ld.local.u32 	%r1754, [%rd675+20];
	setp.eq.s32 	%p250, %r1348, 0;
	@%p250 bra 	$L__BB7_258;
	shf.l.wrap.b32 	%r1753, %r1754, %r1753, %r1348;
	ld.local.u32 	%r1358, [%rd675+16];
	shf.l.wrap.b32 	%r1754, %r1358, %r1754, %r1348;
$L__BB7_258:
	shr.u32 	%r1359, %r1753, 30;
	shf.l.wrap.b32 	%r1360, %r1754, %r1753, 2;
	shl.b32 	%r1361, %r1754, 2;
	shr.u32 	%r1362, %r1360, 31;
	add.s32 	%r1363, %r1362, %r1359;
	neg.s32 	%r1364, %r1363;
	setp.lt.s32 	%p251, %r1343, 0;
	selp.b32 	%r1755, %r1364, %r1363, %p251;
	xor.b32  	%r1366, %r1360, %r1343;
	shr.s32 	%r1367, %r1360, 31;
	xor.b32  	%r1368, %r1367, %r1360;
	xor.b32  	%r1369, %r1367, %r1361;
	cvt.u64.u32 	%rd678, %r1368;
	shl.b64 	%rd679, %rd678, 32;
	cvt.u64.u32 	%rd680, %r1369;
	or.b64  	%rd681, %rd679, %rd680;
	cvt.rn.f64.s64 	%fd62, %rd681;
	mul.f64 	%fd63, %fd62, 0d3BF921FB54442D19;
	cvt.rn.f32.f64 	%f1237, %fd63;
	neg.f32 	%f1238, %f1237;
	setp.lt.s32 	%p252, %r1366, 0;
	selp.f32 	%f1672, %f1238, %f1237, %p252;
$L__BB7_259:
	add.s32 	%r1371, %r1755, 1;
	mul.rn.f32 	%f1240, %f1672, %f1672;
	and.b32  	%r1372, %r1755, 1;
	setp.eq.b32 	%p254, %r1372, 1;
	selp.f32 	%f1241, %f1672, 0f3F800000, %p254;
	fma.rn.f32 	%f1242, %f1240, %f1241, 0f00000000;
	fma.rn.f32 	%f1243, %f1240, 0f37CBAC00, 0fBAB607ED;
	selp.f32 	%f1244, 0fB94D4153, %f1243, %p254;
	selp.f32 	%f1245, 0f3C0885E4, 0f3D2AAABB, %p254;
	fma.rn.f32 	%f1246, %f1244, %f1240, %f1245;
	selp.f32 	%f1247, 0fBE2AAAA8, 0fBEFFFFFF, %p254;
	fma.rn.f32 	%f1248, %f1246, %f1240, %f1247;
	fma.rn.f32 	%f1249, %f1248, %f1242, %f1241;
	and.b32  	%r1373, %r1371, 2;
	setp.eq.s32 	%p255, %r1373, 0;
	mov.f32 	%f1250, 0f00000000;
	sub.f32 	%f1251, %f1250, %f1249;
	selp.f32 	%f1252, %f1249, %f1251, %p255;
	mul.wide.u32 	%rd682, %r1751, 4;
	add.s64 	%rd683, %rd34, %rd682;
	ld.local.f32 	%f169, [%rd683];
	mul.f32 	%f1253, %f169, %f1252;
	mul.f32 	%f170, %f162, %f1253;
	mov.u32 	%r1759, %r1775;
	mov.f32 	%f1673, %f1677;
	@%p247 bra 	$L__BB7_267;
	setp.neu.f32 	%p256, %f165, 0f7F800000;
	@%p256 bra 	$L__BB7_262;
	mov.f32 	%f1257, 0f00000000;
	mul.rn.f32 	%f1673, %f163, %f1257;
	mov.b32 	%r1759, 0;
	bra.uni 	$L__BB7_267;
$L__BB7_262:
	mov.b64 	%rd1104, 0;
	mov.b32 	%r1756, 0;
$L__BB7_263:
	.pragma "nounroll";
	mul.wide.u32 	%rd685, %r1756, 4;
	mov.u64 	%rd686, __cudart_i2opi_f;
	add.s64 	%rd687, %rd686, %rd685;
	ld.global.nc.u32 	%r1375, [%rd687];
	mov.b32 	%r1376, %f163;
	shl.b32 	%r1377, %r1376, 8;
	or.b32  	%r1378, %r1377, -2147483648;
	mad.wide.u32 	%rd688, %r1375, %r1378, %rd1104;
	shr.u64 	%rd1104, %rd688, 32;
	add.s64 	%rd689, %rd5, %rd685;
	st.local.u32 	[%rd689], %rd688;
	add.s32 	%r1756, %r1756, 1;
	setp.ne.s32 	%p257, %r1756, 6;
	@%p257 bra 	$L__BB7_263;
	shr.u32 	%r1380, %r1376, 23;
	st.local.u32 	[%rd5+24], %rd1104;
	and.b32  	%r1381, %r1380, 31;
	and.b32  	%r1382, %r1380, 224;
	add.s32 	%r1383, %r1382, -128;
	shr.u32 	%r1384, %r1383, 5;
	mul.wide.u32 	%rd690, %r1384, 4;
	sub.s64 	%rd691, %rd5, %rd690;
	ld.local.u32 	%r1757, [%rd691+24];
	ld.local.u32 	%r1758, [%rd691+20];
	setp.eq.s32 	%p258, %r1381, 0;
	@%p258 bra 	$L__BB7_266;
	shf.l.wrap.b32 	%r1757, %r1758, %r1757, %r1381;
	ld.local.u32 	%r1391, [%rd691+16];
	shf.l.wrap.b32 	%r1758, %r1391, %r1758, %r1381;
$L__BB7_266:
	shr.u32 	%r1392, %r1757, 30;
	shf.l.wrap.b32 	%r1393, %r1758, %r1757, 2;
	shl.b32 	%r1394, %r1758, 2;
	shr.u32 	%r1395, %r1393, 31;
	add.s32 	%r1396, %r1395, %r1392;
	neg.s32 	%r1397, %r1396;
	setp.lt.s32 	%p259, %r1376, 0;
	selp.b32 	%r1759, %r1397, %r1396, %p259;
	xor.b32  	%r1399, %r1393, %r1376;
	shr.s32 	%r1400, %r1393, 31;
	xor.b32  	%r1401, %r1400, %r1393;
	xor.b32  	%r1402, %r1400, %r1394;
	cvt.u64.u32 	%rd694, %r1401;
	shl.b64 	%rd695, %rd694, 32;
	cvt.u64.u32 	%rd696, %r1402;
	or.b64  	%rd697, %rd695, %rd696;
	cvt.rn.f64.s64 	%fd64, %rd697;
	mul.f64 	%fd65, %fd64, 0d3BF921FB54442D19;
	cvt.rn.f32.f64 	%f1255, %fd65;
	neg.f32 	%f1256, %f1255;
	setp.lt.s32 	%p260, %r1399, 0;
	selp.f32 	%f1673, %f1256, %f1255, %p260;
$L__BB7_267:
	mul.rn.f32 	%f1258, %f1673, %f1673;
	and.b32  	%r1404, %r1759, 1;
	setp.eq.b32 	%p262, %r1404, 1;
	selp.f32 	%f1259, 0f3F800000, %f1673, %p262;
	fma.rn.f32 	%f1260, %f1258, %f1259, 0f00000000;
	fma.rn.f32 	%f1261, %f1258, 0f37CBAC00, 0fBAB607ED;
	selp.f32 	%f1262, %f1261, 0fB94D4153, %p262;
	selp.f32 	%f1263, 0f3D2AAABB, 0f3C0885E4, %p262;
	fma.rn.f32 	%f1264, %f1262, %f1258, %f1263;
	selp.f32 	%f1265, 0fBEFFFFFF, 0fBE2AAAA8, %p262;
	fma.rn.f32 	%f1266, %f1264, %f1258, %f1265;
	fma.rn.f32 	%f1267, %f1266, %f1260, %f1259;
	and.b32  	%r1405, %r1759, 2;
	setp.eq.s32 	%p263, %r1405, 0;
	mov.f32 	%f1268, 0f00000000;
	sub.f32 	%f1269, %f1268, %f1267;
	selp.f32 	%f1270, %f1267, %f1269, %p263;
	mul.f32 	%f1271, %f169, %f1270;
	mul.f32 	%f175, %f162, %f1271;
	mov.u32 	%r1763, %r1775;
	mov.f32 	%f1674, %f1677;
	@%p247 bra 	$L__BB7_275;
	setp.neu.f32 	%p264, %f165, 0f7F800000;
	@%p264 bra 	$L__BB7_270;
	mov.f32 	%f1281, 0f00000000;
	mul.rn.f32 	%f1674, %f163, %f1281;
	mov.b32 	%r1763, 0;
	bra.uni 	$L__BB7_275;
$L__BB7_270:
	mov.b64 	%rd1105, 0;
	mov.b32 	%r1760, 0;
$L__BB7_271:
	.pragma "nounroll";
	mul.wide.u32 	%rd699, %r1760, 4;
	mov.u64 	%rd700, __cudart_i2opi_f;
	add.s64 	%rd701, %rd700, %rd699;
	ld.global.nc.u32 	%r1407, [%rd701];
	mov.b32 	%r1408, %f163;
	shl.b32 	%r1409, %r1408, 8;
	or.b32  	%r1410, %r1409, -2147483648;
	mad.wide.u32 	%rd702, %r1407, %r1410, %rd1105;
	shr.u64 	%rd1105, %rd702, 32;
	add.s64 	%rd703, %rd4, %rd699;
	st.local.u32 	[%rd703], %rd702;
	add.s32 	%r1760, %r1760, 1;
	setp.ne.s32 	%p265, %r1760, 6;
	@%p265 bra 	$L__BB7_271;
	shr.u32 	%r1412, %r1408, 23;
	st.local.u32 	[%rd4+24], %rd1105;
	and.b32  	%r1413, %r1412, 31;
	and.b32  	%r1414, %r1412, 224;
	add.s32 	%r1415, %r1414, -128;
	shr.u32 	%r1416, %r1415, 5;
	mul.wide.u32 	%rd704, %r1416, 4;
	sub.s64 	%rd705, %rd4, %rd704;
	ld.local.u32 	%r1761, [%rd705+24];
	ld.local.u32 	%r1762, [%rd705+20];
	setp.eq.s32 	%p266, %r1413, 0;
	@%p266 bra 	$L__BB7_274;
	shf.l.wrap.b32 	%r1761, %r1762, %r1761, %r1413;
	ld.local.u32 	%r1423, [%rd705+16];
	shf.l.wrap.b32 	%r1762, %r1423, %r1762, %r1413;
$L__BB7_274:
	shr.u32 	%r1424, %r1761, 30;
	shf.l.wrap.b32 	%r1425, %r1762, %r1761, 2;
	shl.b32 	%r1426, %r1762, 2;
	shr.u32 	%r1427, %r1425, 31;
	add.s32 	%r1428, %r1427, %r1424;
	neg.s32 	%r1429, %r1428;
	setp.lt.s32 	%p267, %r1408, 0;
	selp.b32 	%r1763, %r1429, %r1428, %p267;
	xor.b32  	%r1431, %r1425, %r1408;
	shr.s32 	%r1432, %r1425, 31;
	xor.b32  	%r1433, %r1432, %r1425;
	xor.b32  	%r1434, %r1432, %r1426;
	cvt.u64.u32 	%rd708, %r1433;
	shl.b64 	%rd709, %rd708, 32;
	cvt.u64.u32 	%rd710, %r1434;
	or.b64  	%rd711, %rd709, %rd710;
	cvt.rn.f64.s64 	%fd66, %rd711;
	mul.f64 	%fd67, %fd66, 0d3BF921FB54442D19;
	cvt.rn.f32.f64 	%f1277, %fd67;
	neg.f32 	%f1278, %f1277;
	setp.lt.s32 	%p268, %r1431, 0;
	selp.f32 	%f1674, %f1278, %f1277, %p268;
$L__BB7_275:
	add.s32 	%r1436, %r1763, 1;
	mul.rn.f32 	%f1284, %f1674, %f1674;
	and.b32  	%r1437, %r1763, 1;
	setp.eq.b32 	%p270, %r1437, 1;
	selp.f32 	%f1285, %f1674, 0f3F800000, %p270;
	fma.rn.f32 	%f1286, %f1284, %f1285, 0f00000000;
	fma.rn.f32 	%f1287, %f1284, 0f37CBAC00, 0fBAB607ED;
	selp.f32 	%f1288, 0fB94D4153, %f1287, %p270;
	selp.f32 	%f1289, 0f3C0885E4, 0f3D2AAABB, %p270;
	fma.rn.f32 	%f1290, %f1288, %f1284, %f1289;
	selp.f32 	%f1291, 0fBE2AAAA8, 0fBEFFFFFF, %p270;
	fma.rn.f32 	%f1292, %f1290, %f1284, %f1291;
	fma.rn.f32 	%f1293, %f1292, %f1286, %f1285;
	and.b32  	%r1438, %r1436, 2;
	setp.eq.s32 	%p271, %r1438, 0;
	mov.f32 	%f1294, 0f00000000;
	sub.f32 	%f1295, %f1294, %f1293;
	selp.f32 	%f1296, %f1293, %f1295, %p271;
	add.s64 	%rd713, %rd37, %rd682;
	ld.local.f32 	%f181, [%rd713];
	mul.f32 	%f182, %f181, %f1296;
	mov.u32 	%r1767, %r1775;
	mov.f32 	%f1675, %f1677;
	@%p247 bra 	$L__BB7_283;
	setp.neu.f32 	%p272, %f165, 0f7F800000;
	@%p272 bra 	$L__BB7_278;
	mov.f32 	%f1309, 0f00000000;
	mul.rn.f32 	%f1675, %f163, %f1309;
	mov.b32 	%r1767, 0;
	bra.uni 	$L__BB7_283;
$L__BB7_278:
	mov.b64 	%rd1106, 0;
	mov.b32 	%r1764, 0;
$L__BB7_279:
	.pragma "nounroll";
	mul.wide.u32 	%rd715, %r1764, 4;
	mov.u64 	%rd716, __cudart_i2opi_f;
	add.s64 	%rd717, %rd716, %rd715;
	ld.global.nc.u32 	%r1440, [%rd717];
	mov.b32 	%r1441, %f163;
	shl.b32 	%r1442, %r1441, 8;
	or.b32  	%r1443, %r1442, -2147483648;
	mad.wide.u32 	%rd718, %r1440, %r1443, %rd1106;
	shr.u64 	%rd1106, %rd718, 32;
	add.s64 	%rd719, %rd3, %rd715;
	st.local.u32 	[%rd719], %rd718;
	add.s32 	%r1764, %r1764, 1;
	setp.ne.s32 	%p273, %r1764, 6;
	@%p273 bra 	$L__BB7_279;
	shr.u32 	%r1445, %r1441, 23;
	st.local.u32 	[%rd3+24], %rd1106;
	and.b32  	%r1446, %r1445, 31;
	and.b32  	%r1447, %r1445, 224;
	add.s32 	%r1448, %r1447, -128;
	shr.u32 	%r1449, %r1448, 5;
	mul.wide.u32 	%rd720, %r1449, 4;
	sub.s64 	%rd721, %rd3, %rd720;
	ld.local.u32 	%r1765, [%rd721+24];
	ld.local.u32 	%r1766, [%rd721+20];
	setp.eq.s32 	%p274, %r1446, 0;
	@%p274 bra 	$L__BB7_282;
	shf.l.wrap.b32 	%r1765, %r1766, %r1765, %r1446;
	ld.local.u32 	%r1456, [%rd721+16];
	shf.l.wrap.b32 	%r1766, %r1456, %r1766, %r1446;
$L__BB7_282:
	shr.u32 	%r1457, %r1765, 30;
	shf.l.wrap.b32 	%r1458, %r1766, %r1765, 2;
	shl.b32 	%r1459, %r1766, 2;
	shr.u32 	%r1460, %r1458, 31;
	add.s32 	%r1461, %r1460, %r1457;
	neg.s32 	%r1462, %r1461;
	setp.lt.s32 	%p275, %r1441, 0;
	selp.b32 	%r1767, %r1462, %r1461, %p275;
	xor.b32  	%r1464, %r1458, %r1441;
	shr.s32 	%r1465, %r1458, 31;
	xor.b32  	%r1466, %r1465, %r1458;
	xor.b32  	%r1467, %r1465, %r1459;
	cvt.u64.u32 	%rd724, %r1466;
	shl.b64 	%rd725, %rd724, 32;
	cvt.u64.u32 	%rd726, %r1467;
	or.b64  	%rd727, %rd725, %rd726;
	cvt.rn.f64.s64 	%fd68, %rd727;
	mul.f64 	%fd69, %fd68, 0d3BF921FB54442D19;
	cvt.rn.f32.f64 	%f1305, %fd69;
	neg.f32 	%f1306, %f1305;
	setp.lt.s32 	%p276, %r1464, 0;
	selp.f32 	%f1675, %f1306, %f1305, %p276;
$L__BB7_283:
	mul.rn.f32 	%f1312, %f1675, %f1675;
	and.b32  	%r1469, %r1767, 1;
	setp.eq.b32 	%p278, %r1469, 1;
	selp.f32 	%f1313, 0f3F800000, %f1675, %p278;
	fma.rn.f32 	%f1314, %f1312, %f1313, 0f00000000;
	fma.rn.f32 	%f1315, %f1312, 0f37CBAC00, 0fBAB607ED;
	selp.f32 	%f1316, %f1315, 0fB94D4153, %p278;
	selp.f32 	%f1317, 0f3D2AAABB, 0f3C0885E4, %p278;
	fma.rn.f32 	%f1318, %f1316, %f1312, %f1317;
	selp.f32 	%f1319, 0fBEFFFFFF, 0fBE2AAAA8, %p278;
	fma.rn.f32 	%f1320, %f1318, %f1312, %f1319;
	fma.rn.f32 	%f1321, %f1320, %f1314, %f1313;
	and.b32  	%r1470, %r1767, 2;
	setp.eq.s32 	%p279, %r1470, 0;
	mov.f32 	%f1322, 0f00000000;
	sub.f32 	%f1323, %f1322, %f1321;
	selp.f32 	%f1324, %f1321, %f1323, %p279;
	mul.f32 	%f187, %f181, %f1324;
	mov.u32 	%r1771, %r1775;
	mov.f32 	%f1676, %f1677;
	@%p247 bra 	$L__BB7_291;
	setp.neu.f32 	%p280, %f165, 0f7F800000;
	@%p280 bra 	$L__BB7_286;
	mov.f32 	%f1337, 0f00000000;
	mul.rn.f32 	%f1676, %f163, %f1337;
	mov.b32 	%r1771, 0;
	bra.uni 	$L__BB7_291;
$L__BB7_286:
	mov.b64 	%rd1107, 0;
	mov.b32 	%r1768, 0;
$L__BB7_287:
	.pragma "nounroll";
	mul.wide.u32 	%rd729, %r1768, 4;
	mov.u64 	%rd730, __cudart_i2opi_f;
	add.s64 	%rd731, %rd730, %rd729;
	ld.global.nc.u32 	%r1472, [%rd731];
	mov.b32 	%r1473, %f163;
	shl.b32 	%r1474, %r1473, 8;
	or.b32  	%r1475, %r1474, -2147483648;
	mad.wide.u32 	%rd732, %r1472, %r1475, %rd1107;
	shr.u64 	%rd1107, %rd732, 32;
	add.s64 	%rd733, %rd2, %rd729;
	st.local.u32 	[%rd733], %rd732;
	add.s32 	%r1768, %r1768, 1;
	setp.ne.s32 	%p281, %r1768, 6;
	@%p281 bra 	$L__BB7_287;
	shr.u32 	%r1477, %r1473, 23;
	st.local.u32 	[%rd2+24], %rd1107;
	and.b32  	%r1478, %r1477, 31;
	and.b32  	%r1479, %r1477, 224;
	add.s32 	%r1480, %r1479, -128;
	shr.u32 	%r1481, %r1480, 5;
	mul.wide.u32 	%rd734, %r1481, 4;
	sub.s64 	%rd735, %rd2, %rd734;
	ld.local.u32 	%r1769, [%rd735+24];
	ld.local.u32 	%r1770, [%rd735+20];
	setp.eq.s32 	%p282, %r1478, 0;
	@%p282 bra 	$L__BB7_290;
	shf.l.wrap.b32 	%r1769, %r1770, %r1769, %r1478;
	ld.local.u32 	%r1488, [%rd735+16];
	shf.l.wrap.b32 	%r1770, %r1488, %r1770, %r1478;
$L__BB7_290:
	shr.u32 	%r1489, %r1769, 30;
	shf.l.wrap.b32 	%r1490, %r1770, %r1769, 2;
	shl.b32 	%r1491, %r1770, 2;
	shr.u32 	%r1492, %r1490, 31;
	add.s32 	%r1493, %r1492, %r1489;
	neg.s32 	%r1494, %r1493;
	setp.lt.s32 	%p283, %r1473, 0;
	selp.b32 	%r1771, %r1494, %r1493, %p283;
	xor.b32  	%r1496, %r1490, %r1473;
	shr.s32 	%r1497, %r1490, 31;
	xor.b32  	%r1498, %r1497, %r1490;
	xor.b32  	%r1499, %r1497, %r1491;
	cvt.u64.u32 	%rd738, %r1498;
	shl.b64 	%rd739, %rd738, 32;
	cvt.u64.u32 	%rd740, %r1499;
	or.b64  	%rd741, %rd739, %rd740;
	cvt.rn.f64.s64 	%fd70, %rd741;
	mul.f64 	%fd71, %fd70, 0d3BF921FB54442D19;
	cvt.rn.f32.f64 	%f1333, %fd71;
	neg.f32 	%f1334, %f1333;
	setp.lt.s32 	%p284, %r1496, 0;
	selp.f32 	%f1676, %f1334, %f1333, %p284;
$L__BB7_291:
	mul.rn.f32 	%f1340, %f1676, %f1676;
	and.b32  	%r1501, %r1771, 1;
	setp.eq.b32 	%p286, %r1501, 1;
	selp.f32 	%f1341, 0f3F800000, %f1676, %p286;
	fma.rn.f32 	%f1342, %f1340, %f1341, 0f00000000;
	fma.rn.f32 	%f1343, %f1340, 0f37CBAC00, 0fBAB607ED;
	selp.f32 	%f1344, %f1343, 0fB94D4153, %p286;
	selp.f32 	%f1345, 0f3D2AAABB, 0f3C0885E4, %p286;
	fma.rn.f32 	%f1346, %f1344, %f1340, %f1345;
	selp.f32 	%f1347, 0fBEFFFFFF, 0fBE2AAAA8, %p286;
	fma.rn.f32 	%f1348, %f1346, %f1340, %f1347;
	fma.rn.f32 	%f1349, %f1348, %f1342, %f1341;
	and.b32  	%r1502, %r1771, 2;
	setp.eq.s32 	%p287, %r1502, 0;
	mov.f32 	%f1350, 0f00000000;
	sub.f32 	%f1351, %f1350, %f1349;
	selp.f32 	%f1352, %f1349, %f1351, %p287;
	mul.f32 	%f1353, %f169, %f1352;
	neg.f32 	%f1354, %f1232;
	mul.f32 	%f1355, %f162, %f1354;
	mul.f32 	%f192, %f1355, %f1353;
	@%p247 bra 	$L__BB7_299;
	setp.neu.f32 	%p288, %f165, 0f7F800000;
	@%p288 bra 	$L__BB7_294;
	mov.f32 	%f1365, 0f00000000;
	mul.rn.f32 	%f1677, %f163, %f1365;
	mov.b32 	%r1775, 0;
	bra.uni 	$L__BB7_299;
$L__BB7_294:
	mov.b64 	%rd1108, 0;
	mov.b32 	%r1772, 0;
$L__BB7_295:
	.pragma "nounroll";
	mul.wide.u32 	%rd743, %r1772, 4;
	mov.u64 	%rd744, __cudart_i2opi_f;
	add.s64 	%rd745, %rd744, %rd743;
	ld.global.nc.u32 	%r1504, [%rd745];
	mov.b32 	%r1505, %f163;
	shl.b32 	%r1506, %r1505, 8;
	or.b32  	%r1507, %r1506, -2147483648;
	mad.wide.u32 	%rd746, %r1504, %r1507, %rd1108;
	shr.u64 	%rd1108, %rd746, 32;
	add.s64 	%rd747, %rd1, %rd743;
	st.local.u32 	[%rd747], %rd746;
	add.s32 	%r1772, %r1772, 1;
	setp.ne.s32 	%p289, %r1772, 6;
	@%p289 bra 	$L__BB7_295;
	shr.u32 	%r1508, %r1505, 23;
	st.local.u32 	[%rd1+24], %rd1108;
	and.b32  	%r1509, %r1508, 31;
	and.b32  	%r1510, %r1508, 224;
	add.s32 	%r1511, %r1510, -128;
	shr.u32 	%r1512, %r1511, 5;
	mul.wide.u32 	%rd748, %r1512, 4;
	sub.s64 	%rd749, %rd1, %rd748;
	ld.local.u32 	%r1773, [%rd749+24];
	ld.local.u32 	%r1774, [%rd749+20];
	setp.eq.s32 	%p290, %r1509, 0;
	@%p290 bra 	$L__BB7_298;
	shf.l.wrap.b32 	%r1773, %r1774, %r1773, %r1509;
	ld.local.u32 	%r1518, [%rd749+16];
	shf.l.wrap.b32 	%r1774, %r1518, %r1774, %r1509;
$L__BB7_298:
	shr.u32 	%r1519, %r1773, 30;
	shf.l.wrap.b32 	%r1520, %r1774, %r1773, 2;
	shl.b32 	%r1521, %r1774, 2;
	shr.u32 	%r1522, %r1520, 31;
	add.s32 	%r1523, %r1522, %r1519;
	neg.s32 	%r1524, %r1523;
	setp.lt.s32 	%p291, %r1505, 0;
	selp.b32 	%r1775, %r1524, %r1523, %p291;
	xor.b32  	%r1526, %r1520, %r1505;
	shr.s32 	%r1527, %r1520, 31;
	xor.b32  	%r1528, %r1527, %r1520;
	xor.b32  	%r1529, %r1527, %r1521;
	cvt.u64.u32 	%rd752, %r1528;
	shl.b64 	%rd753, %rd752, 32;
	cvt.u64.u32 	%rd754, %r1529;
	or.b64  	%rd755, %rd753, %rd754;
	cvt.rn.f64.s64 	%fd72, %rd755;
	mul.f64 	%fd73, %fd72, 0d3BF921FB54442D19;
	cvt.rn.f32.f64 	%f1363, %fd73;
	neg.f32 	%f1364, %f1363;
	setp.lt.s32 	%p292, %r1526, 0;
	selp.f32 	%f1677, %f1364, %f1363, %p292;
$L__BB7_299:
	ld.param.u32 	%r1602, [_Z42gpuKernelSphericalHarmonicsBesselWithDerivIfEvPT_S1_S1_S1_S1_S1_S1_S1_S1_S1_S1_S0_iii_param_13];
	mul.f32 	%f1366, %f162, %f187;
	mul.f32 	%f1367, %f162, %f182;
	setp.lt.s32 	%p293, %r1602, 1;
	add.s32 	%r1531, %r1775, 1;
	mul.rn.f32 	%f1368, %f1677, %f1677;
	and.b32  	%r1532, %r1775, 1;
	setp.eq.b32 	%p294, %r1532, 1;
	selp.f32 	%f1369, %f1677, 0f3F800000, %p294;
	fma.rn.f32 	%f1370, %f1368, %f1369, 0f00000000;
	fma.rn.f32 	%f1371, %f1368, 0f37CBAC00, 0fBAB607ED;
	selp.f32 	%f1372, 0fB94D4153, %f1371, %p294;
	selp.f32 	%f1373, 0f3C0885E4, 0f3D2AAABB, %p294;
	fma.rn.f32 	%f1374, %f1372, %f1368, %f1373;
	selp.f32 	%f1375, 0fBE2AAAA8, 0fBEFFFFFF, %p294;
	fma.rn.f32 	%f1376, %f1374, %f1368, %f1375;
	fma.rn.f32 	%f1377, %f1376, %f1370, %f1369;
	and.b32  	%r1533, %r1531, 2;
	setp.eq.s32 	%p295, %r1533, 0;
	mov.f32 	%f1378, 0f00000000;
	sub.f32 	%f1379, %f1378, %f1377;
	selp.f32 	%f1380, %f1377, %f1379, %p295;
	mul.f32 	%f1381, %f169, %f1380;
	mul.f32 	%f1383, %f162, %f1232;
	mul.f32 	%f1384, %f1383, %f1381;
	mul.f32 	%f1385, %f17, %f192;
	fma.rn.f32 	%f197, %f14, %f1367, %f1385;
	mul.f32 	%f1386, %f18, %f192;
	fma.rn.f32 	%f198, %f15, %f1367, %f1386;
	mul.f32 	%f1387, %f192, 0f00000000;
	fma.rn.f32 	%f199, %f16, %f1367, %f1387;
	mul.f32 	%f1388, %f17, %f1384;
	fma.rn.f32 	%f200, %f14, %f1366, %f1388;
	mul.f32 	%f1389, %f18, %f1384;
	fma.rn.f32 	%f201, %f15, %f1366, %f1389;
	mul.f32 	%f1390, %f1384, 0f00000000;
	fma.rn.f32 	%f202, %f16, %f1366, %f1390;
	@%p293 bra 	$L__BB7_308;
	ld.param.u32 	%r1603, [_Z42gpuKernelSphericalHarmonicsBesselWithDerivIfEvPT_S1_S1_S1_S1_S1_S1_S1_S1_S1_S1_S0_iii_param_13];
	setp.lt.u32 	%p296, %r1603, 4;
	mov.b32 	%r1778, 0;
	@%p296 bra 	$L__BB7_303;
	mov.b32 	%r1776, 0;
$L__BB7_302:
	.pragma "nounroll";
	ld.param.u32 	%r1621, [_Z42gpuKernelSphericalHarmonicsBesselWithDerivIfEvPT_S1_S1_S1_S1_S1_S1_S1_S1_S1_S1_S0_iii_param_14];
	ld.param.u32 	%r1604, [_Z42gpuKernelSphericalHarmonicsBesselWithDerivIfEvPT_S1_S1_S1_S1_S1_S1_S1_S1_S1_S1_S0_iii_param_13];
	ld.param.u64 	%rd1060, [_Z42gpuKernelSphericalHarmonicsBesselWithDerivIfEvPT_S1_S1_S1_S1_S1_S1_S1_S1_S1_S1_S0_iii_param_7];
	ld.param.u64 	%rd1051, [_Z42gpuKernelSphericalHarmonicsBesselWithDerivIfEvPT_S1_S1_S1_S1_S1_S1_S1_S1_S1_S1_S0_iii_param_6];
	ld.param.u64 	%rd1042, [_Z42gpuKernelSphericalHarmonicsBesselWithDerivIfEvPT_S1_S1_S1_S1_S1_S1_S1_S1_S1_S1_S0_iii_param_5];
	ld.param.u64 	%rd1033, [_Z42gpuKernelSphericalHarmonicsBesselWithDerivIfEvPT_S1_S1_S1_S1_S1_S1_S1_S1_S1_S1_S0_iii_param_4];
	ld.param.u64 	%rd1024, [_Z42gpuKernelSphericalHarmonicsBesselWithDerivIfEvPT_S1_S1_S1_S1_S1_S1_S1_S1_S1_S1_S0_iii_param_3];
	ld.param.u64 	%rd1015, [_Z42gpuKernelSphericalHarmonicsBesselWithDerivIfEvPT_S1_S1_S1_S1_S1_S1_S1_S1_S1_S1_S0_iii_param_2];
	ld.param.u64 	%rd1006, [_Z42gpuKernelSphericalHarmonicsBesselWithDerivIfEvPT_S1_S1_S1_S1_S1_S1_S1_S1_S1_S1_S0_iii_param_1];
	ld.param.u64 	%rd997, [_Z42gpuKernelSphericalHarmonicsBesselWithDerivIfEvPT_S1_S1_S1_S1_S1_S1_S1_S1_S1_S1_S0_iii_param_0];
	mul.wide.u32 	%rd756, %r1776, 4;
	add.s64 	%rd757, %rd41, %rd756;
	ld.local.v2.f32 	{%f1391, %f1392}, [%rd757];
	add.s64 	%rd758, %rd40, %rd756;
	ld.local.v2.f32 	{%f1393, %f1394}, [%rd758];
	mul.f32 	%f1395, %f11, %f1393;
	mul.f32 	%f1396, %f12, %f1393;
	mul.f32 	%f1397, %f13, %f1393;
	add.s32 	%r1536, %r1751, %r1711;
	mad.lo.s32 	%r1537, %r1711, %r1711, %r1536;
	mad.lo.s32 	%r1538, %r1537, %r1604, %r1776;
	mad.lo.s32 	%r1539, %r1538, %r1621, %r1628;
	mul.f32 	%f1398, %f170, %f1391;
	cvta.to.global.u64 	%rd759, %rd997;
	mul.wide.s32 	%rd760, %r1539, 4;
	add.s64 	%rd761, %rd759, %rd760;
	st.global.f32 	[%rd761], %f1398;
	mul.f32 	%f1399, %f175, %f1391;
	cvta.to.global.u64 	%rd762, %rd1006;
	add.s64 	%rd763, %rd762, %rd760;
	st.global.f32 	[%rd763], %f1399;
	mul.f32 	%f1400, %f170, %f1395;
	fma.rn.f32 	%f1401, %f197, %f1391, %f1400;
	cvta.to.global.u64 	%rd764, %rd1015;
	add.s64 	%rd765, %rd764, %rd760;
	st.global.f32 	[%rd765], %f1401;
	mul.f32 	%f1402, %f170, %f1396;
	fma.rn.f32 	%f1403, %f198, %f1391, %f1402;
	cvta.to.global.u64 	%rd766, %rd1033;
	add.s64 	%rd767, %rd766, %rd760;
	st.global.f32 	[%rd767], %f1403;
	mul.f32 	%f1404, %f170, %f1397;
	fma.rn.f32 	%f1405, %f199, %f1391, %f1404;
	cvta.to.global.u64 	%rd768, %rd1051;
	add.s64 	%rd769, %rd768, %rd760;
	st.global.f32 	[%rd769], %f1405;
	mul.f32 	%f1406, %f175, %f1395;
	fma.rn.f32 	%f1407, %f200, %f1391, %f1406;
	cvta.to.global.u64 	%rd770, %rd1024;
	add.s64 	%rd771, %rd770, %rd760;
	st.global.f32 	[%rd771], %f1407;
	mul.f32 	%f1408, %f175, %f1396;
	fma.rn.f32 	%f1409, %f201, %f1391, %f1408;
	cvta.to.global.u64 	%rd772, %rd1042;
	add.s64 	%rd773, %rd772, %rd760;
	st.global.f32 	[%rd773], %f1409;
	mul.f32 	%f1410, %f175, %f1397;
	fma.rn.f32 	%f1411, %f202, %f1391, %f1410;
	cvta.to.global.u64 	%rd774, %rd1060;
	add.s64 	%rd775, %rd774, %rd760;
	st.global.f32 	[%rd775], %f1411;
	mul.f32 	%f1412, %f11, %f1394;
	mul.f32 	%f1413, %f12, %f1394;
	mul.f32 	%f1414, %f13, %f1394;
	mul.f32 	%f1415, %f170, %f1392;
	mul.wide.s32 	%rd776, %r1621, 4;
	add.s64 	%rd777, %rd761, %rd776;
	st.global.f32 	[%rd777], %f1415;
	mul.f32 	%f1416, %f175, %f1392;
	add.s64 	%rd778, %rd763, %rd776;
	st.global.f32 	[%rd778], %f1416;
	mul.f32 	%f1417, %f170, %f1412;
	fma.rn.f32 	%f1418, %f197, %f1392, %f1417;
	add.s64 	%rd779, %rd765, %rd776;
	st.global.f32 	[%rd779], %f1418;
	mul.f32 	%f1419, %f170, %f1413;
	fma.rn.f32 	%f1420, %f198, %f1392, %f1419;
	add.s64 	%rd780, %rd767, %rd776;
	st.global.f32 	[%rd780], %f1420;
	mul.f32 	%f1421, %f170, %f1414;
	fma.rn.f32 	%f1422, %f199, %f1392, %f1421;
	add.s64 	%rd781, %rd769, %rd776;
	st.global.f32 	[%rd781], %f1422;
	mul.f32 	%f1423, %f175, %f1412;
	fma.rn.f32 	%f1424, %f200, %f1392, %f1423;
	add.s64 	%rd782, %rd771, %rd776;
	st.global.f32 	[%rd782], %f1424;
	mul.f32 	%f1425, %f175, %f1413;
	fma.rn.f32 	%f1426, %f201, %f1392, %f1425;
	add.s64 	%rd783, %rd773, %rd776;
	st.global.f32 	[%rd783], %f1426;
	mul.f32 	%f1427, %f175, %f1414;
	fma.rn.f32 	%f1428, %f202, %f1392, %f1427;
	add.s64 	%rd784, %rd775, %rd776;
	st.global.f32 	[%rd784], %f1428;
	ld.local.v2.f32 	{%f1429, %f1430}, [%rd757+8];
	ld.local.v2.f32 	{%f1431, %f1432}, [%rd758+8];
	mul.f32 	%f1433, %f11, %f1431;
	mul.f32 	%f1434, %f12, %f1431;
	mul.f32 	%f1435, %f13, %f1431;
	mul.f32 	%f1436, %f170, %f1429;
	add.s64 	%rd785, %rd777, %rd776;
	st.global.f32 	[%rd785], %f1436;
	mul.f32 	%f1437, %f175, %f1429;
	add.s64 	%rd786, %rd778, %rd776;
	st.global.f32 	[%rd786], %f1437;
	mul.f32 	%f1438, %f170, %f1433;
	fma.rn.f32 	%f1439, %f197, %f1429, %f1438;
	add.s64 	%rd787, %rd779, %rd776;
	st.global.f32 	[%rd787], %f1439;
	mul.f32 	%f1440, %f170, %f1434;
	fma.rn.f32 	%f1441, %f198, %f1429, %f1440;
	add.s64 	%rd788, %rd780, %rd776;
	st.global.f32 	[%rd788], %f1441;
	mul.f32 	%f1442, %f170, %f1435;
	fma.rn.f32 	%f1443, %f199, %f1429, %f1442;
	add.s64 	%rd789, %rd781, %rd776;
	st.global.f32 	[%rd789], %f1443;
	mul.f32 	%f1444, %f175, %f1433;
	fma.rn.f32 	%f1445, %f200, %f1429, %f1444;
	add.s64 	%rd790, %rd782, %rd776;
	st.global.f32 	[%rd790], %f1445;
	mul.f32 	%f1446, %f175, %f1434;
	fma.rn.f32 	%f1447, %f201, %f1429, %f1446;
	add.s64 	%rd791, %rd783, %rd776;
	st.global.f32 	[%rd791], %f1447;
	mul.f32 	%f1448, %f175, %f1435;
	fma.rn.f32 	%f1449, %f202, %f1429, %f1448;
	add.s64 	%rd792, %rd784, %rd776;
	st.global.f32 	[%rd792], %f1449;
	mul.f32 	%f1450, %f11, %f1432;
	mul.f32 	%f1451, %f12, %f1432;
	mul.f32 	%f1452, %f13, %f1432;
	mul.f32 	%f1453, %f170, %f1430;
	add.s64 	%rd793, %rd785, %rd776;
	st.global.f32 	[%rd793], %f1453;
	mul.f32 	%f1454, %f175, %f1430;
	add.s64 	%rd794, %rd786, %rd776;
	st.global.f32 	[%rd794], %f1454;
	mul.f32 	%f1455, %f170, %f1450;
	fma.rn.f32 	%f1456, %f197, %f1430, %f1455;
	add.s64 	%rd795, %rd787, %rd776;
	st.global.f32 	[%rd795], %f1456;
	mul.f32 	%f1457, %f170, %f1451;
	fma.rn.f32 	%f1458, %f198, %f1430, %f1457;
	add.s64 	%rd796, %rd788, %rd776;
	st.global.f32 	[%rd796], %f1458;
	mul.f32 	%f1459, %f170, %f1452;
	fma.rn.f32 	%f1460, %f199, %f1430, %f1459;
	add.s64 	%rd797, %rd789, %rd776;
	st.global.f32 	[%rd797], %f1460;
	mul.f32 	%f1461, %f175, %f1450;
	fma.rn.f32 	%f1462, %f200, %f1430, %f1461;
	add.s64 	%rd798, %rd790, %rd776;
	st.global.f32 	[%rd798], %f1462;
	mul.f32 	%f1463, %f175, %f1451;
	fma.rn.f32 	%f1464, %f201, %f1430, %f1463;
	add.s64 	%rd799, %rd791, %rd776;
	st.global.f32 	[%rd799], %f1464;
	mul.f32 	%f1465, %f175, %f1452;
	fma.rn.f32 	%f1466, %f202, %f1430, %f1465;
	add.s64 	%rd800, %rd792, %rd776;
	st.global.f32 	[%rd800], %f1466;
	add.s32 	%r1776, %r1776, 4;
	and.b32  	%r1778, %r1604, 2147483644;
	setp.ne.s32 	%p297, %r1776, %r1778;
	@%p297 bra 	$L__BB7_302;
$L__BB7_303:
	ld.param.u32 	%r1605, [_Z42gpuKernelSphericalHarmonicsBesselWithDerivIfEvPT_S1_S1_S1_S1_S1_S1_S1_S1_S1_S1_S0_iii_param_13];
	and.b32  	%r1540, %r1605, 3;
	setp.eq.s32 	%p298, %r1540, 0;
	@%p298 bra 	$L__BB7_308;
	ld.param.u32 	%r1606, [_Z42gpuKernelSphericalHarmonicsBesselWithDerivIfEvPT_S1_S1_S1_S1_S1_S1_S1_S1_S1_S1_S0_iii_param_13];
	and.b32  	%r1541, %r1606, 3;
	setp.eq.s32 	%p299, %r1541, 1;
	@%p299 bra 	$L__BB7_306;
	ld.param.u32 	%r1622, [_Z42gpuKernelSphericalHarmonicsBesselWithDerivIfEvPT_S1_S1_S1_S1_S1_S1_S1_S1_S1_S1_S0_iii_param_14];
	ld.param.u32 	%r1607, [_Z42gpuKernelSphericalHarmonicsBesselWithDerivIfEvPT_S1_S1_S1_S1_S1_S1_S1_S1_S1_S1_S0_iii_param_13];
	ld.param.u64 	%rd1061, [_Z42gpuKernelSphericalHarmonicsBesselWithDerivIfEvPT_S1_S1_S1_S1_S1_S1_S1_S1_S1_S1_S0_iii_param_7];
	ld.param.u64 	%rd1052, [_Z42gpuKernelSphericalHarmonicsBesselWithDerivIfEvPT_S1_S1_S1_S1_S1_S1_S1_S1_S1_S1_S0_iii_param_6];
	ld.param.u64 	%rd1043, [_Z42gpuKernelSphericalHarmonicsBesselWithDerivIfEvPT_S1_S1_S1_S1_S1_S1_S1_S1_S1_S1_S0_iii_param_5];
	ld.param.u64 	%rd1034, [_Z42gpuKernelSphericalHarmonicsBesselWithDerivIfEvPT_S1_S1_S1_S1_S1_S1_S1_S1_S1_S1_S0_iii_param_4];
	ld.param.u64 	%rd1025, [_Z42gpuKernelSphericalHarmonicsBesselWithDerivIfEvPT_S1_S1_S1_S1_S1_S1_S1_S1_S1_S1_S0_iii_param_3];
	ld.param.u64 	%rd1016, [_Z42gpuKernelSphericalHarmonicsBesselWithDerivIfEvPT_S1_S1_S1_S1_S1_S1_S1_S1_S1_S1_S0_iii_param_2];
	ld.param.u64 	%rd1007, [_Z42gpuKernelSphericalHarmonicsBesselWithDerivIfEvPT_S1_S1_S1_S1_S1_S1_S1_S1_S1_S1_S0_iii_param_1];
	ld.param.u64 	%rd998, [_Z42gpuKernelSphericalHarmonicsBesselWithDerivIfEvPT_S1_S1_S1_S1_S1_S1_S1_S1_S1_S1_S0_iii_param_0];
	mul.wide.u32 	%rd801, %r1778, 4;
	add.s64 	%rd802, %rd41, %rd801;
	ld.local.f32 	%f1467, [%rd802];
	add.s64 	%rd803, %rd40, %rd801;
	ld.local.f32 	%f1468, [%rd803];
	mul.f32 	%f1469, %f11, %f1468;
	mul.f32 	%f1470, %f12, %f1468;
	mul.f32 	%f1471, %f13, %f1468;
	add.s32 	%r1542, %r1751, %r1711;
	mad.lo.s32 	%r1543, %r1711, %r1711, %r1542;
	mad.lo.s32 	%r1544, %r1543, %r1607, %r1778;
	mad.lo.s32 	%r1545, %r1544, %r1622, %r1628;
	mul.f32 	%f1472, %f170, %f1467;
	cvta.to.global.u64 	%rd804, %rd998;
	mul.wide.s32 	%rd805, %r1545, 4;
	add.s64 	%rd806, %rd804, %rd805;
	st.global.f32 	[%rd806], %f1472;
	mul.f32 	%f1473, %f175, %f1467;
	cvta.to.global.u64 	%rd807, %rd1007;
	add.s64 	%rd808, %rd807, %rd805;
	st.global.f32 	[%rd808], %f1473;
	mul.f32 	%f1474, %f170, %f1469;
	fma.rn.f32 	%f1475, %f197, %f1467, %f1474;
	cvta.to.global.u64 	%rd809, %rd1016;
	add.s64 	%rd810, %rd809, %rd805;
	st.global.f32 	[%rd810], %f1475;
	mul.f32 	%f1476, %f170, %f1470;
	fma.rn.f32 	%f1477, %f198, %f1467, %f1476;
	cvta.to.global.u64 	%rd811, %rd1034;
	add.s64 	%rd812, %rd811, %rd805;
	st.global.f32 	[%rd812], %f1477;
	mul.f32 	%f1478, %f170, %f1471;
	fma.rn.f32 	%f1479, %f199, %f1467, %f1478;
	cvta.to.global.u64 	%rd813, %rd1052;
	add.s64 	%rd814, %rd813, %rd805;
	st.global.f32 	[%rd814], %f1479;
	mul.f32 	%f1480, %f175, %f1469;
	fma.rn.f32 	%f1481, %f200, %f1467, %f1480;
	cvta.to.global.u64 	%rd815, %rd1025;
	add.s64 	%rd816, %rd815, %rd805;
	st.global.f32 	[%rd816], %f1481;
	mul.f32 	%f1482, %f175, %f1470;
	fma.rn.f32 	%f1483, %f201, %f1467, %f1482;
	cvta.to.global.u64 	%rd817, %rd1043;
	add.s64 	%rd818, %rd817, %rd805;
	st.global.f32 	[%rd818], %f1483;
	mul.f32 	%f1484, %f175, %f1471;
	fma.rn.f32 	%f1485, %f202, %f1467, %f1484;
	cvta.to.global.u64 	%rd819, %rd1061;
	add.s64 	%rd820, %rd819, %rd805;
	st.global.f32 	[%rd820], %f1485;
	ld.local.f32 	%f1486, [%rd802+4];
	ld.local.f32 	%f1487, [%rd803+4];
	mul.f32 	%f1488, %f11, %f1487;
	mul.f32 	%f1489, %f12, %f1487;
	mul.f32 	%f1490, %f13, %f1487;
	mul.f32 	%f1491, %f170, %f1486;
	mul.wide.s32 	%rd821, %r1622, 4;
	add.s64 	%rd822, %rd806, %rd821;
	st.global.f32 	[%rd822], %f1491;
	mul.f32 	%f1492, %f175, %f1486;
	add.s64 	%rd823, %rd808, %rd821;
	st.global.f32 	[%rd823], %f1492;
	mul.f32 	%f1493, %f170, %f1488;
	fma.rn.f32 	%f1494, %f197, %f1486, %f1493;
	add.s64 	%rd824, %rd810, %rd821;
	st.global.f32 	[%rd824], %f1494;
	mul.f32 	%f1495, %f170, %f1489;
	fma.rn.f32 	%f1496, %f198, %f1486, %f1495;
	add.s64 	%rd825, %rd812, %rd821;
	st.global.f32 	[%rd825], %f1496;
	mul.f32 	%f1497, %f170, %f1490;
	fma.rn.f32 	%f1498, %f199, %f1486, %f1497;
	add.s64 	%rd826, %rd814, %rd821;
	st.global.f32 	[%rd826], %f1498;
	mul.f32 	%f1499, %f175, %f1488;
	fma.rn.f32 	%f1500, %f200, %f1486, %f1499;
	add.s64 	%rd827, %rd816, %rd821;
	st.global.f32 	[%rd827], %f1500;
	mul.f32 	%f1501, %f175, %f1489;
	fma.rn.f32 	%f1502, %f201, %f1486, %f1501;
	add.s64 	%rd828, %rd818, %rd821;
	st.global.f32 	[%rd828], %f1502;
	mul.f32 	%f1503, %f175, %f1490;
	fma.rn.f32 	%f1504, %f202, %f1486, %f1503;
	add.s64 	%rd829, %rd820, %rd821;
	st.global.f32 	[%rd829], %f1504;
	add.s32 	%r1778, %r1778, 2;
$L__BB7_306:
	ld.param.u32 	%r1608, [_Z42gpuKernelSphericalHarmonicsBesselWithDerivIfEvPT_S1_S1_S1_S1_S1_S1_S1_S1_S1_S1_S0_iii_param_13];
	and.b32  	%r1546, %r1608, 1;
	setp.eq.b32 	%p300, %r1546, 1;
	not.pred 	%p301, %p300;
	@%p301 bra 	$L__BB7_308;
	ld.param.u32 	%r1623, [_Z42gpuKernelSphericalHarmonicsBesselWithDerivIfEvPT_S1_S1_S1_S1_S1_S1_S1_S1_S1_S1_S0_iii_param_14];
	ld.param.u32 	%r1609, [_Z42gpuKernelSphericalHarmonicsBesselWithDerivIfEvPT_S1_S1_S1_S1_S1_S1_S1_S1_S1_S1_S0_iii_param_13];
	ld.param.u64 	%rd1062, [_Z42gpuKernelSphericalHarmonicsBesselWithDerivIfEvPT_S1_S1_S1_S1_S1_S1_S1_S1_S1_S1_S0_iii_param_7];
	ld.param.u64 	%rd1053, [_Z42gpuKernelSphericalHarmonicsBesselWithDerivIfEvPT_S1_S1_S1_S1_S1_S1_S1_S1_S1_S1_S0_iii_param_6];
	ld.param.u64 	%rd1044, [_Z42gpuKernelSphericalHarmonicsBesselWithDerivIfEvPT_S1_S1_S1_S1_S1_S1_S1_S1_S1_S1_S0_iii_param_5];
	ld.param.u64 	%rd1035, [_Z42gpuKernelSphericalHarmonicsBesselWithDerivIfEvPT_S1_S1_S1_S1_S1_S1_S1_S1_S1_S1_S0_iii_param_4];
	ld.param.u64 	%rd1026, [_Z42gpuKernelSphericalHarmonicsBesselWithDerivIfEvPT_S1_S1_S1_S1_S1_S1_S1_S1_S1_S1_S0_iii_param_3];
	ld.param.u64 	%rd1017, [_Z42gpuKernelSphericalHarmonicsBesselWithDerivIfEvPT_S1_S1_S1_S1_S1_S1_S1_S1_S1_S1_S0_iii_param_2];
	ld.param.u64 	%rd1008, [_Z42gpuKernelSphericalHarmonicsBesselWithDerivIfEvPT_S1_S1_S1_S1_S1_S1_S1_S1_S1_S1_S0_iii_param_1];
	ld.param.u64 	%rd999, [_Z42gpuKernelSphericalHarmonicsBesselWithDerivIfEvPT_S1_S1_S1_S1_S1_S1_S1_S1_S1_S1_S0_iii_param_0];
	mul.wide.u32 	%rd830, %r1778, 4;
	add.s64 	%rd831, %rd41, %rd830;
	ld.local.f32 	%f1505, [%rd831];
	add.s64 	%rd832, %rd40, %rd830;
	ld.local.f32 	%f1506, [%rd832];
	mul.f32 	%f1507, %f11, %f1506;
	mul.f32 	%f1508, %f12, %f1506;
	mul.f32 	%f1509, %f13, %f1506;
	add.s32 	%r1547, %r1751, %r1711;
	mad.lo.s32 	%r1548, %r1711, %r1711, %r1547;
	mad.lo.s32 	%r1549, %r1548, %r1609, %r1778;
	mad.lo.s32 	%r1550, %r1549, %r1623, %r1628;
	mul.f32 	%f1510, %f170, %f1505;
	cvta.to.global.u64 	%rd833, %rd999;
	mul.wide.s32 	%rd834, %r1550, 4;
	add.s64 	%rd835, %rd833, %rd834;
	st.global.f32 	[%rd835], %f1510;
	mul.f32 	%f1511, %f175, %f1505;
	cvta.to.global.u64 	%rd836, %rd1008;
	add.s64 	%rd837, %rd836, %rd834;
	st.global.f32 	[%rd837], %f1511;
	mul.f32 	%f1512, %f170, %f1507;
	fma.rn.f32 	%f1513, %f197, %f1505, %f1512;
	cvta.to.global.u64 	%rd838, %rd1017;
	add.s64 	%rd839, %rd838, %rd834;
	st.global.f32 	[%rd839], %f1513;
	mul.f32 	%f1514, %f170, %f1508;
	fma.rn.f32 	%f1515, %f198, %f1505, %f1514;
	cvta.to.global.u64 	%rd840, %rd1035;
	add.s64 	%rd841, %rd840, %rd834;
	st.global.f32 	[%rd841], %f1515;
	mul.f32 	%f1516, %f170, %f1509;
	fma.rn.f32 	%f1517, %f199, %f1505, %f1516;
	cvta.to.global.u64 	%rd842, %rd1053;
	add.s64 	%rd843, %rd842, %rd834;
	st.global.f32 	[%rd843], %f1517;
	mul.f32 	%f1518, %f175, %f1507;
	fma.rn.f32 	%f1519, %f200, %f1505, %f1518;
	cvta.to.global.u64 	%rd844, %rd1026;
	add.s64 	%rd845, %rd844, %rd834;
	st.global.f32 	[%rd845], %f1519;
	mul.f32 	%f1520, %f175, %f1508;
	fma.rn.f32 	%f1521, %f201, %f1505, %f1520;
	cvta.to.global.u64 	%rd846, %rd1044;
	add.s64 	%rd847, %rd846, %rd834;
	st.global.f32 	[%rd847], %f1521;
	mul.f32 	%f1522, %f175, %f1509;
	fma.rn.f32 	%f1523, %f202, %f1505, %f1522;
	cvta.to.global.u64 	%rd848, %rd1062;
	add.s64 	%rd849, %rd848, %rd834;
	st.global.f32 	[%rd849], %f1523;
$L__BB7_308:
	add.s32 	%r1751, %r1751, 1;
	setp.ne.s32 	%p302, %r1751, %r1709;
	@%p302 bra 	$L__BB7_251;
	ld.param.u32 	%r1610, [_Z42gpuKernelSphericalHarmonicsBesselWithDerivIfEvPT_S1_S1_S1_S1_S1_S1_S1_S1_S1_S1_S0_iii_param_13];
	setp.lt.s32 	%p303, %r1610, 1;
	@%p303 bra 	$L__BB7_320;
	mov.f32 	%f1678, 0fBF800000;
	mov.b32 	%r1779, 0;
$L__BB7_311:
	mov.f32 	%f203, %f1678;
	ld.param.u32 	%r1611, [_Z42gpuKernelSphericalHarmonicsBesselWithDerivIfEvPT_S1_S1_S1_S1_S1_S1_S1_S1_S1_S1_S0_iii_param_13];
	setp.lt.u32 	%p304, %r1611, 4;
	neg.f32 	%f1678, %f203;
	mov.b32 	%r1782, 0;
	@%p304 bra 	$L__BB7_314;
	mov.b32 	%r1780, 0;
$L__BB7_313:
	.pragma "nounroll";
	ld.param.u32 	%r1624, [_Z42gpuKernelSphericalHarmonicsBesselWithDerivIfEvPT_S1_S1_S1_S1_S1_S1_S1_S1_S1_S1_S0_iii_param_14];
	ld.param.u32 	%r1612, [_Z42gpuKernelSphericalHarmonicsBesselWithDerivIfEvPT_S1_S1_S1_S1_S1_S1_S1_S1_S1_S1_S0_iii_param_13];
	ld.param.u64 	%rd1063, [_Z42gpuKernelSphericalHarmonicsBesselWithDerivIfEvPT_S1_S1_S1_S1_S1_S1_S1_S1_S1_S1_S0_iii_param_7];
	ld.param.u64 	%rd1054, [_Z42gpuKernelSphericalHarmonicsBesselWithDerivIfEvPT_S1_S1_S1_S1_S1_S1_S1_S1_S1_S1_S0_iii_param_6];
	ld.param.u64 	%rd1045, [_Z42gpuKernelSphericalHarmonicsBesselWithDerivIfEvPT_S1_S1_S1_S1_S1_S1_S1_S1_S1_S1_S0_iii_param_5];
	ld.param.u64 	%rd1036, [_Z42gpuKernelSphericalHarmonicsBesselWithDerivIfEvPT_S1_S1_S1_S1_S1_S1_S1_S1_S1_S1_S0_iii_param_4];
	ld.param.u64 	%rd1027, [_Z42gpuKernelSphericalHarmonicsBesselWithDerivIfEvPT_S1_S1_S1_S1_S1_S1_S1_S1_S1_S1_S0_iii_param_3];
	ld.param.u64 	%rd1018, [_Z42gpuKernelSphericalHarmonicsBesselWithDerivIfEvPT_S1_S1_S1_S1_S1_S1_S1_S1_S1_S1_S0_iii_param_2];
	ld.param.u64 	%rd1009, [_Z42gpuKernelSphericalHarmonicsBesselWithDerivIfEvPT_S1_S1_S1_S1_S1_S1_S1_S1_S1_S1_S0_iii_param_1];
	ld.param.u64 	%rd1000, [_Z42gpuKernelSphericalHarmonicsBesselWithDerivIfEvPT_S1_S1_S1_S1_S1_S1_S1_S1_S1_S1_S0_iii_param_0];
	mad.lo.s32 	%r1554, %r1711, %r1711, %r1711;
	add.s32 	%r1555, %r1554, %r1779;
	mad.lo.s32 	%r1556, %r1612, %r1555, %r1612;
	add.s32 	%r1557, %r1780, %r1556;
	mad.lo.s32 	%r1558, %r1557, %r1624, %r1628;
	not.b32 	%r1559, %r1779;
	add.s32 	%r1560, %r1554, %r1559;
	mad.lo.s32 	%r1561, %r1560, %r1612, %r1780;
	mad.lo.s32 	%r1562, %r1561, %r1624, %r1628;
	cvta.to.global.u64 	%rd850, %rd1000;
	mul.wide.s32 	%rd851, %r1558, 4;
	add.s64 	%rd852, %rd850, %rd851;
	ld.global.f32 	%f1525, [%rd852];
	mul.f32 	%f1526, %f203, %f1525;
	mul.wide.s32 	%rd853, %r1562, 4;
	add.s64 	%rd854, %rd850, %rd853;
	st.global.f32 	[%rd854], %f1526;
	cvta.to.global.u64 	%rd855, %rd1009;
	add.s64 	%rd856, %rd855, %rd851;
	ld.global.f32 	%f1527, [%rd856];
	mul.f32 	%f1528, %f1527, %f1678;
	add.s64 	%rd857, %rd855, %rd853;
	st.global.f32 	[%rd857], %f1528;
	cvta.to.global.u64 	%rd858, %rd1018;
	add.s64 	%rd859, %rd858, %rd851;
	ld.global.f32 	%f1529, [%rd859];
	mul.f32 	%f1530, %f203, %f1529;
	add.s64 	%rd860, %rd858, %rd853;
	st.global.f32 	[%rd860], %f1530;
	cvta.to.global.u64 	%rd861, %rd1027;
	add.s64 	%rd862, %rd861, %rd851;
	ld.global.f32 	%f1531, [%rd862];
	mul.f32 	%f1532, %f1531, %f1678;
	add.s64 	%rd863, %rd861, %rd853;
	st.global.f32 	[%rd863], %f1532;
	cvta.to.global.u64 	%rd864, %rd1036;
	add.s64 	%rd865, %rd864, %rd851;
	ld.global.f32 	%f1533, [%rd865];
	mul.f32 	%f1534, %f203, %f1533;
	add.s64 	%rd866, %rd864, %rd853;
	st.global.f32 	[%rd866], %f1534;
	cvta.to.global.u64 	%rd867, %rd1045;
	add.s64 	%rd868, %rd867, %rd851;
	ld.global.f32 	%f1535, [%rd868];
	mul.f32 	%f1536, %f1535, %f1678;
	add.s64 	%rd869, %rd867, %rd853;
	st.global.f32 	[%rd869], %f1536;
	cvta.to.global.u64 	%rd870, %rd1054;
	add.s64 	%rd871, %rd870, %rd851;
	ld.global.f32 	%f1537, [%rd871];
	mul.f32 	%f1538, %f203, %f1537;
	add.s64 	%rd872, %rd870, %rd853;
	st.global.f32 	[%rd872], %f1538;
	cvta.to.global.u64 	%rd873, %rd1063;
	add.s64 	%rd874, %rd873, %rd851;
	ld.global.f32 	%f1539, [%rd874];
	mul.f32 	%f1540, %f1539, %f1678;
	add.s64 	%rd875, %rd873, %rd853;
	st.global.f32 	[%rd875], %f1540;
	mul.wide.s32 	%rd876, %r1624, 4;
	add.s64 	%rd877, %rd852, %rd876;
	ld.global.f32 	%f1541, [%rd877];
	mul.f32 	%f1542, %f203, %f1541;
	add.s64 	%rd878, %rd854, %rd876;
	st.global.f32 	[%rd878], %f1542;
	add.s64 	%rd879, %rd856, %rd876;
	ld.global.f32 	%f1543, [%rd879];
	mul.f32 	%f1544, %f1543, %f1678;
	add.s64 	%rd880, %rd857, %rd876;
	st.global.f32 	[%rd880], %f1544;
	add.s64 	%rd881, %rd859, %rd876;
	ld.global.f32 	%f1545, [%rd881];
	mul.f32 	%f1546, %f203, %f1545;
	add.s64 	%rd882, %rd860, %rd876;
	st.global.f32 	[%rd882], %f1546;
	add.s64 	%rd883, %rd862, %rd876;
	ld.global.f32 	%f1547, [%rd883];
	mul.f32 	%f1548, %f1547, %f1678;
	add.s64 	%rd884, %rd863, %rd876;
	st.global.f32 	[%rd884], %f1548;
	add.s64 	%rd885, %rd865, %rd876;
	ld.global.f32 	%f1549, [%rd885];
	mul.f32 	%f1550, %f203, %f1549;
	add.s64 	%rd886, %rd866, %rd876;
	st.global.f32 	[%rd886], %f1550;
	add.s64 	%rd887, %rd868, %rd876;
	ld.global.f32 	%f1551, [%rd887];
	mul.f32 	%f1552, %f1551, %f1678;
	add.s64 	%rd888, %rd869, %rd876;
	st.global.f32 	[%rd888], %f1552;
	add.s64 	%rd889, %rd871, %rd876;
	ld.global.f32 	%f1553, [%rd889];
	mul.f32 	%f1554, %f203, %f1553;
	add.s64 	%rd890, %rd872, %rd876;
	st.global.f32 	[%rd890], %f1554;
	add.s64 	%rd891, %rd874, %rd876;
	ld.global.f32 	%f1555, [%rd891];
	mul.f32 	%f1556, %f1555, %f1678;
	add.s64 	%rd892, %rd875, %rd876;
	st.global.f32 	[%rd892], %f1556;
	add.s64 	%rd893, %rd877, %rd876;
	ld.global.f32 	%f1557, [%rd893];
	mul.f32 	%f1558, %f203, %f1557;
	add.s64 	%rd894, %rd878, %rd876;
	st.global.f32 	[%rd894], %f1558;
	add.s64 	%rd895, %rd879, %rd876;
	ld.global.f32 	%f1559, [%rd895];
	mul.f32 	%f1560, %f1559, %f1678;
	add.s64 	%rd896, %rd880, %rd876;
	st.global.f32 	[%rd896], %f1560;
	add.s64 	%rd897, %rd881, %rd876;
	ld.global.f32 	%f1561, [%rd897];
	mul.f32 	%f1562, %f203, %f1561;
	add.s64 	%rd898, %rd882, %rd876;
	st.global.f32 	[%rd898], %f1562;
	add.s64 	%rd899, %rd883, %rd876;
	ld.global.f32 	%f1563, [%rd899];
	mul.f32 	%f1564, %f1563, %f1678;
	add.s64 	%rd900, %rd884, %rd876;
	st.global.f32 	[%rd900], %f1564;
	add.s64 	%rd901, %rd885, %rd876;
	ld.global.f32 	%f1565, [%rd901];
	mul.f32 	%f1566, %f203, %f1565;
	add.s64 	%rd902, %rd886, %rd876;
	st.global.f32 	[%rd902], %f1566;
	add.s64 	%rd903, %rd887, %rd876;
	ld.global.f32 	%f1567, [%rd903];
	mul.f32 	%f1568, %f1567, %f1678;
	add.s64 	%rd904, %rd888, %rd876;
	st.global.f32 	[%rd904], %f1568;
	add.s64 	%rd905, %rd889, %rd876;
	ld.global.f32 	%f1569, [%rd905];
	mul.f32 	%f1570, %f203, %f1569;
	add.s64 	%rd906, %rd890, %rd876;
	st.global.f32 	[%rd906], %f1570;
	add.s64 	%rd907, %rd891, %rd876;
	ld.global.f32 	%f1571, [%rd907];
	mul.f32 	%f1572, %f1571, %f1678;
	add.s64 	%rd908, %rd892, %rd876;
	st.global.f32 	[%rd908], %f1572;
	add.s64 	%rd909, %rd893, %rd876;
	ld.global.f32 	%f1573, [%rd909];
	mul.f32 	%f1574, %f203, %f1573;
	add.s64 	%rd910, %rd894, %rd876;
	st.global.f32 	[%rd910], %f1574;
	add.s64 	%rd911, %rd895, %rd876;
	ld.global.f32 	%f1575, [%rd911];
	mul.f32 	%f1576, %f1575, %f1678;
	add.s64 	%rd912, %rd896, %rd876;
	st.global.f32 	[%rd912], %f1576;
	add.s64 	%rd913, %rd897, %rd876;
	ld.global.f32 	%f1577, [%rd913];
	mul.f32 	%f1578, %f203, %f1577;
	add.s64 	%rd914, %rd898, %rd876;
	st.global.f32 	[%rd914], %f1578;
	add.s64 	%rd915, %rd899, %rd876;
	ld.global.f32 	%f1579, [%rd915];
	mul.f32 	%f1580, %f1579, %f1678;
	add.s64 	%rd916, %rd900, %rd876;
	st.global.f32 	[%rd916], %f1580;
	add.s64 	%rd917, %rd901, %rd876;
	ld.global.f32 	%f1581, [%rd917];
	mul.f32 	%f1582, %f203, %f1581;
	add.s64 	%rd918, %rd902, %rd876;
	st.global.f32 	[%rd918], %f1582;
	add.s64 	%rd919, %rd903, %rd876;
	ld.global.f32 	%f1583, [%rd919];
	mul.f32 	%f1584, %f1583, %f1678;
	add.s64 	%rd920, %rd904, %rd876;
	st.global.f32 	[%rd920], %f1584;
	add.s64 	%rd921, %rd905, %rd876;
	ld.global.f32 	%f1585, [%rd921];
	mul.f32 	%f1586, %f203, %f1585;
	add.s64 	%rd922, %rd906, %rd876;
	st.global.f32 	[%rd922], %f1586;
	add.s64 	%rd923, %rd907, %rd876;
	ld.global.f32 	%f1587, [%rd923];
	mul.f32 	%f1588, %f1587, %f1678;
	add.s64 	%rd924, %rd908, %rd876;
	st.global.f32 	[%rd924], %f1588;
	add.s32 	%r1780, %r1780, 4;
	and.b32  	%r1782, %r1612, 2147483644;
	setp.ne.s32 	%p305, %r1780, %r1782;
	@%p305 bra 	$L__BB7_313;
$L__BB7_314:
	ld.param.u32 	%r1613, [_Z42gpuKernelSphericalHarmonicsBesselWithDerivIfEvPT_S1_S1_S1_S1_S1_S1_S1_S1_S1_S1_S0_iii_param_13];
	and.b32  	%r1563, %r1613, 3;
	setp.eq.s32 	%p306, %r1563, 0;
	@%p306 bra 	$L__BB7_319;
	ld.param.u32 	%r1614, [_Z42gpuKernelSphericalHarmonicsBesselWithDerivIfEvPT_S1_S1_S1_S1_S1_S1_S1_S1_S1_S1_S0_iii_param_13];
	and.b32  	%r1564, %r1614, 3;
	setp.eq.s32 	%p307, %r1564, 1;
	@%p307 bra 	$L__BB7_317;
	ld.param.u32 	%r1625, [_Z42gpuKernelSphericalHarmonicsBesselWithDerivIfEvPT_S1_S1_S1_S1_S1_S1_S1_S1_S1_S1_S0_iii_param_14];
	ld.param.u32 	%r1615, [_Z42gpuKernelSphericalHarmonicsBesselWithDerivIfEvPT_S1_S1_S1_S1_S1_S1_S1_S1_S1_S1_S0_iii_param_13];
	ld.param.u64 	%rd1064, [_Z42gpuKernelSphericalHarmonicsBesselWithDerivIfEvPT_S1_S1_S1_S1_S1_S1_S1_S1_S1_S1_S0_iii_param_7];
	ld.param.u64 	%rd1055, [_Z42gpuKernelSphericalHarmonicsBesselWithDerivIfEvPT_S1_S1_S1_S1_S1_S1_S1_S1_S1_S1_S0_iii_param_6];
	ld.param.u64 	%rd1046, [_Z42gpuKernelSphericalHarmonicsBesselWithDerivIfEvPT_S1_S1_S1_S1_S1_S1_S1_S1_S1_S1_S0_iii_param_5];
	ld.param.u64 	%rd1037, [_Z42gpuKernelSphericalHarmonicsBesselWithDerivIfEvPT_S1_S1_S1_S1_S1_S1_S1_S1_S1_S1_S0_iii_param_4];
	ld.param.u64 	%rd1028, [_Z42gpuKernelSphericalHarmonicsBesselWithDerivIfEvPT_S1_S1_S1_S1_S1_S1_S1_S1_S1_S1_S0_iii_param_3];
	ld.param.u64 	%rd1019, [_Z42gpuKernelSphericalHarmonicsBesselWithDerivIfEvPT_S1_S1_S1_S1_S1_S1_S1_S1_S1_S1_S0_iii_param_2];
	ld.param.u64 	%rd1010, [_Z42gpuKernelSphericalHarmonicsBesselWithDerivIfEvPT_S1_S1_S1_S1_S1_S1_S1_S1_S1_S1_S0_iii_param_1];
	ld.param.u64 	%rd1001, [_Z42gpuKernelSphericalHarmonicsBesselWithDerivIfEvPT_S1_S1_S1_S1_S1_S1_S1_S1_S1_S1_S0_iii_param_0];
	mad.lo.s32 	%r1565, %r1711, %r1711, %r1711;
	add.s32 	%r1566, %r1565, %r1779;
	mad.lo.s32 	%r1567, %r1615, %r1566, %r1615;
	add.s32 	%r1568, %r1782, %r1567;
	mad.lo.s32 	%r1569, %r1568, %r1625, %r1628;
	not.b32 	%r1570, %r1779;
	add.s32 	%r1571, %r1565, %r1570;
	mad.lo.s32 	%r1572, %r1571, %r1615, %r1782;
	mad.lo.s32 	%r1573, %r1572, %r1625, %r1628;
	cvta.to.global.u64 	%rd925, %rd1001;
	mul.wide.s32 	%rd926, %r1569, 4;
	add.s64 	%rd927, %rd925, %rd926;
	ld.global.f32 	%f1589, [%rd927];
	mul.f32 	%f1590, %f203, %f1589;
	mul.wide.s32 	%rd928, %r1573, 4;
	add.s64 	%rd929, %rd925, %rd928;
	st.global.f32 	[%rd929], %f1590;
	cvta.to.global.u64 	%rd930, %rd1010;
	add.s64 	%rd931, %rd930, %rd926;
	ld.global.f32 	%f1591, [%rd931];
	mul.f32 	%f1592, %f1591, %f1678;
	add.s64 	%rd932, %rd930, %rd928;
	st.global.f32 	[%rd932], %f1592;
	cvta.to.global.u64 	%rd933, %rd1019;
	add.s64 	%rd934, %rd933, %rd926;
	ld.global.f32 	%f1593, [%rd934];
	mul.f32 	%f1594, %f203, %f1593;
	add.s64 	%rd935, %rd933, %rd928;
	st.global.f32 	[%rd935], %f1594;
	cvta.to.global.u64 	%rd936, %rd1028;
	add.s64 	%rd937, %rd936, %rd926;
	ld.global.f32 	%f1595, [%rd937];
	mul.f32 	%f1596, %f1595, %f1678;
	add.s64 	%rd938, %rd936, %rd928;
	st.global.f32 	[%rd938], %f1596;
	cvta.to.global.u64 	%rd939, %rd1037;
	add.s64 	%rd940, %rd939, %rd926;
	ld.global.f32 	%f1597, [%rd940];
	mul.f32 	%f1598, %f203, %f1597;
	add.s64 	%rd941, %rd939, %rd928;
	st.global.f32 	[%rd941], %f1598;
	cvta.to.global.u64 	%rd942, %rd1046;
	add.s64 	%rd943, %rd942, %rd926;
	ld.global.f32 	%f1599, [%rd943];
	mul.f32 	%f1600, %f1599, %f1678;
	add.s64 	%rd944, %rd942, %rd928;
	st.global.f32 	[%rd944], %f1600;
	cvta.to.global.u64 	%rd945, %rd1055;
	add.s64 	%rd946, %rd945, %rd926;
	ld.global.f32 	%f1601, [%rd946];
	mul.f32 	%f1602, %f203, %f1601;
	add.s64 	%rd947, %rd945, %rd928;
	st.global.f32 	[%rd947], %f1602;
	cvta.to.global.u64 	%rd948, %rd1064;
	add.s64 	%rd949, %rd948, %rd926;
	ld.global.f32 	%f1603, [%rd949];
	mul.f32 	%f1604, %f1603, %f1678;
	add.s64 	%rd950, %rd948, %rd928;
	st.global.f32 	[%rd950], %f1604;
	mul.wide.s32 	%rd951, %r1625, 4;
	add.s64 	%rd952, %rd927, %rd951;
	ld.global.f32 	%f1605, [%rd952];
	mul.f32 	%f1606, %f203, %f1605;
	add.s64 	%rd953, %rd929, %rd951;
	st.global.f32 	[%rd953], %f1606;
	add.s64 	%rd954, %rd931, %rd951;
	ld.global.f32 	%f1607, [%rd954];
	mul.f32 	%f1608, %f1607, %f1678;
	add.s64 	%rd955, %rd932, %rd951;
	st.global.f32 	[%rd955], %f1608;
	add.s64 	%rd956, %rd934, %rd951;
	ld.global.f32 	%f1609, [%rd956];
	mul.f32 	%f1610, %f203, %f1609;
	add.s64 	%rd957, %rd935, %rd951;
	st.global.f32 	[%rd957], %f1610;
	add.s64 	%rd958, %rd937, %rd951;
	ld.global.f32 	%f1611, [%rd958];
	mul.f32 	%f1612, %f1611, %f1678;
	add.s64 	%rd959, %rd938, %rd951;
	st.global.f32 	[%rd959], %f1612;
	add.s64 	%rd960, %rd940, %rd951;
	ld.global.f32 	%f1613, [%rd960];
	mul.f32 	%f1614, %f203, %f1613;
	add.s64 	%rd961, %rd941, %rd951;
	st.global.f32 	[%rd961], %f1614;
	add.s64 	%rd962, %rd943, %rd951;
	ld.global.f32 	%f1615, [%rd962];
	mul.f32 	%f1616, %f1615, %f1678;
	add.s64 	%rd963, %rd944, %rd951;
	st.global.f32 	[%rd963], %f1616;
	add.s64 	%rd964, %rd946, %rd951;
	ld.global.f32 	%f1617, [%rd964];
	mul.f32 	%f1618, %f203, %f1617;
	add.s64 	%rd965, %rd947, %rd951;
	st.global.f32 	[%rd965], %f1618;
	add.s64 	%rd966, %rd949, %rd951;
	ld.global.f32 	%f1619, [%rd966];
	mul.f32 	%f1620, %f1619, %f1678;
	add.s64 	%rd967, %rd950, %rd951;
	st.global.f32 	[%rd967], %f1620;
	add.s32 	%r1782, %r1782, 2;
$L__BB7_317:
	ld.param.u32 	%r1616, [_Z42gpuKernelSphericalHarmonicsBesselWithDerivIfEvPT_S1_S1_S1_S1_S1_S1_S1_S1_S1_S1_S0_iii_param_13];
	and.b32  	%r1574, %r1616, 1;
	setp.eq.b32 	%p308, %r1574, 1;
	not.pred 	%p309, %p308;
	@%p309 bra 	$L__BB7_319;
	ld.param.u32 	%r1626, [_Z42gpuKernelSphericalHarmonicsBesselWithDerivIfEvPT_S1_S1_S1_S1_S1_S1_S1_S1_S1_S1_S0_iii_param_14];
	ld.param.u32 	%r1617, [_Z42gpuKernelSphericalHarmonicsBesselWithDerivIfEvPT_S1_S1_S1_S1_S1_S1_S1_S1_S1_S1_S0_iii_param_13];
	ld.param.u64 	%rd1065, [_Z42gpuKernelSphericalHarmonicsBesselWithDerivIfEvPT_S1_S1_S1_S1_S1_S1_S1_S1_S1_S1_S0_iii_param_7];
	ld.param.u64 	%rd1056, [_Z42gpuKernelSphericalHarmonicsBesselWithDerivIfEvPT_S1_S1_S1_S1_S1_S1_S1_S1_S1_S1_S0_iii_param_6];
	ld.param.u64 	%rd1047, [_Z42gpuKernelSphericalHarmonicsBesselWithDerivIfEvPT_S1_S1_S1_S1_S1_S1_S1_S1_S1_S1_S0_iii_param_5];
	ld.param.u64 	%rd1038, [_Z42gpuKernelSphericalHarmonicsBesselWithDerivIfEvPT_S1_S1_S1_S1_S1_S1_S1_S1_S1_S1_S0_iii_param_4];
	ld.param.u64 	%rd1029, [_Z42gpuKernelSphericalHarmonicsBesselWithDerivIfEvPT_S1_S1_S1_S1_S1_S1_S1_S1_S1_S1_S0_iii_param_3];
	ld.param.u64 	%rd1020, [_Z42gpuKernelSphericalHarmonicsBesselWithDerivIfEvPT_S1_S1_S1_S1_S1_S1_S1_S1_S1_S1_S0_iii_param_2];
	ld.param.u64 	%rd1011, [_Z42gpuKernelSphericalHarmonicsBesselWithDerivIfEvPT_S1_S1_S1_S1_S1_S1_S1_S1_S1_S1_S0_iii_param_1];
	ld.param.u64 	%rd1002, [_Z42gpuKernelSphericalHarmonicsBesselWithDerivIfEvPT_S1_S1_S1_S1_S1_S1_S1_S1_S1_S1_S0_iii_param_0];
	mad.lo.s32 	%r1575, %r1711, %r1711, %r1711;
	add.s32 	%r1576, %r1575, %r1779;
	mad.lo.s32 	%r1577, %r1617, %r1576, %r1617;
	add.s32 	%r1578, %r1782, %r1577;
	mad.lo.s32 	%r1579, %r1578, %r1626, %r1628;
	not.b32 	%r1580, %r1779;
	add.s32 	%r1581, %r1575, %r1580;
	mad.lo.s32 	%r1582, %r1581, %r1617, %r1782;
	mad.lo.s32 	%r1583, %r1582, %r1626, %r1628;
	cvta.to.global.u64 	%rd968, %rd1002;
	mul.wide.s32 	%rd969, %r1579, 4;
	add.s64 	%rd970, %rd968, %rd969;
	ld.global.f32 	%f1621, [%rd970];
	mul.f32 	%f1622, %f203, %f1621;
	mul.wide.s32 	%rd971, %r1583, 4;
	add.s64 	%rd972, %rd968, %rd971;
	st.global.f32 	[%rd972], %f1622;
	cvta.to.global.u64 	%rd973, %rd1011;
	add.s64 	%rd974, %rd973, %rd969;
	ld.global.f32 	%f1623, [%rd974];
	mul.f32 	%f1624, %f1623, %f1678;
	add.s64 	%rd975, %rd973, %rd971;
	st.global.f32 	[%rd975], %f1624;
	cvta.to.global.u64 	%rd976, %rd1020;
	add.s64 	%rd977, %rd976, %rd969;
	ld.global.f32 	%f1625, [%rd977];
	mul.f32 	%f1626, %f203, %f1625;
	add.s64 	%rd978, %rd976, %rd971;
	st.global.f32 	[%rd978], %f1626;
	cvta.to.global.u64 	%rd979, %rd1029;
	add.s64 	%rd980, %rd979, %rd969;
	ld.global.f32 	%f1627, [%rd980];
	mul.f32 	%f1628, %f1627, %f1678;
	add.s64 	%rd981, %rd979, %rd971;
	st.global.f32 	[%rd981], %f1628;
	cvta.to.global.u64 	%rd982, %rd1038;
	add.s64 	%rd983, %rd982, %rd969;
	ld.global.f32 	%f1629, [%rd983];
	mul.f32 	%f1630, %f203, %f1629;
	add.s64 	%rd984, %rd982, %rd971;
	st.global.f32 	[%rd984], %f1630;
	cvta.to.global.u64 	%rd985, %rd1047;
	add.s64 	%rd986, %rd985, %rd969;
	ld.global.f32 	%f1631, [%rd986];
	mul.f32 	%f1632, %f1631, %f1678;
	add.s64 	%rd987, %rd985, %rd971;
	st.global.f32 	[%rd987], %f1632;
	cvta.to.global.u64 	%rd988, %rd1056;
	add.s64 	%rd989, %rd988, %rd969;
	ld.global.f32 	%f1633, [%rd989];
	mul.f32 	%f1634, %f203, %f1633;
	add.s64 	%rd990, %rd988, %rd971;
	st.global.f32 	[%rd990], %f1634;
	cvta.to.global.u64 	%rd991, %rd1065;
	add.s64 	%rd992, %rd991, %rd969;
	ld.global.f32 	%f1635, [%rd992];
	mul.f32 	%f1636, %f1635, %f1678;
	add.s64 	%rd993, %rd991, %rd971;
	st.global.f32 	[%rd993], %f1636;
$L__BB7_319:
	add.s32 	%r1779, %r1779, 1;
	setp.ne.s32 	%p310, %r1779, %r1711;
	@%p310 bra 	$L__BB7_311;
$L__BB7_320:
	ld.param.u32 	%r1593, [_Z42gpuKernelSphericalHarmonicsBesselWithDerivIfEvPT_S1_S1_S1_S1_S1_S1_S1_S1_S1_S1_S0_iii_param_12];
	add.s32 	%r1584, %r207, %r1711;
	add.s32 	%r1711, %r207, 2;
	sub.s32 	%r1710, %r1584, %r1710;
	add.s32 	%r382, %r1710, 2;
	add.s32 	%r1585, %r1593, 1;
	setp.ne.s32 	%p311, %r1709, %r1585;
	add.s16 	%rs8, %rs8, 1;
	mov.u32 	%r1708, %r207;
	mov.u32 	%r1709, %r382;
	@%p311 bra 	$L__BB7_129;
$L__BB7_321:
	ld.param.u32 	%r1627, [_Z42gpuKernelSphericalHarmonicsBesselWithDerivIfEvPT_S1_S1_S1_S1_S1_S1_S1_S1_S1_S1_S0_iii_param_14];
	mov.u32 	%r1586, %ntid.x;
	mov.u32 	%r1587, %nctaid.x;
	mad.lo.s32 	%r1628, %r1586, %r1587, %r1628;
	setp.lt.s32 	%p312, %r1628, %r1627;
	@%p312 bra 	$L__BB7_2;
$L__BB7_322:
	ret;

}
	// .globl	_Z34gpuKernelSphericalHarmonicsBesselJIdEvPT_S1_S1_S1_S1_S0_iii
.visible .entry _Z34gpuKernelSphericalHarmonicsBesselJIdEvPT_S1_S1_S1_S1_S0_iii(
	.param .u64 .ptr .align 1 _Z34gpuKernelSphericalHarmonicsBesselJIdEvPT_S1_S1_S1_S1_S0_iii_param_0,
	.param .u64 .ptr .align 1 _Z34gpuKernelSphericalHarmonicsBesselJIdEvPT_S1_S1_S1_S1_S0_iii_param_1,
	.param .u64 .ptr .align 1 _Z34gpuKernelSphericalHarmonicsBesselJIdEvPT_S1_S1_S1_S1_S0_iii_param_2,
	.param .u64 .ptr .align 1 _Z34gpuKernelSphericalHarmonicsBesselJIdEvPT_S1_S1_S1_S1_S0_iii_param_3,
	.param .u64 .ptr .align 1 _Z34gpuKernelSphericalHarmonicsBesselJIdEvPT_S1_S1_S1_S1_S0_iii_param_4,
	.param .f64 _Z34gpuKernelSphericalHarmonicsBesselJIdEvPT_S1_S1_S1_S1_S0_iii_param_5,
	.param .u32 _Z34gpuKernelSphericalHarmonicsBesselJIdEvPT_S1_S1_S1_S1_S0_iii_param_6,
	.param .u32 _Z34gpuKernelSphericalHarmonicsBesselJIdEvPT_S1_S1_S1_S1_S0_iii_param_7,
	.param .u32 _Z34gpuKernelSphericalHarmonicsBesselJIdEvPT_S1_S1_S1_S1_S0_iii_param_8
)
{
	.local .align 16 .b8 	__local_depot8[240];
	.reg .b64 	%SP;
	.reg .b64 	%SPL;
	.reg .pred 	%p<105>;
	.reg .b16 	%rs<13>;
	.reg .b32 	%r<361>;
	.reg .b64 	%rd<220>;
	.reg .b64 	%fd<842>;

	mov.u64 	%SPL, __local_depot8;
	ld.param.u64 	%rd13, [_Z34gpuKernelSphericalHarmonicsBesselJIdEvPT_S1_S1_S1_S1_S0_iii_param_0];
	ld.param.u64 	%rd14, [_Z34gpuKernelSphericalHarmonicsBesselJIdEvPT_S1_S1_S1_S1_S0_iii_param_1];
	ld.param.u64 	%rd15, [_Z34gpuKernelSphericalHarmonicsBesselJIdEvPT_S1_S1_S1_S1_S0_iii_param_3];
	ld.param.u64 	%rd16, [_Z34gpuKernelSphericalHarmonicsBesselJIdEvPT_S1_S1_S1_S1_S0_iii_param_4];
	ld.param.f64 	%fd114, [_Z34gpuKernelSphericalHarmonicsBesselJIdEvPT_S1_S1_S1_S1_S0_iii_param_5];
	ld.param.u32 	%r123, [_Z34gpuKernelSphericalHarmonicsBesselJIdEvPT_S1_S1_S1_S1_S0_iii_param_7];
	ld.param.u32 	%r124, [_Z34gpuKernelSphericalHarmonicsBesselJIdEvPT_S1_S1_S1_S1_S0_iii_param_8];
	cvta.to.global.u64 	%rd1, %rd14;
	cvta.to.global.u64 	%rd2, %rd13;
	cvta.to.global.u64 	%rd3, %rd15;
	cvta.to.global.u64 	%rd4, %rd16;
	add.u64 	%rd5, %SPL, 0;
	add.u64 	%rd6, %SPL, 80;
	add.u64 	%rd7, %SPL, 160;
	mov.u32 	%r125, %tid.x;
	mov.u32 	%r126, %ctaid.x;
	mov.u32 	%r127, %ntid.x;
	mad.lo.s32 	%r317, %r126, %r127, %r125;
	setp.ge.s32 	%p1, %r317, %r124;
	@%p1 bra 	$L__BB8_124;
	ld.param.u32 	%r314, [_Z34gpuKernelSphericalHarmonicsBesselJIdEvPT_S1_S1_S1_S1_S0_iii_param_6];
	mul.f64 	%fd1, %fd114, 0d4010000000000000;
	rcp.rn.f64 	%fd115, %fd1;
	sqrt.rn.f64 	%fd2, %fd115;
	add.s32 	%r2, %r314, 1;
	shl.b32 	%r3, %r123, 1;
	and.b32  	%r4, %r123, 7;
	and.b32  	%r5, %r123, 3;
	and.b32  	%r6, %r123, 1;
	and.b32  	%r7, %r123, 2147483640;
$L__BB8_2:
	ld.param.u64 	%rd219, [_Z34gpuKernelSphericalHarmonicsBesselJIdEvPT_S1_S1_S1_S1_S0_iii_param_2];
	mov.b64 	%rd20, 4607182418800017408;
	st.local.u64 	[%rd6], %rd20;
	mul.lo.s32 	%r128, %r317, 3;
	cvta.to.global.u64 	%rd21, %rd219;
	mul.wide.s32 	%rd22, %r128, 8;
	add.s64 	%rd23, %rd21, %rd22;
	ld.global.f64 	%fd819, [%rd23];
	ld.global.f64 	%fd820, [%rd23+8];
	ld.global.f64 	%fd5, [%rd23+16];
	mul.f64 	%fd116, %fd820, %fd820;
	fma.rn.f64 	%fd117, %fd819, %fd819, %fd116;
	sqrt.rn.f64 	%fd118, %fd117;
	setp.geu.f64 	%p2, %fd118, 0d3D819799812DEA11;
	@%p2 bra 	$L__BB8_4;
	setp.ge.f64 	%p3, %fd819, 0d0000000000000000;
	setp.ge.f64 	%p4, %fd820, 0d0000000000000000;
	abs.f64 	%fd119, %fd819;
	setp.gt.f64 	%p5, %fd119, 0d3D719799812DEA11;
	selp.f64 	%fd120, 0d3D719799812DEA11, 0dBD719799812DEA11, %p3;
	selp.f64 	%fd819, %fd819, %fd120, %p5;
	abs.f64 	%fd121, %fd820;
	setp.gt.f64 	%p6, %fd121, 0d3D719799812DEA11;
	selp.f64 	%fd122, 0dBD719799812DEA11, 0d3D719799812DEA11, %p4;
	selp.f64 	%fd820, %fd820, %fd122, %p6;
$L__BB8_4:
	mul.f64 	%fd123, %fd820, %fd820;
	fma.rn.f64 	%fd124, %fd819, %fd819, %fd123;
	fma.rn.f64 	%fd125, %fd5, %fd5, %fd124;
	sqrt.rn.f64 	%fd10, %fd125;
	abs.f64 	%fd11, %fd819;
	abs.f64 	%fd12, %fd820;
	setp.leu.f64 	%p7, %fd12, %fd11;
	setp.gt.f64 	%p8, %fd12, %fd11;
	selp.f64 	%fd13, %fd12, %fd11, %p8;
	selp.f64 	%fd126, %fd11, %fd12, %p8;
	div.rn.f64 	%fd127, %fd126, %fd13;
	mul.f64 	%fd128, %fd127, %fd127;
	fma.rn.f64 	%fd129, %fd128, 0dBEF53E1D2A25FF7E, 0d3F2D3B63DBB65B49;
	fma.rn.f64 	%fd130, %fd129, %fd128, 0dBF5312788DDE082E;
	fma.rn.f64 	%fd131, %fd130, %fd128, 0d3F6F9690C8249315;
	fma.rn.f64 	%fd132, %fd131, %fd128, 0dBF82CF5AABC7CF0D;
	fma.rn.f64 	%fd133, %fd132, %fd128, 0d3F9162B0B2A3BFDE;
	fma.rn.f64 	%fd134, %fd133, %fd128, 0dBF9A7256FEB6FC6B;
	fma.rn.f64 	%fd135, %fd134, %fd128, 0d3FA171560CE4A489;
	fma.rn.f64 	%fd136, %fd135, %fd128, 0dBFA4F44D841450E4;
	fma.rn.f64 	%fd137, %fd136, %fd128, 0d3FA7EE3D3F36BB95;
	fma.rn.f64 	%fd138, %fd137, %fd128, 0dBFAAD32AE04A9FD1;
	fma.rn.f64 	%fd139, %fd138, %fd128, 0d3FAE17813D66954F;
	fma.rn.f64 	%fd140, %fd139, %fd128, 0dBFB11089CA9A5BCD;
	fma.rn.f64 	%fd141, %fd140, %fd128, 0d3FB3B12B2DB51738;
	fma.rn.f64 	%fd142, %fd141, %fd128, 0dBFB745D022F8DC5C;
	fma.rn.f64 	%fd143, %fd142, %fd128, 0d3FBC71C709DFE927;
	fma.rn.f64 	%fd144, %fd143, %fd128, 0dBFC2492491FA1744;
	fma.rn.f64 	%fd145, %fd144, %fd128, 0d3FC99999999840D2;
	fma.rn.f64 	%fd146, %fd145, %fd128, 0dBFD555555555544C;
	mul.f64 	%fd147, %fd128, %fd146;
	fma.rn.f64 	%fd14, %fd147, %fd127, %fd127;
	@%p7 bra 	$L__BB8_6;
	{
	.reg .b32 %temp; 
	mov.b64 	{%temp, %r130}, %fd819;
	}
	setp.lt.s32 	%p10, %r130, 0;
	neg.f64 	%fd150, %fd14;
	selp.f64 	%fd151, %fd14, %fd150, %p10;
	add.f64 	%fd821, %fd151, 0d3FF921FB54442D18;
	bra.uni 	$L__BB8_7;
$L__BB8_6:
	{
	.reg .b32 %temp; 
	mov.b64 	{%temp, %r129}, %fd819;
	}
	setp.lt.s32 	%p9, %r129, 0;
	mov.f64 	%fd148, 0d400921FB54442D18;
	sub.f64 	%fd149, %fd148, %fd14;
	selp.f64 	%fd821, %fd149, %fd14, %p9;
$L__BB8_7:
	setp.neu.f64 	%p11, %fd13, 0d0000000000000000;
	@%p11 bra 	$L__BB8_9;
	{
	.reg .b32 %temp; 
	mov.b64 	{%temp, %r132}, %fd819;
	}
	setp.lt.s32 	%p14, %r132, 0;
	selp.f64 	%fd822, 0d400921FB54442D18, 0d0000000000000000, %p14;
	bra.uni 	$L__BB8_10;
$L__BB8_9:
	setp.eq.f64 	%p12, %fd11, %fd12;
	{
	.reg .b32 %temp; 
	mov.b64 	{%temp, %r131}, %fd819;
	}
	setp.lt.s32 	%p13, %r131, 0;
	selp.f64 	%fd152, 0d4002D97C7F3321D2, 0d3FE921FB54442D18, %p13;
	selp.f64 	%fd822, %fd152, %fd821, %p12;
$L__BB8_10:
	add.rn.f64 	%fd153, %fd11, %fd12;
	setp.lt.s32 	%p15, %r123, 1;
	setp.nan.f64 	%p16, %fd153, %fd153;
	copysign.f64 	%fd154, %fd820, %fd822;
	selp.f64 	%fd21, %fd153, %fd154, %p16;
	@%p15 bra 	$L__BB8_28;
	setp.eq.s32 	%p17, %r123, 1;
	mov.b32 	%r323, 0;
	@%p17 bra 	$L__BB8_22;
	and.b32  	%r323, %r123, 2147483646;
	neg.s32 	%r320, %r323;
	mov.b32 	%r318, 0;
	mov.u32 	%r319, %r317;
$L__BB8_13:
	mul.wide.s32 	%rd24, %r318, 8;
	add.s64 	%rd8, %rd3, %rd24;
	ld.global.f64 	%fd155, [%rd8];
	mul.f64 	%fd22, %fd10, %fd155;
	abs.f64 	%fd23, %fd22;
	setp.neu.f64 	%p18, %fd23, 0d7FF0000000000000;
	@%p18 bra 	$L__BB8_15;
	mov.f64 	%fd161, 0d0000000000000000;
	mul.rn.f64 	%fd823, %fd22, %fd161;
	mov.b32 	%r321, 0;
	bra.uni 	$L__BB8_17;
$L__BB8_15:
	mul.f64 	%fd156, %fd22, 0d3FE45F306DC9C883;
	cvt.rni.s32.f64 	%r321, %fd156;
	cvt.rn.f64.s32 	%fd157, %r321;
	fma.rn.f64 	%fd158, %fd157, 0dBFF921FB54442D18, %fd22;
	fma.rn.f64 	%fd159, %fd157, 0dBC91A62633145C00, %fd158;
	fma.rn.f64 	%fd823, %fd157, 0dB97B839A252049C0, %fd159;
	setp.ltu.f64 	%p19, %fd23, 0d41E0000000000000;
	@%p19 bra 	$L__BB8_17;
	{ // callseq 52, 0
	.param .b64 param0;
	st.param.f64 	[param0], %fd22;
	.param .align 16 .b8 retval0[16];
	call.uni (retval0), 
	__internal_trig_reduction_slowpathd, 
	(
	param0
	);
	ld.param.f64 	%fd823, [retval0];
	ld.param.b32 	%r321, [retval0+8];
	} // callseq 52
$L__BB8_17:
	shl.b32 	%r138, %r321, 6;
	cvt.u64.u32 	%rd25, %r138;
	and.b64  	%rd26, %rd25, 64;
	mov.u64 	%rd27, __cudart_sin_cos_coeffs;
	add.s64 	%rd28, %rd27, %rd26;
	mul.rn.f64 	%fd162, %fd823, %fd823;
	and.b32  	%r139, %r321, 1;
	setp.eq.b32 	%p20, %r139, 1;
	selp.f64 	%fd163, 0dBDA8FF8320FD8164, 0d3DE5DB65F9785EBA, %p20;
	ld.global.nc.v2.f64 	{%fd164, %fd165}, [%rd28];
	fma.rn.f64 	%fd166, %fd163, %fd162, %fd164;
	fma.rn.f64 	%fd167, %fd166, %fd162, %fd165;
	ld.global.nc.v2.f64 	{%fd168, %fd169}, [%rd28+16];
	fma.rn.f64 	%fd170, %fd167, %fd162, %fd168;
	fma.rn.f64 	%fd171, %fd170, %fd162, %fd169;
	ld.global.nc.v2.f64 	{%fd172, %fd173}, [%rd28+32];
	fma.rn.f64 	%fd174, %fd171, %fd162, %fd172;
	fma.rn.f64 	%fd175, %fd174, %fd162, %fd173;
	fma.rn.f64 	%fd176, %fd175, %fd823, %fd823;
	fma.rn.f64 	%fd177, %fd175, %fd162, 0d3FF0000000000000;
	selp.f64 	%fd178, %fd177, %fd176, %p20;
	and.b32  	%r140, %r321, 2;
	setp.eq.s32 	%p21, %r140, 0;
	mov.f64 	%fd179, 0d0000000000000000;
	sub.f64 	%fd180, %fd179, %fd178;
	selp.f64 	%fd181, %fd178, %fd180, %p21;
	div.rn.f64 	%fd182, %fd181, %fd22;
	mul.f64 	%fd183, %fd2, %fd182;
	mul.wide.s32 	%rd29, %r319, 8;
	add.s64 	%rd9, %rd2, %rd29;
	st.global.f64 	[%rd9], %fd183;
	mul.f64 	%fd184, %fd182, 0d0000000000000000;
	add.s64 	%rd10, %rd1, %rd29;
	st.global.f64 	[%rd10], %fd184;
	mul.wide.s32 	%rd30, %r2, 8;
	add.s64 	%rd31, %rd8, %rd30;
	ld.global.f64 	%fd185, [%rd31];
	mul.f64 	%fd28, %fd10, %fd185;
	abs.f64 	%fd29, %fd28;
	setp.eq.f64 	%p22, %fd29, 0d7FF0000000000000;
	@%p22 bra 	$L__BB8_20;
	mul.f64 	%fd186, %fd28, 0d3FE45F306DC9C883;
	cvt.rni.s32.f64 	%r322, %fd186;
	cvt.rn.f64.s32 	%fd187, %r322;
	fma.rn.f64 	%fd188, %fd187, 0dBFF921FB54442D18, %fd28;
	fma.rn.f64 	%fd189, %fd187, 0dBC91A62633145C00, %fd188;
	fma.rn.f64 	%fd824, %fd187, 0dB97B839A252049C0, %fd189;
	setp.ltu.f64 	%p23, %fd29, 0d41E0000000000000;
	@%p23 bra 	$L__BB8_21;
	{ // callseq 53, 0
	.param .b64 param0;
	st.param.f64 	[param0], %fd28;
	.param .align 16 .b8 retval0[16];
	call.uni (retval0), 
	__internal_trig_reduction_slowpathd, 
	(
	param0
	);
	ld.param.f64 	%fd824, [retval0];
	ld.param.b32 	%r322, [retval0+8];
	} // callseq 53
	bra.uni 	$L__BB8_21;
$L__BB8_20:
	mov.f64 	%fd191, 0d0000000000000000;
	mul.rn.f64 	%fd824, %fd28, %fd191;
	mov.b32 	%r322, 0;
$L__BB8_21:
	ld.param.u32 	%r315, [_Z34gpuKernelSphericalHarmonicsBesselJIdEvPT_S1_S1_S1_S1_S0_iii_param_6];
	shl.b32 	%r143, %r322, 6;
	cvt.u64.u32 	%rd32, %r143;
	and.b64  	%rd33, %rd32, 64;
	add.s64 	%rd35, %rd27, %rd33;
	mul.rn.f64 	%fd192, %fd824, %fd824;
	and.b32  	%r144, %r322, 1;
	setp.eq.b32 	%p24, %r144, 1;
	selp.f64 	%fd193, 0dBDA8FF8320FD8164, 0d3DE5DB65F9785EBA, %p24;
	ld.global.nc.v2.f64 	{%fd194, %fd195}, [%rd35];
	fma.rn.f64 	%fd196, %fd193, %fd192, %fd194;
	fma.rn.f64 	%fd197, %fd196, %fd192, %fd195;
	ld.global.nc.v2.f64 	{%fd198, %fd199}, [%rd35+16];
	fma.rn.f64 	%fd200, %fd197, %fd192, %fd198;
	fma.rn.f64 	%fd201, %fd200, %fd192, %fd199;
	ld.global.nc.v2.f64 	{%fd202, %fd203}, [%rd35+32];
	fma.rn.f64 	%fd204, %fd201, %fd192, %fd202;
	fma.rn.f64 	%fd205, %fd204, %fd192, %fd203;
	fma.rn.f64 	%fd206, %fd205, %fd824, %fd824;
	fma.rn.f64 	%fd207, %fd205, %fd192, 0d3FF0000000000000;
	selp.f64 	%fd208, %fd207, %fd206, %p24;
	and.b32  	%r145, %r322, 2;
	setp.eq.s32 	%p25, %r145, 0;
	mov.f64 	%fd209, 0d0000000000000000;
	sub.f64 	%fd210, %fd209, %fd208;
	selp.f64 	%fd211, %fd208, %fd210, %p25;
	div.rn.f64 	%fd212, %fd211, %fd28;
	mul.f64 	%fd213, %fd2, %fd212;
	mul.wide.s32 	%rd36, %r124, 8;
	add.s64 	%rd37, %rd9, %rd36;
	st.global.f64 	[%rd37], %fd213;
	mul.f64 	%fd214, %fd212, 0d0000000000000000;
	add.s64 	%rd38, %rd10, %rd36;
	st.global.f64 	[%rd38], %fd214;
	add.s32 	%r320, %r320, 2;
	shl.b32 	%r146, %r124, 1;
	add.s32 	%r319, %r319, %r146;
	shl.b32 	%r147, %r315, 1;
	add.s32 	%r148, %r147, %r318;
	add.s32 	%r318, %r148, 2;
	setp.ne.s32 	%p26, %r320, 0;
	@%p26 bra 	$L__BB8_13;
$L__BB8_22:
	setp.eq.s32 	%p27, %r6, 0;
	@%p27 bra 	$L__BB8_28;
	mul.lo.s32 	%r149, %r323, %r2;
	mul.wide.s32 	%rd39, %r149, 8;
	add.s64 	%rd40, %rd3, %rd39;
	ld.global.f64 	%fd215, [%rd40];
	mul.f64 	%fd34, %fd10, %fd215;
	abs.f64 	%fd35, %fd34;
	setp.eq.f64 	%p28, %fd35, 0d7FF0000000000000;
	@%p28 bra 	$L__BB8_26;
	mul.f64 	%fd216, %fd34, 0d3FE45F306DC9C883;
	cvt.rni.s32.f64 	%r324, %fd216;
	cvt.rn.f64.s32 	%fd217, %r324;
	fma.rn.f64 	%fd218, %fd217, 0dBFF921FB54442D18, %fd34;
	fma.rn.f64 	%fd219, %fd217, 0dBC91A62633145C00, %fd218;
	fma.rn.f64 	%fd825, %fd217, 0dB97B839A252049C0, %fd219;
	setp.ltu.f64 	%p29, %fd35, 0d41E0000000000000;
	@%p29 bra 	$L__BB8_27;
	{ // callseq 54, 0
	.param .b64 param0;
	st.param.f64 	[param0], %fd34;
	.param .align 16 .b8 retval0[16];
	call.uni (retval0), 
	__internal_trig_reduction_slowpathd, 
	(
	param0
	);
	ld.param.f64 	%fd825, [retval0];
	ld.param.b32 	%r324, [retval0+8];
	} // callseq 54
	bra.uni 	$L__BB8_27;
$L__BB8_26:
	mov.f64 	%fd221, 0d0000000000000000;
	mul.rn.f64 	%fd825, %fd34, %fd221;
	mov.b32 	%r324, 0;
$L__BB8_27:
	shl.b32 	%r152, %r324, 6;
	cvt.u64.u32 	%rd41, %r152;
	and.b64  	%rd42, %rd41, 64;
	mov.u64 	%rd43, __cudart_sin_cos_coeffs;
	add.s64 	%rd44, %rd43, %rd42;
	mul.rn.f64 	%fd222, %fd825, %fd825;
	and.b32  	%r153, %r324, 1;
	setp.eq.b32 	%p30, %r153, 1;
	selp.f64 	%fd223, 0dBDA8FF8320FD8164, 0d3DE5DB65F9785EBA, %p30;
	ld.global.nc.v2.f64 	{%fd224, %fd225}, [%rd44];
	fma.rn.f64 	%fd226, %fd223, %fd222, %fd224;
	fma.rn.f64 	%fd227, %fd226, %fd222, %fd225;
	ld.global.nc.v2.f64 	{%fd228, %fd229}, [%rd44+16];
	fma.rn.f64 	%fd230, %fd227, %fd222, %fd228;
	fma.rn.f64 	%fd231, %fd230, %fd222, %fd229;
	ld.global.nc.v2.f64 	{%fd232, %fd233}, [%rd44+32];
	fma.rn.f64 	%fd234, %fd231, %fd222, %fd232;
	fma.rn.f64 	%fd235, %fd234, %fd222, %fd233;
	fma.rn.f64 	%fd236, %fd235, %fd825, %fd825;
	fma.rn.f64 	%fd237, %fd235, %fd222, 0d3FF0000000000000;
	selp.f64 	%fd238, %fd237, %fd236, %p30;
	and.b32  	%r154, %r324, 2;
	setp.eq.s32 	%p31, %r154, 0;
	mov.f64 	%fd239, 0d0000000000000000;
	sub.f64 	%fd240, %fd239, %fd238;
	selp.f64 	%fd241, %fd238, %fd240, %p31;
	div.rn.f64 	%fd242, %fd241, %fd34;
	mad.lo.s32 	%r155, %r323, %r124, %r317;
	mul.f64 	%fd243, %fd2, %fd242;
	mul.wide.s32 	%rd45, %r155, 8;
	add.s64 	%rd46, %rd2, %rd45;
	st.global.f64 	[%rd46], %fd243;
	mul.f64 	%fd244, %fd242, 0d0000000000000000;
	add.s64 	%rd47, %rd1, %rd45;
	st.global.f64 	[%rd47], %fd244;
$L__BB8_28:
	setp.lt.s32 	%p32, %r123, 1;
	div.rn.f64 	%fd40, %fd5, %fd10;
	sub.f64 	%fd245, %fd10, %fd5;
	add.f64 	%fd246, %fd5, %fd10;
	mul.f64 	%fd247, %fd245, %fd246;
	sqrt.rn.f64 	%fd248, %fd247;
	neg.f64 	%fd249, %fd248;
	div.rn.f64 	%fd41, %fd249, %fd10;
	st.local.v2.f64 	[%rd5], {%fd40, %fd41};
	@%p32 bra 	$L__BB8_40;
	ld.global.f64 	%fd250, [%rd4+8];
	mul.f64 	%fd251, %fd1, %fd250;
	mul.f64 	%fd252, %fd250, 0d4008000000000000;
	div.rn.f64 	%fd253, %fd252, %fd251;
	sqrt.rn.f64 	%fd254, %fd253;
	mul.f64 	%fd42, %fd40, %fd254;
	mov.b32 	%r325, 0;
$L__BB8_30:
	mul.lo.s32 	%r157, %r325, %r2;
	mul.wide.s32 	%rd48, %r157, 8;
	add.s64 	%rd49, %rd3, %rd48;
	ld.global.f64 	%fd255, [%rd49+8];
	mul.f64 	%fd43, %fd10, %fd255;
	abs.f64 	%fd44, %fd43;
	setp.neu.f64 	%p33, %fd44, 0d7FF0000000000000;
	@%p33 bra 	$L__BB8_32;
	mov.f64 	%fd261, 0d0000000000000000;
	mul.rn.f64 	%fd826, %fd43, %fd261;
	mov.b32 	%r326, 0;
	bra.uni 	$L__BB8_34;
$L__BB8_32:
	mul.f64 	%fd256, %fd43, 0d3FE45F306DC9C883;
	cvt.rni.s32.f64 	%r326, %fd256;
	cvt.rn.f64.s32 	%fd257, %r326;
	fma.rn.f64 	%fd258, %fd257, 0dBFF921FB54442D18, %fd43;
	fma.rn.f64 	%fd259, %fd257, 0dBC91A62633145C00, %fd258;
	fma.rn.f64 	%fd826, %fd257, 0dB97B839A252049C0, %fd259;
	setp.ltu.f64 	%p34, %fd44, 0d41E0000000000000;
	@%p34 bra 	$L__BB8_34;
	{ // callseq 55, 0
	.param .b64 param0;
	st.param.f64 	[param0], %fd43;
	.param .align 16 .b8 retval0[16];
	call.uni (retval0), 
	__internal_trig_reduction_slowpathd, 
	(
	param0
	);
	ld.param.f64 	%fd826, [retval0];
	ld.param.b32 	%r326, [retval0+8];
	} // callseq 55
$L__BB8_34:
	setp.neu.f64 	%p35, %fd44, 0d7FF0000000000000;
	shl.b32 	%r160, %r326, 6;
	cvt.u64.u32 	%rd50, %r160;
	and.b64  	%rd51, %rd50, 64;
	mov.u64 	%rd52, __cudart_sin_cos_coeffs;
	add.s64 	%rd53, %rd52, %rd51;
	mul.rn.f64 	%fd262, %fd826, %fd826;
	and.b32  	%r161, %r326, 1;
	setp.eq.b32 	%p36, %r161, 1;
	selp.f64 	%fd263, 0dBDA8FF8320FD8164, 0d3DE5DB65F9785EBA, %p36;
	ld.global.nc.v2.f64 	{%fd264, %fd265}, [%rd53];
	fma.rn.f64 	%fd266, %fd263, %fd262, %fd264;
	fma.rn.f64 	%fd267, %fd266, %fd262, %fd265;
	ld.global.nc.v2.f64 	{%fd268, %fd269}, [%rd53+16];
	fma.rn.f64 	%fd270, %fd267, %fd262, %fd268;
	fma.rn.f64 	%fd271, %fd270, %fd262, %fd269;
	ld.global.nc.v2.f64 	{%fd272, %fd273}, [%rd53+32];
	fma.rn.f64 	%fd274, %fd271, %fd262, %fd272;
	fma.rn.f64 	%fd275, %fd274, %fd262, %fd273;
	fma.rn.f64 	%fd276, %fd275, %fd826, %fd826;
	fma.rn.f64 	%fd277, %fd275, %fd262, 0d3FF0000000000000;
	selp.f64 	%fd278, %fd277, %fd276, %p36;
	and.b32  	%r162, %r326, 2;
	setp.eq.s32 	%p37, %r162, 0;
	mov.f64 	%fd279, 0d0000000000000000;
	sub.f64 	%fd280, %fd279, %fd278;
	selp.f64 	%fd49, %fd278, %fd280, %p37;
	@%p35 bra 	$L__BB8_36;
	mov.f64 	%fd286, 0d0000000000000000;
	mul.rn.f64 	%fd828, %fd43, %fd286;
	mov.b32 	%r328, 1;
	bra.uni 	$L__BB8_39;
$L__BB8_36:
	mul.f64 	%fd281, %fd43, 0d3FE45F306DC9C883;
	cvt.rni.s32.f64 	%r327, %fd281;
	cvt.rn.f64.s32 	%fd282, %r327;
	fma.rn.f64 	%fd283, %fd282, 0dBFF921FB54442D18, %fd43;
	fma.rn.f64 	%fd284, %fd282, 0dBC91A62633145C00, %fd283;
	fma.rn.f64 	%fd828, %fd282, 0dB97B839A252049C0, %fd284;
	setp.ltu.f64 	%p38, %fd44, 0d41E0000000000000;
	@%p38 bra 	$L__BB8_38;
	{ // callseq 56, 0
	.param .b64 param0;
	st.param.f64 	[param0], %fd43;
	.param .align 16 .b8 retval0[16];
	call.uni (retval0), 
	__internal_trig_reduction_slowpathd, 
	(
	param0
	);
	ld.param.f64 	%fd828, [retval0];
	ld.param.b32 	%r327, [retval0+8];
	} // callseq 56
$L__BB8_38:
	add.s32 	%r328, %r327, 1;
$L__BB8_39:
	shl.b32 	%r165, %r328, 6;
	cvt.u64.u32 	%rd54, %r165;
	and.b64  	%rd55, %rd54, 64;
	add.s64 	%rd57, %rd52, %rd55;
	mul.rn.f64 	%fd287, %fd828, %fd828;
	and.b32  	%r166, %r328, 1;
	setp.eq.b32 	%p39, %r166, 1;
	selp.f64 	%fd288, 0dBDA8FF8320FD8164, 0d3DE5DB65F9785EBA, %p39;
	ld.global.nc.v2.f64 	{%fd289, %fd290}, [%rd57];
	fma.rn.f64 	%fd291, %fd288, %fd287, %fd289;
	fma.rn.f64 	%fd292, %fd291, %fd287, %fd290;
	ld.global.nc.v2.f64 	{%fd293, %fd294}, [%rd57+16];
	fma.rn.f64 	%fd295, %fd292, %fd287, %fd293;
	fma.rn.f64 	%fd296, %fd295, %fd287, %fd294;
	ld.global.nc.v2.f64 	{%fd297, %fd298}, [%rd57+32];
	fma.rn.f64 	%fd299, %fd296, %fd287, %fd297;
	fma.rn.f64 	%fd300, %fd299, %fd287, %fd298;
	fma.rn.f64 	%fd301, %fd300, %fd828, %fd828;
	fma.rn.f64 	%fd302, %fd300, %fd287, 0d3FF0000000000000;
	selp.f64 	%fd303, %fd302, %fd301, %p39;
	and.b32  	%r167, %r328, 2;
	setp.eq.s32 	%p40, %r167, 0;
	mov.f64 	%fd304, 0d0000000000000000;
	sub.f64 	%fd305, %fd304, %fd303;
	selp.f64 	%fd306, %fd303, %fd305, %p40;
	div.rn.f64 	%fd307, %fd306, %fd43;
	mul.f64 	%fd308, %fd43, %fd43;
	div.rn.f64 	%fd309, %fd49, %fd308;
	sub.f64 	%fd310, %fd309, %fd307;
	add.s32 	%r168, %r3, %r325;
	mad.lo.s32 	%r169, %r168, %r124, %r317;
	mul.f64 	%fd311, %fd42, %fd310;
	mul.wide.s32 	%rd58, %r169, 8;
	add.s64 	%rd59, %rd2, %rd58;
	st.global.f64 	[%rd59], %fd311;
	mul.f64 	%fd312, %fd310, 0d0000000000000000;
	add.s64 	%rd60, %rd1, %rd58;
	st.global.f64 	[%rd60], %fd312;
	add.s32 	%r325, %r325, 1;
	setp.ne.s32 	%p41, %r325, %r123;
	@%p41 bra 	$L__BB8_30;
$L__BB8_40:
	ld.global.f64 	%fd313, [%rd4];
	mul.f64 	%fd314, %fd313, 0d4008000000000000;
	ld.global.f64 	%fd315, [%rd4+16];
	mul.f64 	%fd316, %fd1, %fd315;
	div.rn.f64 	%fd317, %fd314, %fd316;
	sqrt.rn.f64 	%fd55, %fd317;
	abs.f64 	%fd56, %fd21;
	setp.neu.f64 	%p42, %fd56, 0d7FF0000000000000;
	@%p42 bra 	$L__BB8_42;
	mov.f64 	%fd323, 0d0000000000000000;
	mul.rn.f64 	%fd830, %fd21, %fd323;
	mov.b32 	%r330, 1;
	bra.uni 	$L__BB8_45;
$L__BB8_42:
	mul.f64 	%fd318, %fd21, 0d3FE45F306DC9C883;
	cvt.rni.s32.f64 	%r329, %fd318;
	cvt.rn.f64.s32 	%fd319, %r329;
	fma.rn.f64 	%fd320, %fd319, 0dBFF921FB54442D18, %fd21;
	fma.rn.f64 	%fd321, %fd319, 0dBC91A62633145C00, %fd320;
	fma.rn.f64 	%fd830, %fd319, 0dB97B839A252049C0, %fd321;
	setp.ltu.f64 	%p43, %fd56, 0d41E0000000000000;
	@%p43 bra 	$L__BB8_44;
	{ // callseq 57, 0
	.param .b64 param0;
	st.param.f64 	[param0], %fd21;
	.param .align 16 .b8 retval0[16];
	call.uni (retval0), 
	__internal_trig_reduction_slowpathd, 
	(
	param0
	);
	ld.param.f64 	%fd830, [retval0];
	ld.param.b32 	%r329, [retval0+8];
	} // callseq 57
$L__BB8_44:
	add.s32 	%r330, %r329, 1;
$L__BB8_45:
	setp.neu.f64 	%p44, %fd56, 0d7FF0000000000000;
	shl.b32 	%r172, %r330, 6;
	cvt.u64.u32 	%rd61, %r172;
	and.b64  	%rd62, %rd61, 64;
	mov.u64 	%rd63, __cudart_sin_cos_coeffs;
	add.s64 	%rd64, %rd63, %rd62;
	mul.rn.f64 	%fd324, %fd830, %fd830;
	and.b32  	%r173, %r330, 1;
	setp.eq.b32 	%p45, %r173, 1;
	selp.f64 	%fd325, 0dBDA8FF8320FD8164, 0d3DE5DB65F9785EBA, %p45;
	ld.global.nc.v2.f64 	{%fd326, %fd327}, [%rd64];
	fma.rn.f64 	%fd328, %fd325, %fd324, %fd326;
	fma.rn.f64 	%fd329, %fd328, %fd324, %fd327;
	ld.global.nc.v2.f64 	{%fd330, %fd331}, [%rd64+16];
	fma.rn.f64 	%fd332, %fd329, %fd324, %fd330;
	fma.rn.f64 	%fd333, %fd332, %fd324, %fd331;
	ld.global.nc.v2.f64 	{%fd334, %fd335}, [%rd64+32];
	fma.rn.f64 	%fd336, %fd333, %fd324, %fd334;
	fma.rn.f64 	%fd337, %fd336, %fd324, %fd335;
	fma.rn.f64 	%fd338, %fd337, %fd830, %fd830;
	fma.rn.f64 	%fd339, %fd337, %fd324, 0d3FF0000000000000;
	selp.f64 	%fd340, %fd339, %fd338, %p45;
	and.b32  	%r174, %r330, 2;
	setp.eq.s32 	%p46, %r174, 0;
	mov.f64 	%fd341, 0d0000000000000000;
	sub.f64 	%fd342, %fd341, %fd340;
	selp.f64 	%fd343, %fd340, %fd342, %p46;
	mul.f64 	%fd62, %fd55, %fd343;
	@%p44 bra 	$L__BB8_47;
	mov.f64 	%fd349, 0d0000000000000000;
	mul.rn.f64 	%fd831, %fd21, %fd349;
	mov.b32 	%r331, 0;
	bra.uni 	$L__BB8_49;
$L__BB8_47:
	mul.f64 	%fd344, %fd21, 0d3FE45F306DC9C883;
	cvt.rni.s32.f64 	%r331, %fd344;
	cvt.rn.f64.s32 	%fd345, %r331;
	fma.rn.f64 	%fd346, %fd345, 0dBFF921FB54442D18, %fd21;
	fma.rn.f64 	%fd347, %fd345, 0dBC91A62633145C00, %fd346;
	fma.rn.f64 	%fd831, %fd345, 0dB97B839A252049C0, %fd347;
	setp.ltu.f64 	%p47, %fd56, 0d41E0000000000000;
	@%p47 bra 	$L__BB8_49;
	{ // callseq 58, 0
	.param .b64 param0;
	st.param.f64 	[param0], %fd21;
	.param .align 16 .b8 retval0[16];
	call.uni (retval0), 
	__internal_trig_reduction_slowpathd, 
	(
	param0
	);
	ld.param.f64 	%fd831, [retval0];
	ld.param.b32 	%r331, [retval0+8];
	} // callseq 58
$L__BB8_49:
	setp.lt.s32 	%p48, %r123, 1;
	shl.b32 	%r177, %r331, 6;
	cvt.u64.u32 	%rd65, %r177;
	and.b64  	%rd66, %rd65, 64;
	add.s64 	%rd68, %rd63, %rd66;
	mul.rn.f64 	%fd350, %fd831, %fd831;
	and.b32  	%r178, %r331, 1;
	setp.eq.b32 	%p49, %r178, 1;
	selp.f64 	%fd351, 0dBDA8FF8320FD8164, 0d3DE5DB65F9785EBA, %p49;
	ld.global.nc.v2.f64 	{%fd352, %fd353}, [%rd68];
	fma.rn.f64 	%fd354, %fd351, %fd350, %fd352;
	fma.rn.f64 	%fd355, %fd354, %fd350, %fd353;
	ld.global.nc.v2.f64 	{%fd356, %fd357}, [%rd68+16];
	fma.rn.f64 	%fd358, %fd355, %fd350, %fd356;
	fma.rn.f64 	%fd359, %fd358, %fd350, %fd357;
	ld.global.nc.v2.f64 	{%fd360, %fd361}, [%rd68+32];
	fma.rn.f64 	%fd362, %fd359, %fd350, %fd360;
	fma.rn.f64 	%fd363, %fd362, %fd350, %fd361;
	fma.rn.f64 	%fd364, %fd363, %fd831, %fd831;
	fma.rn.f64 	%fd365, %fd363, %fd350, 0d3FF0000000000000;
	selp.f64 	%fd366, %fd365, %fd364, %p49;
	and.b32  	%r179, %r331, 2;
	setp.eq.s32 	%p50, %r179, 0;
	mov.f64 	%fd367, 0d0000000000000000;
	sub.f64 	%fd368, %fd367, %fd366;
	selp.f64 	%fd369, %fd366, %fd368, %p50;
	mul.f64 	%fd67, %fd55, %fd369;
	@%p48 bra 	$L__BB8_53;
	mul.f64 	%fd68, %fd41, %fd62;
	mul.f64 	%fd69, %fd41, %fd67;
	mov.b32 	%r332, 0;
$L__BB8_51:
	mul.lo.s32 	%r181, %r332, %r2;
	mul.wide.s32 	%rd69, %r181, 8;
	add.s64 	%rd70, %rd3, %rd69;
	ld.global.f64 	%fd370, [%rd70+8];
	mul.f64 	%fd70, %fd10, %fd370;
	abs.f64 	%fd71, %fd70;
	setp.neu.f64 	%p51, %fd71, 0d7FF0000000000000;
	@%p51 bra 	$L__BB8_69;
	mov.f64 	%fd376, 0d0000000000000000;
	mul.rn.f64 	%fd832, %fd70, %fd376;
	mov.b32 	%r333, 0;
	bra.uni 	$L__BB8_71;
$L__BB8_53:
	ld.param.u32 	%r316, [_Z34gpuKernelSphericalHarmonicsBesselJIdEvPT_S1_S1_S1_S1_S0_iii_param_6];
	setp.lt.s32 	%p60, %r316, 2;
	@%p60 bra 	$L__BB8_123;
	mov.b32 	%r339, 2;
	mov.b32 	%r338, 1;
	mov.b32 	%r337, 3;
	mov.b32 	%r336, 0;
	mov.b16 	%rs11, 0;
	mov.u16 	%rs12, %rs11;
$L__BB8_55:
	add.s16 	%rs12, %rs12, 1;
	cvt.u32.u16 	%r201, %rs12;
	and.b32  	%r59, %r201, 7;
	add.s32 	%r60, %r59, -1;
	add.s32 	%r61, %r336, 1;
	add.s32 	%r62, %r339, -1;
	mul.wide.s32 	%rd85, %r339, 8;
	add.s64 	%rd86, %rd5, %rd85;
	ld.local.f64 	%fd431, [%rd86+-8];
	add.s64 	%rd87, %rd6, %rd85;
	st.local.f64 	[%rd87+-8], %fd431;
	add.s32 	%r63, %r61, %r339;
	cvt.rn.f64.s32 	%fd82, %r63;
	mul.f64 	%fd432, %fd40, %fd431;
	mul.f64 	%fd433, %fd432, %fd82;
	st.local.f64 	[%rd86+-8], %fd433;
	mul.f64 	%fd434, %fd41, %fd431;
	mul.f64 	%fd435, %fd434, %fd82;
	st.local.f64 	[%rd86], %fd435;
	setp.lt.u32 	%p61, %r336, 7;
	mov.b32 	%r342, 0;
	@%p61 bra 	$L__BB8_58;
	and.b32  	%r342, %r338, 2147483640;
	mov.b32 	%r340, 0;
$L__BB8_57:
	.pragma "nounroll";
	mul.wide.u32 	%rd88, %r340, 8;
	add.s64 	%rd89, %rd5, %rd88;
	ld.local.v2.f64 	{%fd436, %fd437}, [%rd89];
	mul.f64 	%fd438, %fd40, %fd436;
	mul.f64 	%fd439, %fd438, %fd82;
	add.s32 	%r203, %r62, %r340;
	cvt.rn.f64.s32 	%fd440, %r203;
	add.s64 	%rd90, %rd6, %rd88;
	ld.local.v2.f64 	{%fd441, %fd442}, [%rd90];
	mul.f64 	%fd443, %fd441, %fd440;
	sub.f64 	%fd444, %fd439, %fd443;
	sub.s32 	%r204, %r339, %r340;
	cvt.rn.f64.s32 	%fd445, %r204;
	div.rn.f64 	%fd446, %fd444, %fd445;
	not.b32 	%r205, %r340;
	mul.f64 	%fd447, %fd40, %fd437;
	mul.f64 	%fd448, %fd447, %fd82;
	add.s32 	%r206, %r339, %r340;
	cvt.rn.f64.s32 	%fd449, %r206;
	mul.f64 	%fd450, %fd442, %fd449;
	sub.f64 	%fd451, %fd448, %fd450;
	add.s32 	%r207, %r339, %r205;
	cvt.rn.f64.s32 	%fd452, %r207;
	div.rn.f64 	%fd453, %fd451, %fd452;
	st.local.v2.f64 	[%rd89], {%fd446, %fd453};
	st.local.v2.f64 	[%rd90], {%fd436, %fd437};
	ld.local.v2.f64 	{%fd454, %fd455}, [%rd89+16];
	mul.f64 	%fd456, %fd40, %fd454;
	mul.f64 	%fd457, %fd456, %fd82;
	add.s32 	%r208, %r203, 2;
	cvt.rn.f64.s32 	%fd458, %r208;
	ld.local.v2.f64 	{%fd459, %fd460}, [%rd90+16];
	mul.f64 	%fd461, %fd459, %fd458;
	sub.f64 	%fd462, %fd457, %fd461;
	add.s32 	%r209, %r204, -2;
	cvt.rn.f64.s32 	%fd463, %r209;
	div.rn.f64 	%fd464, %fd462, %fd463;
	mul.f64 	%fd465, %fd40, %fd455;
	mul.f64 	%fd466, %fd465, %fd82;
	add.s32 	%r210, %r203, 3;
	cvt.rn.f64.s32 	%fd467, %r210;
	mul.f64 	%fd468, %fd460, %fd467;
	sub.f64 	%fd469, %fd466, %fd468;
	add.s32 	%r211, %r204, -3;
	cvt.rn.f64.s32 	%fd470, %r211;
	div.rn.f64 	%fd471, %fd469, %fd470;
	st.local.v2.f64 	[%rd89+16], {%fd464, %fd471};
	st.local.v2.f64 	[%rd90+16], {%fd454, %fd455};
	ld.local.v2.f64 	{%fd472, %fd473}, [%rd89+32];
	mul.f64 	%fd474, %fd40, %fd472;
	mul.f64 	%fd475, %fd474, %fd82;
	add.s32 	%r212, %r203, 4;
	cvt.rn.f64.s32 	%fd476, %r212;
	ld.local.v2.f64 	{%fd477, %fd478}, [%rd90+32];
	mul.f64 	%fd479, %fd477, %fd476;
	sub.f64 	%fd480, %fd475, %fd479;
	add.s32 	%r213, %r204, -4;
	cvt.rn.f64.s32 	%fd481, %r213;
	div.rn.f64 	%fd482, %fd480, %fd481;
	mul.f64 	%fd483, %fd40, %fd473;
	mul.f64 	%fd484, %fd483, %fd82;
	add.s32 	%r214, %r203, 5;
	cvt.rn.f64.s32 	%fd485, %r214;
	mul.f64 	%fd486, %fd478, %fd485;
	sub.f64 	%fd487, %fd484, %fd486;
	add.s32 	%r215, %r204, -5;
	cvt.rn.f64.s32 	%fd488, %r215;
	div.rn.f64 	%fd489, %fd487, %fd488;
	st.local.v2.f64 	[%rd89+32], {%fd482, %fd489};
	st.local.v2.f64 	[%rd90+32], {%fd472, %fd473};
	ld.local.v2.f64 	{%fd490, %fd491}, [%rd89+48];
	mul.f64 	%fd492, %fd40, %fd490;
	mul.f64 	%fd493, %fd492, %fd82;
	add.s32 	%r216, %r203, 6;
	cvt.rn.f64.s32 	%fd494, %r216;
	ld.local.v2.f64 	{%fd495, %fd496}, [%rd90+48];
	mul.f64 	%fd497, %fd495, %fd494;
	sub.f64 	%fd498, %fd493, %fd497;
	add.s32 	%r217, %r204, -6;
	cvt.rn.f64.s32 	%fd499, %r217;
	div.rn.f64 	%fd500, %fd498, %fd499;
	mul.f64 	%fd501, %fd40, %fd491;
	mul.f64 	%fd502, %fd501, %fd82;
	add.s32 	%r218, %r203, 7;
	cvt.rn.f64.s32 	%fd503, %r218;
	mul.f64 	%fd504, %fd496, %fd503;
	sub.f64 	%fd505, %fd502, %fd504;
	add.s32 	%r219, %r204, -7;
	cvt.rn.f64.s32 	%fd506, %r219;
	div.rn.f64 	%fd507, %fd505, %fd506;
	st.local.v2.f64 	[%rd89+48], {%fd500, %fd507};
	st.local.v2.f64 	[%rd90+48], {%fd490, %fd491};
	add.s32 	%r340, %r340, 8;
	setp.ne.s32 	%p62, %r340, %r342;
	@%p62 bra 	$L__BB8_57;
$L__BB8_58:
	and.b32  	%r220, %r338, 7;
	setp.eq.s32 	%p63, %r220, 0;
	@%p63 bra 	$L__BB8_66;
	setp.lt.u32 	%p64, %r60, 3;
	@%p64 bra 	$L__BB8_61;
	mul.wide.u32 	%rd91, %r342, 8;
	add.s64 	%rd92, %rd5, %rd91;
	ld.local.f64 	%fd508, [%rd92];
	mul.f64 	%fd509, %fd40, %fd508;
	mul.f64 	%fd510, %fd509, %fd82;
	add.s32 	%r221, %r62, %r342;
	cvt.rn.f64.s32 	%fd511, %r221;
	add.s64 	%rd93, %rd6, %rd91;
	ld.local.f64 	%fd512, [%rd93];
	mul.f64 	%fd513, %fd512, %fd511;
	sub.f64 	%fd514, %fd510, %fd513;
	sub.s32 	%r222, %r339, %r342;
	cvt.rn.f64.s32 	%fd515, %r222;
	div.rn.f64 	%fd516, %fd514, %fd515;
	st.local.f64 	[%rd92], %fd516;
	st.local.f64 	[%rd93], %fd508;
	not.b32 	%r223, %r342;
	ld.local.f64 	%fd517, [%rd92+8];
	mul.f64 	%fd518, %fd40, %fd517;
	mul.f64 	%fd519, %fd518, %fd82;
	add.s32 	%r224, %r339, %r342;
	cvt.rn.f64.s32 	%fd520, %r224;
	ld.local.f64 	%fd521, [%rd93+8];
	mul.f64 	%fd522, %fd521, %fd520;
	sub.f64 	%fd523, %fd519, %fd522;
	add.s32 	%r225, %r339, %r223;
	cvt.rn.f64.s32 	%fd524, %r225;
	div.rn.f64 	%fd525, %fd523, %fd524;
	st.local.f64 	[%rd92+8], %fd525;
	st.local.f64 	[%rd93+8], %fd517;
	ld.local.f64 	%fd526, [%rd92+16];
	mul.f64 	%fd527, %fd40, %fd526;
	mul.f64 	%fd528, %fd527, %fd82;
	add.s32 	%r226, %r221, 2;
	cvt.rn.f64.s32 	%fd529, %r226;
	ld.local.f64 	%fd530, [%rd93+16];
	mul.f64 	%fd531, %fd530, %fd529;
	sub.f64 	%fd532, %fd528, %fd531;
	add.s32 	%r227, %r222, -2;
	cvt.rn.f64.s32 	%fd533, %r227;
	div.rn.f64 	%fd534, %fd532, %fd533;
	st.local.f64 	[%rd92+16], %fd534;
	st.local.f64 	[%rd93+16], %fd526;
	ld.local.f64 	%fd535, [%rd92+24];
	mul.f64 	%fd536, %fd40, %fd535;
	mul.f64 	%fd537, %fd536, %fd82;
	add.s32 	%r228, %r221, 3;
	cvt.rn.f64.s32 	%fd538, %r228;
	ld.local.f64 	%fd539, [%rd93+24];
	mul.f64 	%fd540, %fd539, %fd538;
	sub.f64 	%fd541, %fd537, %fd540;
	add.s32 	%r229, %r222, -3;
	cvt.rn.f64.s32 	%fd542, %r229;
	div.rn.f64 	%fd543, %fd541, %fd542;
	st.local.f64 	[%rd92+24], %fd543;
	st.local.f64 	[%rd93+24], %fd535;
	add.s32 	%r342, %r342, 4;
$L__BB8_61:
	and.b32  	%r230, %r59, 3;
	setp.eq.s32 	%p65, %r230, 0;
	@%p65 bra 	$L__BB8_66;
	and.b16  	%rs8, %rs11, 3;
	setp.eq.s16 	%p66, %rs8, 0;
	@%p66 bra 	$L__BB8_64;
	mul.wide.u32 	%rd94, %r342, 8;
	add.s64 	%rd95, %rd5, %rd94;
	ld.local.f64 	%fd544, [%rd95];
	mul.f64 	%fd545, %fd40, %fd544;
	mul.f64 	%fd546, %fd545, %fd82;
	add.s32 	%r231, %r62, %r342;
	cvt.rn.f64.s32 	%fd547, %r231;
	add.s64 	%rd96, %rd6, %rd94;
	ld.local.f64 	%fd548, [%rd96];
	mul.f64 	%fd549, %fd548, %fd547;
	sub.f64 	%fd550, %fd546, %fd549;
	sub.s32 	%r232, %r339, %r342;
	cvt.rn.f64.s32 	%fd551, %r232;
	div.rn.f64 	%fd552, %fd550, %fd551;
	st.local.f64 	[%rd95], %fd552;
	st.local.f64 	[%rd96], %fd544;
	not.b32 	%r233, %r342;
	ld.local.f64 	%fd553, [%rd95+8];
	mul.f64 	%fd554, %fd40, %fd553;
	mul.f64 	%fd555, %fd554, %fd82;
	add.s32 	%r234, %r339, %r342;
	cvt.rn.f64.s32 	%fd556, %r234;
	ld.local.f64 	%fd557, [%rd96+8];
	mul.f64 	%fd558, %fd557, %fd556;
	sub.f64 	%fd559, %fd555, %fd558;
	add.s32 	%r235, %r339, %r233;
	cvt.rn.f64.s32 	%fd560, %r235;
	div.rn.f64 	%fd561, %fd559, %fd560;
	st.local.f64 	[%rd95+8], %fd561;
	st.local.f64 	[%rd96+8], %fd553;
	add.s32 	%r342, %r342, 2;
$L__BB8_64:
	and.b16  	%rs9, %rs11, 1;
	setp.eq.b16 	%p67, %rs9, 1;
	@%p67 bra 	$L__BB8_66;
	mul.wide.u32 	%rd97, %r342, 8;
	add.s64 	%rd98, %rd5, %rd97;
	ld.local.f64 	%fd562, [%rd98];
	mul.f64 	%fd563, %fd40, %fd562;
	mul.f64 	%fd564, %fd563, %fd82;
	add.s32 	%r236, %r62, %r342;
	cvt.rn.f64.s32 	%fd565, %r236;
	add.s64 	%rd99, %rd6, %rd97;
	ld.local.f64 	%fd566, [%rd99];
	mul.f64 	%fd567, %fd566, %fd565;
	sub.f64 	%fd568, %fd564, %fd567;
	sub.s32 	%r237, %r339, %r342;
	cvt.rn.f64.s32 	%fd569, %r237;
	div.rn.f64 	%fd570, %fd568, %fd569;
	st.local.f64 	[%rd98], %fd570;
	st.local.f64 	[%rd99], %fd562;
$L__BB8_66:
	add.s32 	%r72, %r63, 2;
	cvt.rn.f64.u32 	%fd83, %r72;
	mul.wide.u32 	%rd100, %r339, 8;
	add.s64 	%rd11, %rd7, %rd100;
	mul.lo.s32 	%r73, %r339, %r339;
	and.b32  	%r74, %r61, 7;
	and.b32  	%r75, %r61, -8;
	and.b32  	%r76, %r59, 3;
	and.b16  	%rs4, %rs11, 1;
	mov.b32 	%r344, 0;
$L__BB8_67:
	sub.s32 	%r239, %r339, %r344;
	mul.wide.u32 	%rd101, %r239, 8;
	add.s64 	%rd102, %rd4, %rd101;
	ld.global.f64 	%fd571, [%rd102];
	mul.f64 	%fd572, %fd571, %fd83;
	add.s32 	%r78, %r344, %r339;
	mul.wide.u32 	%rd103, %r78, 8;
	add.s64 	%rd104, %rd4, %rd103;
	ld.global.f64 	%fd573, [%rd104];
	mul.f64 	%fd574, %fd1, %fd573;
	div.rn.f64 	%fd575, %fd572, %fd574;
	sqrt.rn.f64 	%fd84, %fd575;
	cvt.rn.f64.u32 	%fd576, %r344;
	mul.f64 	%fd85, %fd21, %fd576;
	abs.f64 	%fd86, %fd85;
	setp.neu.f64 	%p68, %fd86, 0d7FF0000000000000;
	@%p68 bra 	$L__BB8_77;
	mov.f64 	%fd582, 0d0000000000000000;
	mul.rn.f64 	%fd836, %fd85, %fd582;
	mov.b32 	%r346, 1;
	bra.uni 	$L__BB8_80;
$L__BB8_69:
	mul.f64 	%fd371, %fd70, 0d3FE45F306DC9C883;
	cvt.rni.s32.f64 	%r333, %fd371;
	cvt.rn.f64.s32 	%fd372, %r333;
	fma.rn.f64 	%fd373, %fd372, 0dBFF921FB54442D18, %fd70;
	fma.rn.f64 	%fd374, %fd372, 0dBC91A62633145C00, %fd373;
	fma.rn.f64 	%fd832, %fd372, 0dB97B839A252049C0, %fd374;
	setp.ltu.f64 	%p52, %fd71, 0d41E0000000000000;
	@%p52 bra 	$L__BB8_71;
	{ // callseq 59, 0
	.param .b64 param0;
	st.param.f64 	[param0], %fd70;
	.param .align 16 .b8 retval0[16];
	call.uni (retval0), 
	__internal_trig_reduction_slowpathd, 
	(
	param0
	);
	ld.param.f64 	%fd832, [retval0];
	ld.param.b32 	%r333, [retval0+8];
	} // callseq 59
$L__BB8_71:
	setp.neu.f64 	%p53, %fd71, 0d7FF0000000000000;
	shl.b32 	%r184, %r333, 6;
	cvt.u64.u32 	%rd71, %r184;
	and.b64  	%rd72, %rd71, 64;
	add.s64 	%rd74, %rd63, %rd72;
	mul.rn.f64 	%fd377, %fd832, %fd832;
	and.b32  	%r185, %r333, 1;
	setp.eq.b32 	%p54, %r185, 1;
	selp.f64 	%fd378, 0dBDA8FF8320FD8164, 0d3DE5DB65F9785EBA, %p54;
	ld.global.nc.v2.f64 	{%fd379, %fd380}, [%rd74];
	fma.rn.f64 	%fd381, %fd378, %fd377, %fd379;
	fma.rn.f64 	%fd382, %fd381, %fd377, %fd380;
	ld.global.nc.v2.f64 	{%fd383, %fd384}, [%rd74+16];
	fma.rn.f64 	%fd385, %fd382, %fd377, %fd383;
	fma.rn.f64 	%fd386, %fd385, %fd377, %fd384;
	ld.global.nc.v2.f64 	{%fd387, %fd388}, [%rd74+32];
	fma.rn.f64 	%fd389, %fd386, %fd377, %fd387;
	fma.rn.f64 	%fd390, %fd389, %fd377, %fd388;
	fma.rn.f64 	%fd391, %fd390, %fd832, %fd832;
	fma.rn.f64 	%fd392, %fd390, %fd377, 0d3FF0000000000000;
	selp.f64 	%fd393, %fd392, %fd391, %p54;
	and.b32  	%r186, %r333, 2;
	setp.eq.s32 	%p55, %r186, 0;
	mov.f64 	%fd394, 0d0000000000000000;
	sub.f64 	%fd395, %fd394, %fd393;
	selp.f64 	%fd76, %fd393, %fd395, %p55;
	@%p53 bra 	$L__BB8_73;
	mov.f64 	%fd401, 0d0000000000000000;
	mul.rn.f64 	%fd834, %fd70, %fd401;
	mov.b32 	%r335, 1;
	bra.uni 	$L__BB8_76;
$L__BB8_73:
	mul.f64 	%fd396, %fd70, 0d3FE45F306DC9C883;
	cvt.rni.s32.f64 	%r334, %fd396;
	cvt.rn.f64.s32 	%fd397, %r334;
	fma.rn.f64 	%fd398, %fd397, 0dBFF921FB54442D18, %fd70;
	fma.rn.f64 	%fd399, %fd397, 0dBC91A62633145C00, %fd398;
	fma.rn.f64 	%fd834, %fd397, 0dB97B839A252049C0, %fd399;
	setp.ltu.f64 	%p56, %fd71, 0d41E0000000000000;
	@%p56 bra 	$L__BB8_75;
	{ // callseq 60, 0
	.param .b64 param0;
	st.param.f64 	[param0], %fd70;
	.param .align 16 .b8 retval0[16];
	call.uni (retval0), 
	__internal_trig_reduction_slowpathd, 
	(
	param0
	);
	ld.param.f64 	%fd834, [retval0];
	ld.param.b32 	%r334, [retval0+8];
	} // callseq 60
$L__BB8_75:
	add.s32 	%r335, %r334, 1;
$L__BB8_76:
	shl.b32 	%r189, %r335, 6;
	cvt.u64.u32 	%rd75, %r189;
	and.b64  	%rd76, %rd75, 64;
	add.s64 	%rd78, %rd63, %rd76;
	mul.rn.f64 	%fd402, %fd834, %fd834;
	and.b32  	%r190, %r335, 1;
	setp.eq.b32 	%p57, %r190, 1;
	selp.f64 	%fd403, 0dBDA8FF8320FD8164, 0d3DE5DB65F9785EBA, %p57;
	ld.global.nc.v2.f64 	{%fd404, %fd405}, [%rd78];
	fma.rn.f64 	%fd406, %fd403, %fd402, %fd404;
	fma.rn.f64 	%fd407, %fd406, %fd402, %fd405;
	ld.global.nc.v2.f64 	{%fd408, %fd409}, [%rd78+16];
	fma.rn.f64 	%fd410, %fd407, %fd402, %fd408;
	fma.rn.f64 	%fd411, %fd410, %fd402, %fd409;
	ld.global.nc.v2.f64 	{%fd412, %fd413}, [%rd78+32];
	fma.rn.f64 	%fd414, %fd411, %fd402, %fd412;
	fma.rn.f64 	%fd415, %fd414, %fd402, %fd413;
	fma.rn.f64 	%fd416, %fd415, %fd834, %fd834;
	fma.rn.f64 	%fd417, %fd415, %fd402, 0d3FF0000000000000;
	selp.f64 	%fd418, %fd417, %fd416, %p57;
	and.b32  	%r191, %r335, 2;
	setp.eq.s32 	%p58, %r191, 0;
	mov.f64 	%fd419, 0d0000000000000000;
	sub.f64 	%fd420, %fd419, %fd418;
	selp.f64 	%fd421, %fd418, %fd420, %p58;
	div.rn.f64 	%fd422, %fd421, %fd70;
	mul.f64 	%fd423, %fd70, %fd70;
	div.rn.f64 	%fd424, %fd76, %fd423;
	sub.f64 	%fd425, %fd424, %fd422;
	mad.lo.s32 	%r192, %r123, 3, %r332;
	mad.lo.s32 	%r193, %r192, %r124, %r317;
	mul.f64 	%fd426, %fd68, %fd425;
	mul.wide.s32 	%rd79, %r193, 8;
	add.s64 	%rd80, %rd2, %rd79;
	st.global.f64 	[%rd80], %fd426;
	mul.f64 	%fd427, %fd69, %fd425;
	add.s64 	%rd81, %rd1, %rd79;
	st.global.f64 	[%rd81], %fd427;
	sub.s32 	%r194, %r192, %r3;
	mad.lo.s32 	%r195, %r194, %r124, %r317;
	ld.global.f64 	%fd428, [%rd80];
	neg.f64 	%fd429, %fd428;
	mul.wide.s32 	%rd82, %r195, 8;
	add.s64 	%rd83, %rd2, %rd82;
	st.global.f64 	[%rd83], %fd429;
	ld.global.f64 	%fd430, [%rd81];
	add.s64 	%rd84, %rd1, %rd82;
	st.global.f64 	[%rd84], %fd430;
	add.s32 	%r332, %r332, 1;
	setp.eq.s32 	%p59, %r332, %r123;
	@%p59 bra 	$L__BB8_53;
	bra.uni 	$L__BB8_51;
$L__BB8_77:
	mul.f64 	%fd577, %fd85, 0d3FE45F306DC9C883;
	cvt.rni.s32.f64 	%r345, %fd577;
	cvt.rn.f64.s32 	%fd578, %r345;
	fma.rn.f64 	%fd579, %fd578, 0dBFF921FB54442D18, %fd85;
	fma.rn.f64 	%fd580, %fd578, 0dBC91A62633145C00, %fd579;
	fma.rn.f64 	%fd836, %fd578, 0dB97B839A252049C0, %fd580;
	setp.ltu.f64 	%p69, %fd86, 0d41E0000000000000;
	@%p69 bra 	$L__BB8_79;
	{ // callseq 61, 0
	.param .b64 param0;
	st.param.f64 	[param0], %fd85;
	.param .align 16 .b8 retval0[16];
	call.uni (retval0), 
	__internal_trig_reduction_slowpathd, 
	(
	param0
	);
	ld.param.f64 	%fd836, [retval0];
	ld.param.b32 	%r345, [retval0+8];
	} // callseq 61
$L__BB8_79:
	add.s32 	%r346, %r345, 1;
$L__BB8_80:
	shl.b32 	%r242, %r346, 6;
	cvt.u64.u32 	%rd105, %r242;
	and.b64  	%rd106, %rd105, 64;
	mov.u64 	%rd107, __cudart_sin_cos_coeffs;
	add.s64 	%rd108, %rd107, %rd106;
	mul.rn.f64 	%fd583, %fd836, %fd836;
	and.b32  	%r243, %r346, 1;
	setp.eq.b32 	%p71, %r243, 1;
	selp.f64 	%fd584, 0dBDA8FF8320FD8164, 0d3DE5DB65F9785EBA, %p71;
	ld.global.nc.v2.f64 	{%fd585, %fd586}, [%rd108];
	fma.rn.f64 	%fd587, %fd584, %fd583, %fd585;
	fma.rn.f64 	%fd588, %fd587, %fd583, %fd586;
	ld.global.nc.v2.f64 	{%fd589, %fd590}, [%rd108+16];
	fma.rn.f64 	%fd591, %fd588, %fd583, %fd589;
	fma.rn.f64 	%fd592, %fd591, %fd583, %fd590;
	ld.global.nc.v2.f64 	{%fd593, %fd594}, [%rd108+32];
	fma.rn.f64 	%fd595, %fd592, %fd583, %fd593;
	fma.rn.f64 	%fd596, %fd595, %fd583, %fd594;
	fma.rn.f64 	%fd597, %fd596, %fd836, %fd836;
	fma.rn.f64 	%fd598, %fd596, %fd583, 0d3FF0000000000000;
	selp.f64 	%fd599, %fd598, %fd597, %p71;
	and.b32  	%r244, %r346, 2;
	setp.eq.s32 	%p72, %r244, 0;
	mov.f64 	%fd600, 0d0000000000000000;
	sub.f64 	%fd601, %fd600, %fd599;
	selp.f64 	%fd602, %fd599, %fd601, %p72;
	mul.wide.u32 	%rd109, %r344, 8;
	add.s64 	%rd110, %rd5, %rd109;
	ld.local.f64 	%fd92, [%rd110];
	mul.f64 	%fd93, %fd92, %fd602;
	@%p68 bra 	$L__BB8_82;
	mov.f64 	%fd608, 0d0000000000000000;
	mul.rn.f64 	%fd837, %fd85, %fd608;
	mov.b32 	%r347, 0;
	bra.uni 	$L__BB8_84;
$L__BB8_82:
	mul.f64 	%fd603, %fd85, 0d3FE45F306DC9C883;
	cvt.rni.s32.f64 	%r347, %fd603;
	cvt.rn.f64.s32 	%fd604, %r347;
	fma.rn.f64 	%fd605, %fd604, 0dBFF921FB54442D18, %fd85;
	fma.rn.f64 	%fd606, %fd604, 0dBC91A62633145C00, %fd605;
	fma.rn.f64 	%fd837, %fd604, 0dB97B839A252049C0, %fd606;
	setp.ltu.f64 	%p73, %fd86, 0d41E0000000000000;
	@%p73 bra 	$L__BB8_84;
	{ // callseq 62, 0
	.param .b64 param0;
	st.param.f64 	[param0], %fd85;
	.param .align 16 .b8 retval0[16];
	call.uni (retval0), 
	__internal_trig_reduction_slowpathd, 
	(
	param0
	);
	ld.param.f64 	%fd837, [retval0];
	ld.param.b32 	%r347, [retval0+8];
	} // callseq 62
$L__BB8_84:
	setp.lt.s32 	%p74, %r123, 1;
	shl.b32 	%r247, %r347, 6;
	cvt.u64.u32 	%rd111, %r247;
	and.b64  	%rd112, %rd111, 64;
	mov.u64 	%rd113, __cudart_sin_cos_coeffs;
	add.s64 	%rd114, %rd113, %rd112;
	mul.rn.f64 	%fd609, %fd837, %fd837;
	and.b32  	%r248, %r347, 1;
	setp.eq.b32 	%p75, %r248, 1;
	selp.f64 	%fd610, 0dBDA8FF8320FD8164, 0d3DE5DB65F9785EBA, %p75;
	ld.global.nc.v2.f64 	{%fd611, %fd612}, [%rd114];
	fma.rn.f64 	%fd613, %fd610, %fd609, %fd611;
	fma.rn.f64 	%fd614, %fd613, %fd609, %fd612;
	ld.global.nc.v2.f64 	{%fd615, %fd616}, [%rd114+16];
	fma.rn.f64 	%fd617, %fd614, %fd609, %fd615;
	fma.rn.f64 	%fd618, %fd617, %fd609, %fd616;
	ld.global.nc.v2.f64 	{%fd619, %fd620}, [%rd114+32];
	fma.rn.f64 	%fd621, %fd618, %fd609, %fd619;
	fma.rn.f64 	%fd622, %fd621, %fd609, %fd620;
	fma.rn.f64 	%fd623, %fd622, %fd837, %fd837;
	fma.rn.f64 	%fd624, %fd622, %fd609, 0d3FF0000000000000;
	selp.f64 	%fd625, %fd624, %fd623, %p75;
	and.b32  	%r249, %r347, 2;
	setp.eq.s32 	%p76, %r249, 0;
	mov.f64 	%fd626, 0d0000000000000000;
	sub.f64 	%fd627, %fd626, %fd625;
	selp.f64 	%fd628, %fd625, %fd627, %p76;
	mul.f64 	%fd629, %fd92, %fd628;
	mul.f64 	%fd98, %fd84, %fd629;
	@%p74 bra 	$L__BB8_107;
	add.s32 	%r251, %r78, %r73;
	mul.lo.s32 	%r87, %r251, %r123;
	mul.f64 	%fd99, %fd84, %fd93;
	mov.b32 	%r348, 0;
$L__BB8_86:
	mad.lo.s32 	%r252, %r348, %r2, %r339;
	mul.wide.u32 	%rd115, %r252, 8;
	add.s64 	%rd116, %rd3, %rd115;
	ld.global.f64 	%fd630, [%rd116];
	mul.f64 	%fd100, %fd10, %fd630;
	abs.f64 	%fd101, %fd100;
	setp.neu.f64 	%p77, %fd101, 0d7FF0000000000000;
	@%p77 bra 	$L__BB8_88;
	mov.f64 	%fd636, 0d0000000000000000;
	mul.rn.f64 	%fd838, %fd100, %fd636;
	mov.b32 	%r349, 0;
	bra.uni 	$L__BB8_90;
$L__BB8_88:
	mul.f64 	%fd631, %fd100, 0d3FE45F306DC9C883;
	cvt.rni.s32.f64 	%r349, %fd631;
	cvt.rn.f64.s32 	%fd632, %r349;
	fma.rn.f64 	%fd633, %fd632, 0dBFF921FB54442D18, %fd100;
	fma.rn.f64 	%fd634, %fd632, 0dBC91A62633145C00, %fd633;
	fma.rn.f64 	%fd838, %fd632, 0dB97B839A252049C0, %fd634;
	setp.ltu.f64 	%p78, %fd101, 0d41E0000000000000;
	@%p78 bra 	$L__BB8_90;
	{ // callseq 63, 0
	.param .b64 param0;
	st.param.f64 	[param0], %fd100;
	.param .align 16 .b8 retval0[16];
	call.uni (retval0), 
	__internal_trig_reduction_slowpathd, 
	(
	param0
	);
	ld.param.f64 	%fd838, [retval0];
	ld.param.b32 	%r349, [retval0+8];
	} // callseq 63
$L__BB8_90:
	shl.b32 	%r255, %r349, 6;
	cvt.u64.u32 	%rd117, %r255;
	and.b64  	%rd118, %rd117, 64;
	mov.u64 	%rd119, __cudart_sin_cos_coeffs;
	add.s64 	%rd120, %rd119, %rd118;
	mul.rn.f64 	%fd637, %fd838, %fd838;
	and.b32  	%r256, %r349, 1;
	setp.eq.b32 	%p80, %r256, 1;
	selp.f64 	%fd638, 0dBDA8FF8320FD8164, 0d3DE5DB65F9785EBA, %p80;
	ld.global.nc.v2.f64 	{%fd639, %fd640}, [%rd120];
	fma.rn.f64 	%fd641, %fd638, %fd637, %fd639;
	fma.rn.f64 	%fd642, %fd641, %fd637, %fd640;
	ld.global.nc.v2.f64 	{%fd643, %fd644}, [%rd120+16];
	fma.rn.f64 	%fd645, %fd642, %fd637, %fd643;
	fma.rn.f64 	%fd646, %fd645, %fd637, %fd644;
	ld.global.nc.v2.f64 	{%fd647, %fd648}, [%rd120+32];
	fma.rn.f64 	%fd649, %fd646, %fd637, %fd647;
	fma.rn.f64 	%fd650, %fd649, %fd637, %fd648;
	fma.rn.f64 	%fd651, %fd650, %fd838, %fd838;
	fma.rn.f64 	%fd652, %fd650, %fd637, 0d3FF0000000000000;
	selp.f64 	%fd653, %fd652, %fd651, %p80;
	and.b32  	%r257, %r349, 2;
	setp.eq.s32 	%p81, %r257, 0;
	mov.f64 	%fd654, 0d0000000000000000;
	sub.f64 	%fd655, %fd654, %fd653;
	selp.f64 	%fd106, %fd653, %fd655, %p81;
	div.rn.f64 	%fd656, %fd106, %fd100;
	st.local.f64 	[%rd7], %fd656;
	@%p77 bra 	$L__BB8_92;
	mov.f64 	%fd662, 0d0000000000000000;
	mul.rn.f64 	%fd840, %fd100, %fd662;
	mov.b32 	%r351, 1;
	bra.uni 	$L__BB8_95;
$L__BB8_92:
	mul.f64 	%fd657, %fd100, 0d3FE45F306DC9C883;
	cvt.rni.s32.f64 	%r350, %fd657;
	cvt.rn.f64.s32 	%fd658, %r350;
	fma.rn.f64 	%fd659, %fd658, 0dBFF921FB54442D18, %fd100;
	fma.rn.f64 	%fd660, %fd658, 0dBC91A62633145C00, %fd659;
	fma.rn.f64 	%fd840, %fd658, 0dB97B839A252049C0, %fd660;
	setp.ltu.f64 	%p82, %fd101, 0d41E0000000000000;
	@%p82 bra 	$L__BB8_94;
	{ // callseq 64, 0
	.param .b64 param0;
	st.param.f64 	[param0], %fd100;
	.param .align 16 .b8 retval0[16];
	call.uni (retval0), 
	__internal_trig_reduction_slowpathd, 
	(
	param0
	);
	ld.param.f64 	%fd840, [retval0];
	ld.param.b32 	%r350, [retval0+8];
	} // callseq 64
$L__BB8_94:
	add.s32 	%r351, %r350, 1;
$L__BB8_95:
	setp.lt.u32 	%p83, %r336, 7;
	shl.b32 	%r261, %r351, 6;
	cvt.u64.u32 	%rd121, %r261;
	and.b64  	%rd122, %rd121, 64;
	mov.u64 	%rd123, __cudart_sin_cos_coeffs;
	add.s64 	%rd124, %rd123, %rd122;
	mul.rn.f64 	%fd663, %fd840, %fd840;
	and.b32  	%r262, %r351, 1;
	setp.eq.b32 	%p84, %r262, 1;
	selp.f64 	%fd664, 0dBDA8FF8320FD8164, 0d3DE5DB65F9785EBA, %p84;
	ld.global.nc.v2.f64 	{%fd665, %fd666}, [%rd124];
	fma.rn.f64 	%fd667, %fd664, %fd663, %fd665;
	fma.rn.f64 	%fd668, %fd667, %fd663, %fd666;
	ld.global.nc.v2.f64 	{%fd669, %fd670}, [%rd124+16];
	fma.rn.f64 	%fd671, %fd668, %fd663, %fd669;
	fma.rn.f64 	%fd672, %fd671, %fd663, %fd670;
	ld.global.nc.v2.f64 	{%fd673, %fd674}, [%rd124+32];
	fma.rn.f64 	%fd675, %fd672, %fd663, %fd673;
	fma.rn.f64 	%fd676, %fd675, %fd663, %fd674;
	fma.rn.f64 	%fd677, %fd676, %fd840, %fd840;
	fma.rn.f64 	%fd678, %fd676, %fd663, 0d3FF0000000000000;
	selp.f64 	%fd679, %fd678, %fd677, %p84;
	and.b32  	%r263, %r351, 2;
	setp.eq.s32 	%p85, %r263, 0;
	mov.f64 	%fd680, 0d0000000000000000;
	sub.f64 	%fd681, %fd680, %fd679;
	selp.f64 	%fd682, %fd679, %fd681, %p85;
	div.rn.f64 	%fd683, %fd682, %fd100;
	mul.f64 	%fd684, %fd100, %fd100;
	div.rn.f64 	%fd685, %fd106, %fd684;
	sub.f64 	%fd686, %fd685, %fd683;
	st.local.f64 	[%rd7+8], %fd686;
	mov.b32 	%r353, 2;
	@%p83 bra 	$L__BB8_98;
	mov.b32 	%r353, 2;
$L__BB8_97:
	.pragma "nounroll";
	shl.b32 	%r265, %r353, 1;
	add.s32 	%r266, %r265, -1;
	cvt.rn.f64.s32 	%fd687, %r266;
	div.rn.f64 	%fd688, %fd687, %fd100;
	mul.wide.s32 	%rd125, %r353, 8;
	add.s64 	%rd126, %rd7, %rd125;
	ld.local.v2.f64 	{%fd689, %fd690}, [%rd126+-16];
	mul.f64 	%fd691, %fd688, %fd690;
	sub.f64 	%fd692, %fd691, %fd689;
	mul.wide.u32 	%rd127, %r353, 8;
	add.s64 	%rd128, %rd7, %rd127;
	or.b32  	%r267, %r265, 1;
	cvt.rn.f64.s32 	%fd693, %r267;
	div.rn.f64 	%fd694, %fd693, %fd100;
	mul.f64 	%fd695, %fd694, %fd692;
	sub.f64 	%fd696, %fd695, %fd690;
	st.local.v2.f64 	[%rd128], {%fd692, %fd696};
	add.s32 	%r268, %r265, 3;
	cvt.rn.f64.s32 	%fd697, %r268;
	div.rn.f64 	%fd698, %fd697, %fd100;
	mul.f64 	%fd699, %fd698, %fd696;
	sub.f64 	%fd700, %fd699, %fd692;
	add.s32 	%r269, %r265, 5;
	cvt.rn.f64.s32 	%fd701, %r269;
	div.rn.f64 	%fd702, %fd701, %fd100;
	mul.f64 	%fd703, %fd702, %fd700;
	sub.f64 	%fd704, %fd703, %fd696;
	st.local.v2.f64 	[%rd128+16], {%fd700, %fd704};
	add.s32 	%r270, %r265, 7;
	cvt.rn.f64.s32 	%fd705, %r270;
	div.rn.f64 	%fd706, %fd705, %fd100;
	mul.f64 	%fd707, %fd706, %fd704;
	sub.f64 	%fd708, %fd707, %fd700;
	add.s32 	%r271, %r265, 9;
	cvt.rn.f64.s32 	%fd709, %r271;
	div.rn.f64 	%fd710, %fd709, %fd100;
	mul.f64 	%fd711, %fd710, %fd708;
	sub.f64 	%fd712, %fd711, %fd704;
	st.local.v2.f64 	[%rd128+32], {%fd708, %fd712};
	add.s32 	%r272, %r353, 6;
	add.s32 	%r273, %r265, 11;
	cvt.rn.f64.s32 	%fd713, %r273;
	div.rn.f64 	%fd714, %fd713, %fd100;
	mul.f64 	%fd715, %fd714, %fd712;
	sub.f64 	%fd716, %fd715, %fd708;
	mul.wide.u32 	%rd129, %r272, 8;
	add.s64 	%rd130, %rd7, %rd129;
	add.s32 	%r274, %r265, 13;
	cvt.rn.f64.s32 	%fd717, %r274;
	div.rn.f64 	%fd718, %fd717, %fd100;
	mul.f64 	%fd719, %fd718, %fd716;
	sub.f64 	%fd720, %fd719, %fd712;
	st.local.v2.f64 	[%rd130], {%fd716, %fd720};
	add.s32 	%r353, %r353, 8;
	setp.ne.s32 	%p86, %r272, %r75;
	@%p86 bra 	$L__BB8_97;
$L__BB8_98:
	setp.eq.s32 	%p87, %r74, 0;
	@%p87 bra 	$L__BB8_106;
	setp.lt.u32 	%p88, %r60, 3;
	@%p88 bra 	$L__BB8_101;
	shl.b32 	%r275, %r353, 1;
	add.s32 	%r276, %r275, -1;
	cvt.rn.f64.s32 	%fd721, %r276;
	div.rn.f64 	%fd722, %fd721, %fd100;
	sub.s32 	%r277, %r276, %r353;
	mul.wide.s32 	%rd131, %r277, 8;
	add.s64 	%rd132, %rd7, %rd131;
	ld.local.f64 	%fd723, [%rd132];
	mul.f64 	%fd724, %fd722, %fd723;
	ld.local.f64 	%fd725, [%rd132+-8];
	sub.f64 	%fd726, %fd724, %fd725;
	mul.wide.u32 	%rd133, %r353, 8;
	add.s64 	%rd134, %rd7, %rd133;
	st.local.f64 	[%rd134], %fd726;
	or.b32  	%r278, %r275, 1;
	cvt.rn.f64.s32 	%fd727, %r278;
	div.rn.f64 	%fd728, %fd727, %fd100;
	mul.f64 	%fd729, %fd728, %fd726;
	sub.f64 	%fd730, %fd729, %fd723;
	st.local.f64 	[%rd134+8], %fd730;
	add.s32 	%r279, %r277, 3;
	add.s32 	%r280, %r275, 3;
	cvt.rn.f64.s32 	%fd731, %r280;
	div.rn.f64 	%fd732, %fd731, %fd100;
	mul.f64 	%fd733, %fd732, %fd730;
	sub.f64 	%fd734, %fd733, %fd726;
	mul.wide.u32 	%rd135, %r279, 8;
	add.s64 	%rd136, %rd7, %rd135;
	st.local.f64 	[%rd136], %fd734;
	add.s32 	%r281, %r275, 5;
	cvt.rn.f64.s32 	%fd735, %r281;
	div.rn.f64 	%fd736, %fd735, %fd100;
	mul.f64 	%fd737, %fd736, %fd734;
	sub.f64 	%fd738, %fd737, %fd730;
	st.local.f64 	[%rd134+24], %fd738;
	add.s32 	%r353, %r277, 5;
$L__BB8_101:
	setp.eq.s32 	%p89, %r76, 0;
	@%p89 bra 	$L__BB8_106;
	and.b16  	%rs10, %rs11, 3;
	setp.eq.s16 	%p90, %rs10, 0;
	@%p90 bra 	$L__BB8_104;
	shl.b32 	%r282, %r353, 1;
	add.s32 	%r283, %r282, -1;
	cvt.rn.f64.s32 	%fd739, %r283;
	div.rn.f64 	%fd740, %fd739, %fd100;
	sub.s32 	%r284, %r283, %r353;
	mul.wide.s32 	%rd137, %r284, 8;
	add.s64 	%rd138, %rd7, %rd137;
	ld.local.f64 	%fd741, [%rd138];
	mul.f64 	%fd742, %fd740, %fd741;
	ld.local.f64 	%fd743, [%rd138+-8];
	sub.f64 	%fd744, %fd742, %fd743;
	mul.wide.u32 	%rd139, %r353, 8;
	add.s64 	%rd140, %rd7, %rd139;
	st.local.f64 	[%rd140], %fd744;
	or.b32  	%r285, %r282, 1;
	cvt.rn.f64.s32 	%fd745, %r285;
	div.rn.f64 	%fd746, %fd745, %fd100;
	mul.f64 	%fd747, %fd746, %fd744;
	sub.f64 	%fd748, %fd747, %fd741;
	st.local.f64 	[%rd140+8], %fd748;
	add.s32 	%r353, %r284, 3;
$L__BB8_104:
	setp.ne.s16 	%p91, %rs4, 0;
	@%p91 bra 	$L__BB8_106;
	shl.b32 	%r286, %r353, 1;
	add.s32 	%r287, %r286, -1;
	cvt.rn.f64.s32 	%fd749, %r287;
	div.rn.f64 	%fd750, %fd749, %fd100;
	mul.wide.s32 	%rd141, %r353, 8;
	add.s64 	%rd142, %rd7, %rd141;
	ld.local.f64 	%fd751, [%rd142+-8];
	mul.f64 	%fd752, %fd750, %fd751;
	ld.local.f64 	%fd753, [%rd142+-16];
	sub.f64 	%fd754, %fd752, %fd753;
	mul.wide.u32 	%rd143, %r353, 8;
	add.s64 	%rd144, %rd7, %rd143;
	st.local.f64 	[%rd144], %fd754;
$L__BB8_106:
	ld.local.f64 	%fd755, [%rd11];
	add.s32 	%r288, %r348, %r87;
	mad.lo.s32 	%r289, %r288, %r124, %r317;
	mul.f64 	%fd756, %fd99, %fd755;
	mul.wide.s32 	%rd145, %r289, 8;
	add.s64 	%rd146, %rd2, %rd145;
	st.global.f64 	[%rd146], %fd756;
	mul.f64 	%fd757, %fd98, %fd755;
	add.s64 	%rd147, %rd1, %rd145;
	st.global.f64 	[%rd147], %fd757;
	add.s32 	%r348, %r348, 1;
	setp.ne.s32 	%p92, %r348, %r123;
	@%p92 bra 	$L__BB8_86;
$L__BB8_107:
	add.s32 	%r344, %r344, 1;
	setp.ne.s32 	%p93, %r344, %r337;
	@%p93 bra 	$L__BB8_67;
	setp.lt.s32 	%p94, %r123, 1;
	@%p94 bra 	$L__BB8_122;
	add.s32 	%r106, %r73, %r339;
	mov.f64 	%fd841, 0dBFF0000000000000;
	mov.b32 	%r356, 1;
$L__BB8_110:
	mov.f64 	%fd112, %fd841;
	setp.lt.u32 	%p95, %r123, 8;
	add.s32 	%r292, %r356, %r106;
	mul.lo.s32 	%r108, %r292, %r123;
	sub.s32 	%r293, %r106, %r356;
	mul.lo.s32 	%r109, %r293, %r123;
	neg.f64 	%fd841, %fd112;
	mov.b32 	%r359, 0;
	@%p95 bra 	$L__BB8_113;
	mov.b32 	%r357, 0;
$L__BB8_112:
	.pragma "nounroll";
	add.s32 	%r295, %r357, %r108;
	mad.lo.s32 	%r296, %r295, %r124, %r317;
	add.s32 	%r297, %r357, %r109;
	mad.lo.s32 	%r298, %r297, %r124, %r317;
	mul.wide.s32 	%rd148, %r296, 8;
	add.s64 	%rd149, %rd2, %rd148;
	ld.global.f64 	%fd759, [%rd149];
	mul.f64 	%fd760, %fd112, %fd759;
	mul.wide.s32 	%rd150, %r298, 8;
	add.s64 	%rd151, %rd2, %rd150;
	st.global.f64 	[%rd151], %fd760;
	add.s64 	%rd152, %rd1, %rd148;
	ld.global.f64 	%fd761, [%rd152];
	mul.f64 	%fd762, %fd761, %fd841;
	add.s64 	%rd153, %rd1, %rd150;
	st.global.f64 	[%rd153], %fd762;
	mul.wide.s32 	%rd154, %r124, 8;
	add.s64 	%rd155, %rd149, %rd154;
	ld.global.f64 	%fd763, [%rd155];
	mul.f64 	%fd764, %fd112, %fd763;
	add.s64 	%rd156, %rd151, %rd154;
	st.global.f64 	[%rd156], %fd764;
	add.s64 	%rd157, %rd152, %rd154;
	ld.global.f64 	%fd765, [%rd157];
	mul.f64 	%fd766, %fd765, %fd841;
	add.s64 	%rd158, %rd153, %rd154;
	st.global.f64 	[%rd158], %fd766;
	add.s64 	%rd159, %rd155, %rd154;
	ld.global.f64 	%fd767, [%rd159];
	mul.f64 	%fd768, %fd112, %fd767;
	add.s64 	%rd160, %rd156, %rd154;
	st.global.f64 	[%rd160], %fd768;
	add.s64 	%rd161, %rd157, %rd154;
	ld.global.f64 	%fd769, [%rd161];
	mul.f64 	%fd770, %fd769, %fd841;
	add.s64 	%rd162, %rd158, %rd154;
	st.global.f64 	[%rd162], %fd770;
	add.s64 	%rd163, %rd159, %rd154;
	ld.global.f64 	%fd771, [%rd163];
	mul.f64 	%fd772, %fd112, %fd771;
	add.s64 	%rd164, %rd160, %rd154;
	st.global.f64 	[%rd164], %fd772;
	add.s64 	%rd165, %rd161, %rd154;
	ld.global.f64 	%fd773, [%rd165];
	mul.f64 	%fd774, %fd773, %fd841;
	add.s64 	%rd166, %rd162, %rd154;
	st.global.f64 	[%rd166], %fd774;
	add.s64 	%rd167, %rd163, %rd154;
	ld.global.f64 	%fd775, [%rd167];
	mul.f64 	%fd776, %fd112, %fd775;
	add.s64 	%rd168, %rd164, %rd154;
	st.global.f64 	[%rd168], %fd776;
	add.s64 	%rd169, %rd165, %rd154;
	ld.global.f64 	%fd777, [%rd169];
	mul.f64 	%fd778, %fd777, %fd841;
	add.s64 	%rd170, %rd166, %rd154;
	st.global.f64 	[%rd170], %fd778;
	add.s64 	%rd171, %rd167, %rd154;
	ld.global.f64 	%fd779, [%rd171];
	mul.f64 	%fd780, %fd112, %fd779;
	add.s64 	%rd172, %rd168, %rd154;
	st.global.f64 	[%rd172], %fd780;
	add.s64 	%rd173, %rd169, %rd154;
	ld.global.f64 	%fd781, [%rd173];
	mul.f64 	%fd782, %fd781, %fd841;
	add.s64 	%rd174, %rd170, %rd154;
	st.global.f64 	[%rd174], %fd782;
	add.s64 	%rd175, %rd171, %rd154;
	ld.global.f64 	%fd783, [%rd175];
	mul.f64 	%fd784, %fd112, %fd783;
	add.s64 	%rd176, %rd172, %rd154;
	st.global.f64 	[%rd176], %fd784;
	add.s64 	%rd177, %rd173, %rd154;
	ld.global.f64 	%fd785, [%rd177];
	mul.f64 	%fd786, %fd785, %fd841;
	add.s64 	%rd178, %rd174, %rd154;
	st.global.f64 	[%rd178], %fd786;
	add.s64 	%rd179, %rd175, %rd154;
	ld.global.f64 	%fd787, [%rd179];
	mul.f64 	%fd788, %fd112, %fd787;
	add.s64 	%rd180, %rd176, %rd154;
	st.global.f64 	[%rd180], %fd788;
	add.s64 	%rd181, %rd177, %rd154;
	ld.global.f64 	%fd789, [%rd181];
	mul.f64 	%fd790, %fd789, %fd841;
	add.s64 	%rd182, %rd178, %rd154;
	st.global.f64 	[%rd182], %fd790;
	add.s32 	%r357, %r357, 8;
	setp.ne.s32 	%p96, %r357, %r7;
	mov.u32 	%r359, %r7;
	@%p96 bra 	$L__BB8_112;
$L__BB8_113:
	setp.eq.s32 	%p97, %r4, 0;
	@%p97 bra 	$L__BB8_121;
	add.s32 	%r299, %r4, -1;
	setp.lt.u32 	%p98, %r299, 3;
	@%p98 bra 	$L__BB8_116;
	add.s32 	%r300, %r359, %r108;
	mad.lo.s32 	%r301, %r300, %r124, %r317;
	add.s32 	%r302, %r359, %r109;
	mad.lo.s32 	%r303, %r302, %r124, %r317;
	mul.wide.s32 	%rd183, %r301, 8;
	add.s64 	%rd184, %rd2, %rd183;
	ld.global.f64 	%fd791, [%rd184];
	mul.f64 	%fd792, %fd112, %fd791;
	mul.wide.s32 	%rd185, %r303, 8;
	add.s64 	%rd186, %rd2, %rd185;
	st.global.f64 	[%rd186], %fd792;
	add.s64 	%rd187, %rd1, %rd183;
	ld.global.f64 	%fd793, [%rd187];
	mul.f64 	%fd794, %fd793, %fd841;
	add.s64 	%rd188, %rd1, %rd185;
	st.global.f64 	[%rd188], %fd794;
	mul.wide.s32 	%rd189, %r124, 8;
	add.s64 	%rd190, %rd184, %rd189;
	ld.global.f64 	%fd795, [%rd190];
	mul.f64 	%fd796, %fd112, %fd795;
	add.s64 	%rd191, %rd186, %rd189;
	st.global.f64 	[%rd191], %fd796;
	add.s64 	%rd192, %rd187, %rd189;
	ld.global.f64 	%fd797, [%rd192];
	mul.f64 	%fd798, %fd797, %fd841;
	add.s64 	%rd193, %rd188, %rd189;
	st.global.f64 	[%rd193], %fd798;
	add.s64 	%rd194, %rd190, %rd189;
	ld.global.f64 	%fd799, [%rd194];
	mul.f64 	%fd800, %fd112, %fd799;
	add.s64 	%rd195, %rd191, %rd189;
	st.global.f64 	[%rd195], %fd800;
	add.s64 	%rd196, %rd192, %rd189;
	ld.global.f64 	%fd801, [%rd196];
	mul.f64 	%fd802, %fd801, %fd841;
	add.s64 	%rd197, %rd193, %rd189;
	st.global.f64 	[%rd197], %fd802;
	add.s64 	%rd198, %rd194, %rd189;
	ld.global.f64 	%fd803, [%rd198];
	mul.f64 	%fd804, %fd112, %fd803;
	add.s64 	%rd199, %rd195, %rd189;
	st.global.f64 	[%rd199], %fd804;
	add.s64 	%rd200, %rd196, %rd189;
	ld.global.f64 	%fd805, [%rd200];
	mul.f64 	%fd806, %fd805, %fd841;
	add.s64 	%rd201, %rd197, %rd189;
	st.global.f64 	[%rd201], %fd806;
	add.s32 	%r359, %r359, 4;
$L__BB8_116:
	setp.eq.s32 	%p99, %r5, 0;
	@%p99 bra 	$L__BB8_121;
	setp.eq.s32 	%p100, %r5, 1;
	@%p100 bra 	$L__BB8_119;
	add.s32 	%r304, %r359, %r108;
	mad.lo.s32 	%r305, %r304, %r124, %r317;
	add.s32 	%r306, %r359, %r109;
	mad.lo.s32 	%r307, %r306, %r124, %r317;
	mul.wide.s32 	%rd202, %r305, 8;
	add.s64 	%rd203, %rd2, %rd202;
	ld.global.f64 	%fd807, [%rd203];
	mul.f64 	%fd808, %fd112, %fd807;
	mul.wide.s32 	%rd204, %r307, 8;
	add.s64 	%rd205, %rd2, %rd204;
	st.global.f64 	[%rd205], %fd808;
	add.s64 	%rd206, %rd1, %rd202;
	ld.global.f64 	%fd809, [%rd206];
	mul.f64 	%fd810, %fd809, %fd841;
	add.s64 	%rd207, %rd1, %rd204;
	st.global.f64 	[%rd207], %fd810;
	mul.wide.s32 	%rd208, %r124, 8;
	add.s64 	%rd209, %rd203, %rd208;
	ld.global.f64 	%fd811, [%rd209];
	mul.f64 	%fd812, %fd112, %fd811;
	add.s64 	%rd210, %rd205, %rd208;
	st.global.f64 	[%rd210], %fd812;
	add.s64 	%rd211, %rd206, %rd208;
	ld.global.f64 	%fd813, [%rd211];
	mul.f64 	%fd814, %fd813, %fd841;
	add.s64 	%rd212, %rd207, %rd208;
	st.global.f64 	[%rd212], %fd814;
	add.s32 	%r359, %r359, 2;
$L__BB8_119:
	setp.eq.s32 	%p101, %r6, 0;
	@%p101 bra 	$L__BB8_121;
	add.s32 	%r308, %r359, %r108;
	mad.lo.s32 	%r309, %r308, %r124, %r317;
	add.s32 	%r310, %r359, %r109;
	mad.lo.s32 	%r311, %r310, %r124, %r317;
	mul.wide.s32 	%rd213, %r309, 8;
	add.s64 	%rd214, %rd2, %rd213;
	ld.global.f64 	%fd815, [%rd214];
	mul.f64 	%fd816, %fd112, %fd815;
	mul.wide.s32 	%rd215, %r311, 8;
	add.s64 	%rd216, %rd2, %rd215;
	st.global.f64 	[%rd216], %fd816;
	add.s64 	%rd217, %rd1, %rd213;
	ld.global.f64 	%fd817, [%rd217];
	mul.f64 	%fd818, %fd817, %fd841;
	add.s64 	%rd218, %rd1, %rd215;
	st.global.f64 	[%rd218], %fd818;
$L__BB8_121:
	add.s32 	%r356, %r356, 1;
	setp.ne.s32 	%p102, %r356, %r337;
	@%p102 bra 	$L__BB8_110;
$L__BB8_122:
	sub.s32 	%r339, %r72, %r339;
	sub.s32 	%r338, %r63, %r338;
	add.s32 	%r120, %r338, 2;
	setp.ne.s32 	%p103, %r337, %r2;
	add.s16 	%rs11, %rs11, 1;
	mov.u32 	%r336, %r61;
	mov.u32 	%r337, %r120;
	@%p103 bra 	$L__BB8_55;
$L__BB8_123:
	mov.u32 	%r312, %ntid.x;
	mov.u32 	%r313, %nctaid.x;
	mad.lo.s32 	%r317, %r312, %r313, %r317;
	setp.lt.s32 	%p104, %r317, %r124;
	@%p104 bra 	$L__BB8_2;
$L__BB8_124:
	ret;

}
	// .globl	_Z34gpuKernelSphericalHarmonicsBesselJIfEvPT_S1_S1_S1_S1_S0_iii
.visible .entry _Z34gpuKernelSphericalHarmonicsBesselJIfEvPT_S1_S1_S1_S1_S0_iii(
	.param .u64 .ptr .align 1 _Z34gpuKernelSphericalHarmonicsBesselJIfEvPT_S1_S1_S1_S1_S0_iii_param_0,
	.param .u64 .ptr .align 1 _Z34gpuKernelSphericalHarmonicsBesselJIfEvPT_S1_S1_S1_S1_S0_iii_param_1,
	.param .u64 .ptr .align 1 _Z34gpuKernelSphericalHarmonicsBesselJIfEvPT_S1_S1_S1_S1_S0_iii_param_2,
	.param .u64 .ptr .align 1 _Z34gpuKernelSphericalHarmonicsBesselJIfEvPT_S1_S1_S1_S1_S0_iii_param_3,
	.param .u64 .ptr .align 1 _Z34gpuKernelSphericalHarmonicsBesselJIfEvPT_S1_S1_S1_S1_S0_iii_param_4,
	.param .f32 _Z34gpuKernelSphericalHarmonicsBesselJIfEvPT_S1_S1_S1_S1_S0_iii_param_5,
	.param .u32 _Z34gpuKernelSphericalHarmonicsBesselJIfEvPT_S1_S1_S1_S1_S0_iii_param_6,
	.param .u32 _Z34gpuKernelSphericalHarmonicsBesselJIfEvPT_S1_S1_S1_S1_S0_iii_param_7,
	.param .u32 _Z34gpuKernelSphericalHarmonicsBesselJIfEvPT_S1_S1_S1_S1_S0_iii_param_8
)
{
	.local .align 8 .b8 	__local_depot9[152];
	.reg .b64 	%SP;
	.reg .b64 	%SPL;
	.reg .pred 	%p<144>;
	.reg .b16 	%rs<13>;
	.reg .b32 	%r<689>;
	.reg .b32 	%f<677>;
	.reg .b64 	%rd<364>;
	.reg .b64 	%fd<32>;

	mov.u64 	%SPL, __local_depot9;
	ld.param.u64 	%rd62, [_Z34gpuKernelSphericalHarmonicsBesselJIfEvPT_S1_S1_S1_S1_S0_iii_param_0];
	ld.param.u64 	%rd63, [_Z34gpuKernelSphericalHarmonicsBesselJIfEvPT_S1_S1_S1_S1_S0_iii_param_1];
	ld.param.u64 	%rd64, [_Z34gpuKernelSphericalHarmonicsBesselJIfEvPT_S1_S1_S1_S1_S0_iii_param_3];
	ld.param.u64 	%rd65, [_Z34gpuKernelSphericalHarmonicsBesselJIfEvPT_S1_S1_S1_S1_S0_iii_param_4];
	ld.param.f32 	%f85, [_Z34gpuKernelSphericalHarmonicsBesselJIfEvPT_S1_S1_S1_S1_S0_iii_param_5];
	ld.param.u32 	%r215, [_Z34gpuKernelSphericalHarmonicsBesselJIfEvPT_S1_S1_S1_S1_S0_iii_param_7];
	ld.param.u32 	%r216, [_Z34gpuKernelSphericalHarmonicsBesselJIfEvPT_S1_S1_S1_S1_S0_iii_param_8];
	cvta.to.global.u64 	%rd1, %rd63;
	cvta.to.global.u64 	%rd2, %rd62;
	cvta.to.global.u64 	%rd3, %rd64;
	cvta.to.global.u64 	%rd4, %rd65;
	add.u64 	%rd5, %SPL, 0;
	add.u64 	%rd6, %SPL, 0;
	add.u64 	%rd7, %SPL, 0;
	add.u64 	%rd8, %SPL, 0;
	add.u64 	%rd9, %SPL, 0;
	add.u64 	%rd10, %SPL, 0;
	add.u64 	%rd11, %SPL, 0;
	add.u64 	%rd12, %SPL, 0;
	add.u64 	%rd13, %SPL, 0;
	add.u64 	%rd14, %SPL, 0;
	add.u64 	%rd15, %SPL, 0;
	add.u64 	%rd16, %SPL, 0;
	add.u64 	%rd17, %SPL, 32;
	add.u64 	%rd18, %SPL, 72;
	add.u64 	%rd19, %SPL, 112;
	mov.u32 	%r217, %tid.x;
	mov.u32 	%r218, %ctaid.x;
	mov.u32 	%r219, %ntid.x;
	mad.lo.s32 	%r618, %r218, %r219, %r217;
	setp.ge.s32 	%p1, %r618, %r216;
	@%p1 bra 	$L__BB9_154;
	ld.param.u32 	%r616, [_Z34gpuKernelSphericalHarmonicsBesselJIfEvPT_S1_S1_S1_S1_S0_iii_param_6];
	mul.f32 	%f1, %f85, 0f40800000;
	rcp.rn.f32 	%f86, %f1;
	sqrt.rn.f32 	%f2, %f86;
	add.s32 	%r2, %r616, 1;
	and.b32  	%r3, %r215, 7;
	and.b32  	%r4, %r215, 3;
	and.b32  	%r5, %r215, 2147483640;
$L__BB9_2:
	ld.param.u64 	%rd349, [_Z34gpuKernelSphericalHarmonicsBesselJIfEvPT_S1_S1_S1_S1_S0_iii_param_2];
	mov.b32 	%r220, 1065353216;
	st.local.u32 	[%rd18], %r220;
	mul.lo.s32 	%r221, %r618, 3;
	cvta.to.global.u64 	%rd81, %rd349;
	mul.wide.s32 	%rd82, %r221, 4;
	add.s64 	%rd83, %rd81, %rd82;
	ld.global.f32 	%f662, [%rd83];
	ld.global.f32 	%f663, [%rd83+4];
	ld.global.f32 	%f5, [%rd83+8];
	mul.f32 	%f87, %f663, %f663;
	fma.rn.f32 	%f88, %f662, %f662, %f87;
	sqrt.rn.f32 	%f89, %f88;
	cvt.f64.f32 	%fd1, %f89;
	setp.geu.f64 	%p2, %fd1, 0d3D819799812DEA11;
	@%p2 bra 	$L__BB9_4;
	setp.ge.f32 	%p3, %f662, 0f00000000;
	selp.f32 	%f90, 0f3F800000, 0fBF800000, %p3;
	setp.ge.f32 	%p4, %f663, 0f00000000;
	selp.f32 	%f91, 0fBF800000, 0f3F800000, %p4;
	abs.f32 	%f92, %f662;
	cvt.f64.f32 	%fd2, %f92;
	setp.gt.f64 	%p5, %fd2, 0d3D719799812DEA11;
	cvt.f64.f32 	%fd3, %f90;
	mul.f64 	%fd4, %fd3, 0d3D719799812DEA11;
	cvt.rn.f32.f64 	%f93, %fd4;
	selp.f32 	%f662, %f662, %f93, %p5;
	abs.f32 	%f94, %f663;
	cvt.f64.f32 	%fd5, %f94;
	setp.gt.f64 	%p6, %fd5, 0d3D719799812DEA11;
	cvt.f64.f32 	%fd6, %f91;
	mul.f64 	%fd7, %fd6, 0d3D719799812DEA11;
	cvt.rn.f32.f64 	%f95, %fd7;
	selp.f32 	%f663, %f663, %f95, %p6;
$L__BB9_4:
	setp.lt.s32 	%p7, %r215, 1;
	mul.f32 	%f96, %f663, %f663;
	fma.rn.f32 	%f97, %f662, %f662, %f96;
	fma.rn.f32 	%f98, %f5, %f5, %f97;
	sqrt.rn.f32 	%f10, %f98;
	abs.f32 	%f99, %f662;
	abs.f32 	%f100, %f663;
	setp.gt.f32 	%p8, %f100, %f99;
	selp.f32 	%f101, %f100, %f99, %p8;
	selp.f32 	%f102, %f99, %f100, %p8;
	div.rn.f32 	%f103, %f102, %f101;
	mul.f32 	%f104, %f103, %f103;
	fma.rn.f32 	%f105, %f104, 0f3B33710B, 0fBC807748;
	fma.rn.f32 	%f106, %f105, %f104, 0f3D2CDAB2;
	fma.rn.f32 	%f107, %f106, %f104, 0fBD992D10;
	fma.rn.f32 	%f108, %f107, %f104, 0f3DD9EA6C;
	fma.rn.f32 	%f109, %f108, %f104, 0fBE117CB1;
	fma.rn.f32 	%f110, %f109, %f104, 0f3E4CBCE0;
	fma.rn.f32 	%f111, %f110, %f104, 0fBEAAAA7D;
	mul.f32 	%f112, %f104, %f111;
	fma.rn.f32 	%f113, %f112, %f103, %f103;
	neg.f32 	%f114, %f113;
	fma.rn.f32 	%f115, 0f3F6EE581, 0f3FD774EB, %f114;
	selp.f32 	%f116, %f115, %f113, %p8;
	selp.f32 	%f117, 0f3F6EE581, 0f3FEEE581, %p8;
	selp.f32 	%f118, %f113, %f114, %p8;
	mov.b32 	%r222, %f662;
	fma.rn.f32 	%f119, %f117, 0f3FD774EB, %f118;
	setp.lt.s32 	%p9, %r222, 0;
	selp.f32 	%f120, %f119, %f116, %p9;
	add.f32 	%f121, %f99, %f100;
	setp.eq.f32 	%p10, %f101, 0f00000000;
	selp.f32 	%f122, 0f40490FDB, 0f00000000, %p9;
	setp.eq.f32 	%p11, %f99, %f100;
	selp.f32 	%f123, 0f4016CBE4, 0f3F490FDB, %p9;
	selp.f32 	%f124, %f123, %f120, %p11;
	selp.f32 	%f125, %f122, %f124, %p10;
	abs.f32 	%f126, %f121;
	setp.nan.f32 	%p12, %f126, %f126;
	copysign.f32 	%f127, %f663, %f125;
	selp.f32 	%f11, %f121, %f127, %p12;
	@%p7 bra 	$L__BB9_15;
	mov.b32 	%r619, 0;
$L__BB9_6:
	mul.lo.s32 	%r224, %r619, %r2;
	mul.wide.s32 	%rd84, %r224, 4;
	add.s64 	%rd85, %rd3, %rd84;
	ld.global.f32 	%f128, [%rd85];
	mul.f32 	%f12, %f10, %f128;
	mul.f32 	%f129, %f12, 0f3F22F983;
	cvt.rni.s32.f32 	%r623, %f129;
	cvt.rn.f32.s32 	%f130, %r623;
	fma.rn.f32 	%f131, %f130, 0fBFC90FDA, %f12;
	fma.rn.f32 	%f132, %f130, 0fB3A22168, %f131;
	fma.rn.f32 	%f664, %f130, 0fA7C234C5, %f132;
	abs.f32 	%f14, %f12;
	setp.ltu.f32 	%p13, %f14, 0f47CE4780;
	@%p13 bra 	$L__BB9_14;
	setp.neu.f32 	%p14, %f14, 0f7F800000;
	@%p14 bra 	$L__BB9_9;
	mov.f32 	%f135, 0f00000000;
	mul.rn.f32 	%f664, %f12, %f135;
	mov.b32 	%r623, 0;
	bra.uni 	$L__BB9_14;
$L__BB9_9:
	mov.b32 	%r9, %f12;
	shl.b32 	%r226, %r9, 8;
	or.b32  	%r10, %r226, -2147483648;
	mov.b64 	%rd352, 0;
	mov.b32 	%r620, 0;
	mov.u64 	%rd350, __cudart_i2opi_f;
	mov.u64 	%rd351, %rd16;
$L__BB9_10:
	.pragma "nounroll";
	ld.global.nc.u32 	%r227, [%rd350];
	mad.wide.u32 	%rd88, %r227, %r10, %rd352;
	shr.u64 	%rd352, %rd88, 32;
	st.local.u32 	[%rd351], %rd88;
	add.s32 	%r620, %r620, 1;
	add.s64 	%rd351, %rd351, 4;
	add.s64 	%rd350, %rd350, 4;
	setp.ne.s32 	%p15, %r620, 6;
	@%p15 bra 	$L__BB9_10;
	shr.u32 	%r228, %r9, 23;
	st.local.u32 	[%rd16+24], %rd352;
	and.b32  	%r13, %r228, 31;
	and.b32  	%r229, %r228, 224;
	add.s32 	%r230, %r229, -128;
	shr.u32 	%r231, %r230, 5;
	mul.wide.u32 	%rd89, %r231, 4;
	sub.s64 	%rd26, %rd16, %rd89;
	ld.local.u32 	%r621, [%rd26+24];
	ld.local.u32 	%r622, [%rd26+20];
	setp.eq.s32 	%p16, %r13, 0;
	@%p16 bra 	$L__BB9_13;
	shf.l.wrap.b32 	%r621, %r622, %r621, %r13;
	ld.local.u32 	%r232, [%rd26+16];
	shf.l.wrap.b32 	%r622, %r232, %r622, %r13;
$L__BB9_13:
	shr.u32 	%r233, %r621, 30;
	shf.l.wrap.b32 	%r234, %r622, %r621, 2;
	shl.b32 	%r235, %r622, 2;
	shr.u32 	%r236, %r234, 31;
	add.s32 	%r237, %r236, %r233;
	neg.s32 	%r238, %r237;
	setp.lt.s32 	%p17, %r9, 0;
	selp.b32 	%r623, %r238, %r237, %p17;
	xor.b32  	%r239, %r234, %r9;
	shr.s32 	%r240, %r234, 31;
	xor.b32  	%r241, %r240, %r234;
	xor.b32  	%r242, %r240, %r235;
	cvt.u64.u32 	%rd90, %r241;
	shl.b64 	%rd91, %rd90, 32;
	cvt.u64.u32 	%rd92, %r242;
	or.b64  	%rd93, %rd91, %rd92;
	cvt.rn.f64.s64 	%fd8, %rd93;
	mul.f64 	%fd9, %fd8, 0d3BF921FB54442D19;
	cvt.rn.f32.f64 	%f133, %fd9;
	neg.f32 	%f134, %f133;
	setp.lt.s32 	%p18, %r239, 0;
	selp.f32 	%f664, %f134, %f133, %p18;
$L__BB9_14:
	mul.rn.f32 	%f136, %f664, %f664;
	and.b32  	%r244, %r623, 1;
	setp.eq.b32 	%p19, %r244, 1;
	selp.f32 	%f137, 0f3F800000, %f664, %p19;
	fma.rn.f32 	%f138, %f136, %f137, 0f00000000;
	fma.rn.f32 	%f139, %f136, 0f37CBAC00, 0fBAB607ED;
	selp.f32 	%f140, %f139, 0fB94D4153, %p19;
	selp.f32 	%f141, 0f3D2AAABB, 0f3C0885E4, %p19;
	fma.rn.f32 	%f142, %f140, %f136, %f141;
	selp.f32 	%f143, 0fBEFFFFFF, 0fBE2AAAA8, %p19;
	fma.rn.f32 	%f144, %f142, %f136, %f143;
	fma.rn.f32 	%f145, %f144, %f138, %f137;
	and.b32  	%r245, %r623, 2;
	setp.eq.s32 	%p20, %r245, 0;
	mov.f32 	%f146, 0f00000000;
	sub.f32 	%f147, %f146, %f145;
	selp.f32 	%f148, %f145, %f147, %p20;
	div.rn.f32 	%f149, %f148, %f12;
	mad.lo.s32 	%r246, %r619, %r216, %r618;
	mul.f32 	%f150, %f2, %f149;
	mul.wide.s32 	%rd94, %r246, 4;
	add.s64 	%rd95, %rd2, %rd94;
	st.global.f32 	[%rd95], %f150;
	mul.f32 	%f151, %f149, 0f00000000;
	add.s64 	%rd96, %rd1, %rd94;
	st.global.f32 	[%rd96], %f151;
	add.s32 	%r619, %r619, 1;
	setp.ne.s32 	%p21, %r619, %r215;
	@%p21 bra 	$L__BB9_6;
$L__BB9_15:
	shl.b32 	%r23, %r215, 1;
	setp.lt.s32 	%p22, %r215, 1;
	div.rn.f32 	%f18, %f5, %f10;
	sub.f32 	%f152, %f10, %f5;
	add.f32 	%f153, %f5, %f10;
	mul.f32 	%f154, %f152, %f153;
	sqrt.rn.f32 	%f155, %f154;
	neg.f32 	%f156, %f155;
	div.rn.f32 	%f19, %f156, %f10;
	st.local.v2.f32 	[%rd17], {%f18, %f19};
	@%p22 bra 	$L__BB9_34;
	ld.global.f32 	%f157, [%rd4+4];
	mul.f32 	%f158, %f1, %f157;
	mul.f32 	%f159, %f157, 0f40400000;
	div.rn.f32 	%f160, %f159, %f158;
	sqrt.rn.f32 	%f161, %f160;
	mul.f32 	%f20, %f161, %f18;
	mov.b32 	%r624, 0;
$L__BB9_17:
	mul.lo.s32 	%r248, %r624, %r2;
	mul.wide.s32 	%rd97, %r248, 4;
	add.s64 	%rd98, %rd3, %rd97;
	ld.global.f32 	%f162, [%rd98+4];
	mul.f32 	%f21, %f10, %f162;
	mul.f32 	%f163, %f21, 0f3F22F983;
	cvt.rni.s32.f32 	%r632, %f163;
	cvt.rn.f32.s32 	%f164, %r632;
	fma.rn.f32 	%f165, %f164, 0fBFC90FDA, %f21;
	fma.rn.f32 	%f166, %f164, 0fB3A22168, %f165;
	fma.rn.f32 	%f666, %f164, 0fA7C234C5, %f166;
	abs.f32 	%f23, %f21;
	setp.ltu.f32 	%p23, %f23, 0f47CE4780;
	mov.u32 	%r628, %r632;
	mov.f32 	%f665, %f666;
	@%p23 bra 	$L__BB9_25;
	setp.neu.f32 	%p24, %f23, 0f7F800000;
	@%p24 bra 	$L__BB9_20;
	mov.f32 	%f169, 0f00000000;
	mul.rn.f32 	%f665, %f21, %f169;
	mov.b32 	%r628, 0;
	bra.uni 	$L__BB9_25;
$L__BB9_20:
	mov.b32 	%r26, %f21;
	shl.b32 	%r250, %r26, 8;
	or.b32  	%r27, %r250, -2147483648;
	mov.b64 	%rd353, 0;
	mov.b32 	%r625, 0;
$L__BB9_21:
	.pragma "nounroll";
	mul.wide.u32 	%rd100, %r625, 4;
	mov.u64 	%rd101, __cudart_i2opi_f;
	add.s64 	%rd102, %rd101, %rd100;
	ld.global.nc.u32 	%r251, [%rd102];
	mad.wide.u32 	%rd103, %r251, %r27, %rd353;
	shr.u64 	%rd353, %rd103, 32;
	add.s64 	%rd104, %rd15, %rd100;
	st.local.u32 	[%rd104], %rd103;
	add.s32 	%r625, %r625, 1;
	setp.ne.s32 	%p25, %r625, 6;
	@%p25 bra 	$L__BB9_21;
	shr.u32 	%r252, %r26, 23;
	st.local.u32 	[%rd15+24], %rd353;
	and.b32  	%r30, %r252, 31;
	and.b32  	%r253, %r252, 224;
	add.s32 	%r254, %r253, -128;
	shr.u32 	%r255, %r254, 5;
	mul.wide.u32 	%rd105, %r255, 4;
	sub.s64 	%rd29, %rd15, %rd105;
	ld.local.u32 	%r626, [%rd29+24];
	ld.local.u32 	%r627, [%rd29+20];
	setp.eq.s32 	%p26, %r30, 0;
	@%p26 bra 	$L__BB9_24;
	shf.l.wrap.b32 	%r626, %r627, %r626, %r30;
	ld.local.u32 	%r256, [%rd29+16];
	shf.l.wrap.b32 	%r627, %r256, %r627, %r30;
$L__BB9_24:
	shr.u32 	%r257, %r626, 30;
	shf.l.wrap.b32 	%r258, %r627, %r626, 2;
	shl.b32 	%r259, %r627, 2;
	shr.u32 	%r260, %r258, 31;
	add.s32 	%r261, %r260, %r257;
	neg.s32 	%r262, %r261;
	setp.lt.s32 	%p27, %r26, 0;
	selp.b32 	%r628, %r262, %r261, %p27;
	xor.b32  	%r263, %r258, %r26;
	shr.s32 	%r264, %r258, 31;
	xor.b32  	%r265, %r264, %r258;
	xor.b32  	%r266, %r264, %r259;
	cvt.u64.u32 	%rd106, %r265;
	shl.b64 	%rd107, %rd106, 32;
	cvt.u64.u32 	%rd108, %r266;
	or.b64  	%rd109, %rd107, %rd108;
	cvt.rn.f64.s64 	%fd10, %rd109;
	mul.f64 	%fd11, %fd10, 0d3BF921FB54442D19;
	cvt.rn.f32.f64 	%f167, %fd11;
	neg.f32 	%f168, %f167;
	setp.lt.s32 	%p28, %r263, 0;
	selp.f32 	%f665, %f168, %f167, %p28;
$L__BB9_25:
	setp.ltu.f32 	%p29, %f23, 0f47CE4780;
	mul.rn.f32 	%f170, %f665, %f665;
	and.b32  	%r268, %r628, 1;
	setp.eq.b32 	%p30, %r268, 1;
	selp.f32 	%f171, 0f3F800000, %f665, %p30;
	fma.rn.f32 	%f172, %f170, %f171, 0f00000000;
	fma.rn.f32 	%f173, %f170, 0f37CBAC00, 0fBAB607ED;
	selp.f32 	%f174, %f173, 0fB94D4153, %p30;
	selp.f32 	%f175, 0f3D2AAABB, 0f3C0885E4, %p30;
	fma.rn.f32 	%f176, %f174, %f170, %f175;
	selp.f32 	%f177, 0fBEFFFFFF, 0fBE2AAAA8, %p30;
	fma.rn.f32 	%f178, %f176, %f170, %f177;
	fma.rn.f32 	%f179, %f178, %f172, %f171;
	and.b32  	%r269, %r628, 2;
	setp.eq.s32 	%p31, %r269, 0;
	mov.f32 	%f180, 0f00000000;
	sub.f32 	%f181, %f180, %f179;
	selp.f32 	%f27, %f179, %f181, %p31;
	@%p29 bra 	$L__BB9_33;
	setp.neu.f32 	%p32, %f23, 0f7F800000;
	@%p32 bra 	$L__BB9_28;
	mov.f32 	%f184, 0f00000000;
	mul.rn.f32 	%f666, %f21, %f184;
	mov.b32 	%r632, 0;
	bra.uni 	$L__BB9_33;
$L__BB9_28:
	mov.b32 	%r39, %f21;
	shl.b32 	%r271, %r39, 8;
	or.b32  	%r40, %r271, -2147483648;
	mov.b64 	%rd354, 0;
	mov.b32 	%r629, 0;
$L__BB9_29:
	.pragma "nounroll";
	mul.wide.u32 	%rd111, %r629, 4;
	mov.u64 	%rd112, __cudart_i2opi_f;
	add.s64 	%rd113, %rd112, %rd111;
	ld.global.nc.u32 	%r272, [%rd113];
	mad.wide.u32 	%rd114, %r272, %r40, %rd354;
	shr.u64 	%rd354, %rd114, 32;
	add.s64 	%rd115, %rd14, %rd111;
	st.local.u32 	[%rd115], %rd114;
	add.s32 	%r629, %r629, 1;
	setp.ne.s32 	%p33, %r629, 6;
	@%p33 bra 	$L__BB9_29;
	shr.u32 	%r273, %r39, 23;
	st.local.u32 	[%rd14+24], %rd354;
	and.b32  	%r43, %r273, 31;
	and.b32  	%r274, %r273, 224;
	add.s32 	%r275, %r274, -128;
	shr.u32 	%r276, %r275, 5;
	mul.wide.u32 	%rd116, %r276, 4;
	sub.s64 	%rd32, %rd14, %rd116;
	ld.local.u32 	%r630, [%rd32+24];
	ld.local.u32 	%r631, [%rd32+20];
	setp.eq.s32 	%p34, %r43, 0;
	@%p34 bra 	$L__BB9_32;
	shf.l.wrap.b32 	%r630, %r631, %r630, %r43;
	ld.local.u32 	%r277, [%rd32+16];
	shf.l.wrap.b32 	%r631, %r277, %r631, %r43;
$L__BB9_32:
	shr.u32 	%r278, %r630, 30;
	shf.l.wrap.b32 	%r279, %r631, %r630, 2;
	shl.b32 	%r280, %r631, 2;
	shr.u32 	%r281, %r279, 31;
	add.s32 	%r282, %r281, %r278;
	neg.s32 	%r283, %r282;
	setp.lt.s32 	%p35, %r39, 0;
	selp.b32 	%r632, %r283, %r282, %p35;
	xor.b32  	%r284, %r279, %r39;
	shr.s32 	%r285, %r279, 31;
	xor.b32  	%r286, %r285, %r279;
	xor.b32  	%r287, %r285, %r280;
	cvt.u64.u32 	%rd117, %r286;
	shl.b64 	%rd118, %rd117, 32;
	cvt.u64.u32 	%rd119, %r287;
	or.b64  	%rd120, %rd118, %rd119;
	cvt.rn.f64.s64 	%fd12, %rd120;
	mul.f64 	%fd13, %fd12, 0d3BF921FB54442D19;
	cvt.rn.f32.f64 	%f182, %fd13;
	neg.f32 	%f183, %f182;
	setp.lt.s32 	%p36, %r284, 0;
	selp.f32 	%f666, %f183, %f182, %p36;
$L__BB9_33:
	add.s32 	%r289, %r632, 1;
	mul.rn.f32 	%f185, %f666, %f666;
	and.b32  	%r290, %r632, 1;
	setp.eq.b32 	%p37, %r290, 1;
	selp.f32 	%f186, %f666, 0f3F800000, %p37;
	fma.rn.f32 	%f187, %f185, %f186, 0f00000000;
	fma.rn.f32 	%f188, %f185, 0f37CBAC00, 0fBAB607ED;
	selp.f32 	%f189, 0fB94D4153, %f188, %p37;
	selp.f32 	%f190, 0f3C0885E4, 0f3D2AAABB, %p37;
	fma.rn.f32 	%f191, %f189, %f185, %f190;
	selp.f32 	%f192, 0fBE2AAAA8, 0fBEFFFFFF, %p37;
	fma.rn.f32 	%f193, %f191, %f185, %f192;
	fma.rn.f32 	%f194, %f193, %f187, %f186;
	and.b32  	%r291, %r289, 2;
	setp.eq.s32 	%p38, %r291, 0;
	mov.f32 	%f195, 0f00000000;
	sub.f32 	%f196, %f195, %f194;
	selp.f32 	%f197, %f194, %f196, %p38;
	div.rn.f32 	%f198, %f197, %f21;
	mul.f32 	%f199, %f21, %f21;
	div.rn.f32 	%f200, %f27, %f199;
	sub.f32 	%f201, %f200, %f198;
	add.s32 	%r292, %r23, %r624;
	mad.lo.s32 	%r293, %r292, %r216, %r618;
	mul.f32 	%f202, %f20, %f201;
	mul.wide.s32 	%rd121, %r293, 4;
	add.s64 	%rd122, %rd2, %rd121;
	st.global.f32 	[%rd122], %f202;
	mul.f32 	%f203, %f201, 0f00000000;
	add.s64 	%rd123, %rd1, %rd121;
	st.global.f32 	[%rd123], %f203;
	add.s32 	%r624, %r624, 1;
	setp.ne.s32 	%p39, %r624, %r215;
	@%p39 bra 	$L__BB9_17;
$L__BB9_34:
	ld.global.f32 	%f204, [%rd4];
	mul.f32 	%f205, %f204, 0f40400000;
	ld.global.f32 	%f206, [%rd4+8];
	mul.f32 	%f207, %f1, %f206;
	div.rn.f32 	%f208, %f205, %f207;
	sqrt.rn.f32 	%f31, %f208;
	mul.f32 	%f209, %f11, 0f3F22F983;
	cvt.rni.s32.f32 	%r640, %f209;
	cvt.rn.f32.s32 	%f210, %r640;
	fma.rn.f32 	%f211, %f210, 0fBFC90FDA, %f11;
	fma.rn.f32 	%f212, %f210, 0fB3A22168, %f211;
	fma.rn.f32 	%f668, %f210, 0fA7C234C5, %f212;
	abs.f32 	%f33, %f11;
	setp.ltu.f32 	%p40, %f33, 0f47CE4780;
	mov.u32 	%r636, %r640;
	mov.f32 	%f667, %f668;
	@%p40 bra 	$L__BB9_42;
	setp.neu.f32 	%p41, %f33, 0f7F800000;
	@%p41 bra 	$L__BB9_37;
	mov.f32 	%f215, 0f00000000;
	mul.rn.f32 	%f667, %f11, %f215;
	mov.b32 	%r636, 0;
	bra.uni 	$L__BB9_42;
$L__BB9_37:
	mov.b32 	%r54, %f11;
	shl.b32 	%r295, %r54, 8;
	or.b32  	%r55, %r295, -2147483648;
	mov.b64 	%rd355, 0;
	mov.b32 	%r633, 0;
$L__BB9_38:
	.pragma "nounroll";
	mul.wide.u32 	%rd125, %r633, 4;
	mov.u64 	%rd126, __cudart_i2opi_f;
	add.s64 	%rd127, %rd126, %rd125;
	ld.global.nc.u32 	%r296, [%rd127];
	mad.wide.u32 	%rd128, %r296, %r55, %rd355;
	shr.u64 	%rd355, %rd128, 32;
	add.s64 	%rd129, %rd13, %rd125;
	st.local.u32 	[%rd129], %rd128;
	add.s32 	%r633, %r633, 1;
	setp.ne.s32 	%p42, %r633, 6;
	@%p42 bra 	$L__BB9_38;
	shr.u32 	%r297, %r54, 23;
	st.local.u32 	[%rd13+24], %rd355;
	and.b32  	%r58, %r297, 31;
	and.b32  	%r298, %r297, 224;
	add.s32 	%r299, %r298, -128;
	shr.u32 	%r300, %r299, 5;
	mul.wide.u32 	%rd130, %r300, 4;
	sub.s64 	%rd35, %rd13, %rd130;
	ld.local.u32 	%r634, [%rd35+24];
	ld.local.u32 	%r635, [%rd35+20];
	setp.eq.s32 	%p43, %r58, 0;
	@%p43 bra 	$L__BB9_41;
	shf.l.wrap.b32 	%r634, %r635, %r634, %r58;
	ld.local.u32 	%r301, [%rd35+16];
	shf.l.wrap.b32 	%r635, %r301, %r635, %r58;
$L__BB9_41:
	shr.u32 	%r302, %r634, 30;
	shf.l.wrap.b32 	%r303, %r635, %r634, 2;
	shl.b32 	%r304, %r635, 2;
	shr.u32 	%r305, %r303, 31;
	add.s32 	%r306, %r305, %r302;
	neg.s32 	%r307, %r306;
	setp.lt.s32 	%p44, %r54, 0;
	selp.b32 	%r636, %r307, %r306, %p44;
	xor.b32  	%r308, %r303, %r54;
	shr.s32 	%r309, %r303, 31;
	xor.b32  	%r310, %r309, %r303;
	xor.b32  	%r311, %r309, %r304;
	cvt.u64.u32 	%rd131, %r310;
	shl.b64 	%rd132, %rd131, 32;
	cvt.u64.u32 	%rd133, %r311;
	or.b64  	%rd134, %rd132, %rd133;
	cvt.rn.f64.s64 	%fd14, %rd134;
	mul.f64 	%fd15, %fd14, 0d3BF921FB54442D19;
	cvt.rn.f32.f64 	%f213, %fd15;
	neg.f32 	%f214, %f213;
	setp.lt.s32 	%p45, %r308, 0;
	selp.f32 	%f667, %f214, %f213, %p45;
$L__BB9_42:
	setp.ltu.f32 	%p46, %f33, 0f47CE4780;
	add.s32 	%r313, %r636, 1;
	mul.rn.f32 	%f216, %f667, %f667;
	and.b32  	%r314, %r636, 1;
	setp.eq.b32 	%p47, %r314, 1;
	selp.f32 	%f217, %f667, 0f3F800000, %p47;
	fma.rn.f32 	%f218, %f216, %f217, 0f00000000;
	fma.rn.f32 	%f219, %f216, 0f37CBAC00, 0fBAB607ED;
	selp.f32 	%f220, 0fB94D4153, %f219, %p47;
	selp.f32 	%f221, 0f3C0885E4, 0f3D2AAABB, %p47;
	fma.rn.f32 	%f222, %f220, %f216, %f221;
	selp.f32 	%f223, 0fBE2AAAA8, 0fBEFFFFFF, %p47;
	fma.rn.f32 	%f224, %f222, %f216, %f223;
	fma.rn.f32 	%f225, %f224, %f218, %f217;
	and.b32  	%r315, %r313, 2;
	setp.eq.s32 	%p48, %r315, 0;
	mov.f32 	%f226, 0f00000000;
	sub.f32 	%f227, %f226, %f225;
	selp.f32 	%f228, %f225, %f227, %p48;
	mul.f32 	%f37, %f31, %f228;
	@%p46 bra 	$L__BB9_50;
	setp.neu.f32 	%p49, %f33, 0f7F800000;
	@%p49 bra 	$L__BB9_45;
	mov.f32 	%f231, 0f00000000;
	mul.rn.f32 	%f668, %f11, %f231;
	mov.b32 	%r640, 0;
	bra.uni 	$L__BB9_50;
$L__BB9_45:
	mov.b32 	%r67, %f11;
	shl.b32 	%r317, %r67, 8;
	or.b32  	%r68, %r317, -2147483648;
	mov.b64 	%rd356, 0;
	mov.b32 	%r637, 0;
$L__BB9_46:
	.pragma "nounroll";
	mul.wide.u32 	%rd136, %r637, 4;
	mov.u64 	%rd137, __cudart_i2opi_f;
	add.s64 	%rd138, %rd137, %rd136;
	ld.global.nc.u32 	%r318, [%rd138];
	mad.wide.u32 	%rd139, %r318, %r68, %rd356;
	shr.u64 	%rd356, %rd139, 32;
	add.s64 	%rd140, %rd12, %rd136;
	st.local.u32 	[%rd140], %rd139;
	add.s32 	%r637, %r637, 1;
	setp.ne.s32 	%p50, %r637, 6;
	@%p50 bra 	$L__BB9_46;
	shr.u32 	%r319, %r67, 23;
	st.local.u32 	[%rd12+24], %rd356;
	and.b32  	%r71, %r319, 31;
	and.b32  	%r320, %r319, 224;
	add.s32 	%r321, %r320, -128;
	shr.u32 	%r322, %r321, 5;
	mul.wide.u32 	%rd141, %r322, 4;
	sub.s64 	%rd38, %rd12, %rd141;
	ld.local.u32 	%r638, [%rd38+24];
	ld.local.u32 	%r639, [%rd38+20];
	setp.eq.s32 	%p51, %r71, 0;
	@%p51 bra 	$L__BB9_49;
	shf.l.wrap.b32 	%r638, %r639, %r638, %r71;
	ld.local.u32 	%r323, [%rd38+16];
	shf.l.wrap.b32 	%r639, %r323, %r639, %r71;
$L__BB9_49:
	shr.u32 	%r324, %r638, 30;
	shf.l.wrap.b32 	%r325, %r639, %r638, 2;
	shl.b32 	%r326, %r639, 2;
	shr.u32 	%r327, %r325, 31;
	add.s32 	%r328, %r327, %r324;
	neg.s32 	%r329, %r328;
	setp.lt.s32 	%p52, %r67, 0;
	selp.b32 	%r640, %r329, %r328, %p52;
	xor.b32  	%r330, %r325, %r67;
	shr.s32 	%r331, %r325, 31;
	xor.b32  	%r332, %r331, %r325;
	xor.b32  	%r333, %r331, %r326;
	cvt.u64.u32 	%rd142, %r332;
	shl.b64 	%rd143, %rd142, 32;
	cvt.u64.u32 	%rd144, %r333;
	or.b64  	%rd145, %rd143, %rd144;
	cvt.rn.f64.s64 	%fd16, %rd145;
	mul.f64 	%fd17, %fd16, 0d3BF921FB54442D19;
	cvt.rn.f32.f64 	%f229, %fd17;
	neg.f32 	%f230, %f229;
	setp.lt.s32 	%p53, %r330, 0;
	selp.f32 	%f668, %f230, %f229, %p53;
$L__BB9_50:
	setp.lt.s32 	%p54, %r215, 1;
	mul.rn.f32 	%f232, %f668, %f668;
	and.b32  	%r335, %r640, 1;
	setp.eq.b32 	%p55, %r335, 1;
	selp.f32 	%f233, 0f3F800000, %f668, %p55;
	fma.rn.f32 	%f234, %f232, %f233, 0f00000000;
	fma.rn.f32 	%f235, %f232, 0f37CBAC00, 0fBAB607ED;
	selp.f32 	%f236, %f235, 0fB94D4153, %p55;
	selp.f32 	%f237, 0f3D2AAABB, 0f3C0885E4, %p55;
	fma.rn.f32 	%f238, %f236, %f232, %f237;
	selp.f32 	%f239, 0fBEFFFFFF, 0fBE2AAAA8, %p55;
	fma.rn.f32 	%f240, %f238, %f232, %f239;
	fma.rn.f32 	%f241, %f240, %f234, %f233;
	and.b32  	%r336, %r640, 2;
	setp.eq.s32 	%p56, %r336, 0;
	mov.f32 	%f242, 0f00000000;
	sub.f32 	%f243, %f242, %f241;
	selp.f32 	%f244, %f241, %f243, %p56;
	mul.f32 	%f41, %f31, %f244;
	@%p54 bra 	$L__BB9_55;
	mul.f32 	%f42, %f19, %f37;
	mul.f32 	%f43, %f19, %f41;
	mov.b32 	%r641, 0;
$L__BB9_52:
	mul.lo.s32 	%r338, %r641, %r2;
	mul.wide.s32 	%rd146, %r338, 4;
	add.s64 	%rd147, %rd3, %rd146;
	ld.global.f32 	%f245, [%rd147+4];
	mul.f32 	%f44, %f10, %f245;
	mul.f32 	%f246, %f44, 0f3F22F983;
	cvt.rni.s32.f32 	%r649, %f246;
	cvt.rn.f32.s32 	%f247, %r649;
	fma.rn.f32 	%f248, %f247, 0fBFC90FDA, %f44;
	fma.rn.f32 	%f249, %f247, 0fB3A22168, %f248;
	fma.rn.f32 	%f670, %f247, 0fA7C234C5, %f249;
	abs.f32 	%f46, %f44;
	setp.ltu.f32 	%p57, %f46, 0f47CE4780;
	mov.u32 	%r645, %r649;
	mov.f32 	%f669, %f670;
	@%p57 bra 	$L__BB9_77;
	setp.neu.f32 	%p58, %f46, 0f7F800000;
	@%p58 bra 	$L__BB9_72;
	mov.f32 	%f252, 0f00000000;
	mul.rn.f32 	%f669, %f44, %f252;
	mov.b32 	%r645, 0;
	bra.uni 	$L__BB9_77;
$L__BB9_55:
	ld.param.u32 	%r617, [_Z34gpuKernelSphericalHarmonicsBesselJIfEvPT_S1_S1_S1_S1_S0_iii_param_6];
	setp.lt.s32 	%p74, %r617, 2;
	@%p74 bra 	$L__BB9_153;
	mov.b32 	%r653, 2;
	mov.b32 	%r652, 1;
	mov.b32 	%r651, 3;
	mov.b32 	%r650, 0;
	mov.b16 	%rs11, 0;
	mov.u16 	%rs12, %rs11;
$L__BB9_57:
	add.s16 	%rs12, %rs12, 1;
	cvt.u32.u16 	%r391, %rs12;
	and.b32  	%r392, %r391, 7;
	add.s32 	%r113, %r392, -1;
	add.s32 	%r114, %r650, 1;
	mul.wide.s32 	%rd176, %r653, 4;
	add.s64 	%rd177, %rd17, %rd176;
	ld.local.f32 	%f290, [%rd177+-4];
	add.s64 	%rd178, %rd18, %rd176;
	st.local.f32 	[%rd178+-4], %f290;
	add.s32 	%r393, %r114, %r653;
	cvt.rn.f32.s32 	%f54, %r393;
	mul.f32 	%f291, %f18, %f290;
	mul.f32 	%f292, %f291, %f54;
	st.local.f32 	[%rd177+-4], %f292;
	mul.f32 	%f293, %f19, %f290;
	mul.f32 	%f294, %f293, %f54;
	st.local.f32 	[%rd177], %f294;
	setp.lt.u32 	%p75, %r650, 7;
	mov.b32 	%r656, 0;
	@%p75 bra 	$L__BB9_60;
	mov.b32 	%r654, 0;
$L__BB9_59:
	.pragma "nounroll";
	mul.wide.u32 	%rd179, %r654, 4;
	add.s64 	%rd180, %rd17, %rd179;
	ld.local.v2.f32 	{%f295, %f296}, [%rd180];
	mul.f32 	%f297, %f18, %f295;
	mul.f32 	%f298, %f297, %f54;
	add.s32 	%r395, %r653, %r654;
	add.s32 	%r396, %r395, -1;
	cvt.rn.f32.s32 	%f299, %r396;
	add.s64 	%rd181, %rd18, %rd179;
	ld.local.v2.f32 	{%f300, %f301}, [%rd181];
	mul.f32 	%f302, %f300, %f299;
	sub.f32 	%f303, %f298, %f302;
	sub.s32 	%r397, %r653, %r654;
	cvt.rn.f32.s32 	%f304, %r397;
	div.rn.f32 	%f305, %f303, %f304;
	not.b32 	%r398, %r654;
	mul.f32 	%f306, %f18, %f296;
	mul.f32 	%f307, %f306, %f54;
	cvt.rn.f32.s32 	%f308, %r395;
	mul.f32 	%f309, %f301, %f308;
	sub.f32 	%f310, %f307, %f309;
	add.s32 	%r399, %r653, %r398;
	cvt.rn.f32.s32 	%f311, %r399;
	div.rn.f32 	%f312, %f310, %f311;
	st.local.v2.f32 	[%rd180], {%f305, %f312};
	st.local.v2.f32 	[%rd181], {%f295, %f296};
	ld.local.v2.f32 	{%f313, %f314}, [%rd180+8];
	mul.f32 	%f315, %f18, %f313;
	mul.f32 	%f316, %f315, %f54;
	add.s32 	%r400, %r395, 1;
	cvt.rn.f32.s32 	%f317, %r400;
	ld.local.v2.f32 	{%f318, %f319}, [%rd181+8];
	mul.f32 	%f320, %f318, %f317;
	sub.f32 	%f321, %f316, %f320;
	add.s32 	%r401, %r397, -2;
	cvt.rn.f32.s32 	%f322, %r401;
	div.rn.f32 	%f323, %f321, %f322;
	mul.f32 	%f324, %f18, %f314;
	mul.f32 	%f325, %f324, %f54;
	add.s32 	%r402, %r395, 2;
	cvt.rn.f32.s32 	%f326, %r402;
	mul.f32 	%f327, %f319, %f326;
	sub.f32 	%f328, %f325, %f327;
	add.s32 	%r403, %r397, -3;
	cvt.rn.f32.s32 	%f329, %r403;
	div.rn.f32 	%f330, %f328, %f329;
	st.local.v2.f32 	[%rd180+8], {%f323, %f330};
	st.local.v2.f32 	[%rd181+8], {%f313, %f314};
	ld.local.v2.f32 	{%f331, %f332}, [%rd180+16];
	mul.f32 	%f333, %f18, %f331;
	mul.f32 	%f334, %f333, %f54;
	add.s32 	%r404, %r395, 3;
	cvt.rn.f32.s32 	%f335, %r404;
	ld.local.v2.f32 	{%f336, %f337}, [%rd181+16];
	mul.f32 	%f338, %f336, %f335;
	sub.f32 	%f339, %f334, %f338;
	add.s32 	%r405, %r397, -4;
	cvt.rn.f32.s32 	%f340, %r405;
	div.rn.f32 	%f341, %f339, %f340;
	mul.f32 	%f342, %f18, %f332;
	mul.f32 	%f343, %f342, %f54;
	add.s32 	%r406, %r395, 4;
	cvt.rn.f32.s32 	%f344, %r406;
	mul.f32 	%f345, %f337, %f344;
	sub.f32 	%f346, %f343, %f345;
	add.s32 	%r407, %r397, -5;
	cvt.rn.f32.s32 	%f347, %r407;
	div.rn.f32 	%f348, %f346, %f347;
	st.local.v2.f32 	[%rd180+16], {%f341, %f348};
	st.local.v2.f32 	[%rd181+16], {%f331, %f332};
	ld.local.v2.f32 	{%f349, %f350}, [%rd180+24];
	mul.f32 	%f351, %f18, %f349;
	mul.f32 	%f352, %f351, %f54;
	add.s32 	%r408, %r395, 5;
	cvt.rn.f32.s32 	%f353, %r408;
	ld.local.v2.f32 	{%f354, %f355}, [%rd181+24];
	mul.f32 	%f356, %f354, %f353;
	sub.f32 	%f357, %f352, %f356;
	add.s32 	%r409, %r397, -6;
	cvt.rn.f32.s32 	%f358, %r409;
	div.rn.f32 	%f359, %f357, %f358;
	mul.f32 	%f360, %f18, %f350;
	mul.f32 	%f361, %f360, %f54;
	add.s32 	%r410, %r395, 6;
	cvt.rn.f32.s32 	%f362, %r410;
	mul.f32 	%f363, %f355, %f362;
	sub.f32 	%f364, %f361, %f363;
	add.s32 	%r411, %r397, -7;
	cvt.rn.f32.s32 	%f365, %r411;
	div.rn.f32 	%f366, %f364, %f365;
	st.local.v2.f32 	[%rd180+24], {%f359, %f366};
	st.local.v2.f32 	[%rd181+24], {%f349, %f350};
	add.s32 	%r654, %r654, 8;
	and.b32  	%r656, %r652, 2147483640;
	setp.ne.s32 	%p76, %r654, %r656;
	@%p76 bra 	$L__BB9_59;
$L__BB9_60:
	and.b32  	%r412, %r652, 7;
	setp.eq.s32 	%p77, %r412, 0;
	@%p77 bra 	$L__BB9_68;
	setp.lt.u32 	%p78, %r113, 3;
	@%p78 bra 	$L__BB9_63;
	mul.wide.u32 	%rd182, %r656, 4;
	add.s64 	%rd183, %rd17, %rd182;
	ld.local.f32 	%f367, [%rd183];
	mul.f32 	%f368, %f18, %f367;
	mul.f32 	%f369, %f368, %f54;
	add.s32 	%r413, %r653, %r656;
	add.s32 	%r414, %r413, -1;
	cvt.rn.f32.s32 	%f370, %r414;
	add.s64 	%rd184, %rd18, %rd182;
	ld.local.f32 	%f371, [%rd184];
	mul.f32 	%f372, %f371, %f370;
	sub.f32 	%f373, %f369, %f372;
	sub.s32 	%r415, %r653, %r656;
	cvt.rn.f32.s32 	%f374, %r415;
	div.rn.f32 	%f375, %f373, %f374;
	st.local.f32 	[%rd183], %f375;
	st.local.f32 	[%rd184], %f367;
	not.b32 	%r416, %r656;
	ld.local.f32 	%f376, [%rd183+4];
	mul.f32 	%f377, %f18, %f376;
	mul.f32 	%f378, %f377, %f54;
	cvt.rn.f32.s32 	%f379, %r413;
	ld.local.f32 	%f380, [%rd184+4];
	mul.f32 	%f381, %f380, %f379;
	sub.f32 	%f382, %f378, %f381;
	add.s32 	%r417, %r653, %r416;
	cvt.rn.f32.s32 	%f383, %r417;
	div.rn.f32 	%f384, %f382, %f383;
	st.local.f32 	[%rd183+4], %f384;
	st.local.f32 	[%rd184+4], %f376;
	ld.local.f32 	%f385, [%rd183+8];
	mul.f32 	%f386, %f18, %f385;
	mul.f32 	%f387, %f386, %f54;
	add.s32 	%r418, %r413, 1;
	cvt.rn.f32.s32 	%f388, %r418;
	ld.local.f32 	%f389, [%rd184+8];
	mul.f32 	%f390, %f389, %f388;
	sub.f32 	%f391, %f387, %f390;
	add.s32 	%r419, %r415, -2;
	cvt.rn.f32.s32 	%f392, %r419;
	div.rn.f32 	%f393, %f391, %f392;
	st.local.f32 	[%rd183+8], %f393;
	st.local.f32 	[%rd184+8], %f385;
	ld.local.f32 	%f394, [%rd183+12];
	mul.f32 	%f395, %f18, %f394;
	mul.f32 	%f396, %f395, %f54;
	add.s32 	%r420, %r413, 2;
	cvt.rn.f32.s32 	%f397, %r420;
	ld.local.f32 	%f398, [%rd184+12];
	mul.f32 	%f399, %f398, %f397;
	sub.f32 	%f400, %f396, %f399;
	add.s32 	%r421, %r415, -3;
	cvt.rn.f32.s32 	%f401, %r421;
	div.rn.f32 	%f402, %f400, %f401;
	st.local.f32 	[%rd183+12], %f402;
	st.local.f32 	[%rd184+12], %f394;
	add.s32 	%r656, %r656, 4;
$L__BB9_63:
	and.b32  	%r423, %r391, 3;
	setp.eq.s32 	%p79, %r423, 0;
	@%p79 bra 	$L__BB9_68;
	and.b16  	%rs7, %rs11, 3;
	setp.eq.s16 	%p80, %rs7, 0;
	@%p80 bra 	$L__BB9_66;
	mul.wide.u32 	%rd185, %r656, 4;
	add.s64 	%rd186, %rd17, %rd185;
	ld.local.f32 	%f403, [%rd186];
	mul.f32 	%f404, %f18, %f403;
	mul.f32 	%f405, %f404, %f54;
	add.s32 	%r424, %r653, %r656;
	add.s32 	%r425, %r424, -1;
	cvt.rn.f32.s32 	%f406, %r425;
	add.s64 	%rd187, %rd18, %rd185;
	ld.local.f32 	%f407, [%rd187];
	mul.f32 	%f408, %f407, %f406;
	sub.f32 	%f409, %f405, %f408;
	sub.s32 	%r426, %r653, %r656;
	cvt.rn.f32.s32 	%f410, %r426;
	div.rn.f32 	%f411, %f409, %f410;
	st.local.f32 	[%rd186], %f411;
	st.local.f32 	[%rd187], %f403;
	not.b32 	%r427, %r656;
	ld.local.f32 	%f412, [%rd186+4];
	mul.f32 	%f413, %f18, %f412;
	mul.f32 	%f414, %f413, %f54;
	cvt.rn.f32.s32 	%f415, %r424;
	ld.local.f32 	%f416, [%rd187+4];
	mul.f32 	%f417, %f416, %f415;
	sub.f32 	%f418, %f414, %f417;
	add.s32 	%r428, %r653, %r427;
	cvt.rn.f32.s32 	%f419, %r428;
	div.rn.f32 	%f420, %f418, %f419;
	st.local.f32 	[%rd186+4], %f420;
	st.local.f32 	[%rd187+4], %f412;
	add.s32 	%r656, %r656, 2;
$L__BB9_66:
	and.b16  	%rs8, %rs11, 1;
	setp.eq.b16 	%p81, %rs8, 1;
	@%p81 bra 	$L__BB9_68;
	mul.wide.u32 	%rd188, %r656, 4;
	add.s64 	%rd189, %rd17, %rd188;
	ld.local.f32 	%f421, [%rd189];
	mul.f32 	%f422, %f18, %f421;
	mul.f32 	%f423, %f422, %f54;
	add.s32 	%r429, %r653, %r656;
	add.s32 	%r430, %r429, -1;
	cvt.rn.f32.s32 	%f424, %r430;
	add.s64 	%rd190, %rd18, %rd188;
	ld.local.f32 	%f425, [%rd190];
	mul.f32 	%f426, %f425, %f424;
	sub.f32 	%f427, %f423, %f426;
	sub.s32 	%r431, %r653, %r656;
	cvt.rn.f32.s32 	%f428, %r431;
	div.rn.f32 	%f429, %f427, %f428;
	st.local.f32 	[%rd189], %f429;
	st.local.f32 	[%rd190], %f421;
$L__BB9_68:
	add.s32 	%r434, %r393, 2;
	cvt.rn.f32.u32 	%f55, %r434;
	mul.wide.u32 	%rd191, %r653, 4;
	add.s64 	%rd45, %rd19, %rd191;
	mov.b32 	%r658, 0;
	and.b16  	%rs9, %rs11, 3;
$L__BB9_69:
	sub.s32 	%r435, %r653, %r658;
	mul.wide.u32 	%rd192, %r435, 4;
	add.s64 	%rd193, %rd4, %rd192;
	ld.global.f32 	%f430, [%rd193];
	mul.f32 	%f431, %f430, %f55;
	add.s32 	%r124, %r658, %r653;
	mul.wide.u32 	%rd194, %r124, 4;
	add.s64 	%rd195, %rd4, %rd194;
	ld.global.f32 	%f432, [%rd195];
	mul.f32 	%f433, %f1, %f432;
	div.rn.f32 	%f434, %f431, %f433;
	sqrt.rn.f32 	%f56, %f434;
	cvt.rn.f32.u32 	%f435, %r658;
	mul.f32 	%f57, %f11, %f435;
	mul.f32 	%f436, %f57, 0f3F22F983;
	cvt.rni.s32.f32 	%r666, %f436;
	cvt.rn.f32.s32 	%f437, %r666;
	fma.rn.f32 	%f438, %f437, 0fBFC90FDA, %f57;
	fma.rn.f32 	%f439, %f437, 0fB3A22168, %f438;
	fma.rn.f32 	%f672, %f437, 0fA7C234C5, %f439;
	abs.f32 	%f59, %f57;
	setp.ltu.f32 	%p82, %f59, 0f47CE4780;
	mov.u32 	%r662, %r666;
	mov.f32 	%f671, %f672;
	@%p82 bra 	$L__BB9_91;
	setp.neu.f32 	%p83, %f59, 0f7F800000;
	@%p83 bra 	$L__BB9_86;
	mov.f32 	%f442, 0f00000000;
	mul.rn.f32 	%f671, %f57, %f442;
	mov.b32 	%r662, 0;
	bra.uni 	$L__BB9_91;
$L__BB9_72:
	mov.b32 	%r82, %f44;
	shl.b32 	%r340, %r82, 8;
	or.b32  	%r83, %r340, -2147483648;
	mov.b64 	%rd357, 0;
	mov.b32 	%r642, 0;
$L__BB9_73:
	.pragma "nounroll";
	mul.wide.u32 	%rd149, %r642, 4;
	mov.u64 	%rd150, __cudart_i2opi_f;
	add.s64 	%rd151, %rd150, %rd149;
	ld.global.nc.u32 	%r341, [%rd151];
	mad.wide.u32 	%rd152, %r341, %r83, %rd357;
	shr.u64 	%rd357, %rd152, 32;
	add.s64 	%rd153, %rd11, %rd149;
	st.local.u32 	[%rd153], %rd152;
	add.s32 	%r642, %r642, 1;
	setp.ne.s32 	%p59, %r642, 6;
	@%p59 bra 	$L__BB9_73;
	shr.u32 	%r342, %r82, 23;
	st.local.u32 	[%rd11+24], %rd357;
	and.b32  	%r86, %r342, 31;
	and.b32  	%r343, %r342, 224;
	add.s32 	%r344, %r343, -128;
	shr.u32 	%r345, %r344, 5;
	mul.wide.u32 	%rd154, %r345, 4;
	sub.s64 	%rd41, %rd11, %rd154;
	ld.local.u32 	%r643, [%rd41+24];
	ld.local.u32 	%r644, [%rd41+20];
	setp.eq.s32 	%p60, %r86, 0;
	@%p60 bra 	$L__BB9_76;
	shf.l.wrap.b32 	%r643, %r644, %r643, %r86;
	ld.local.u32 	%r346, [%rd41+16];
	shf.l.wrap.b32 	%r644, %r346, %r644, %r86;
$L__BB9_76:
	shr.u32 	%r347, %r643, 30;
	shf.l.wrap.b32 	%r348, %r644, %r643, 2;
	shl.b32 	%r349, %r644, 2;
	shr.u32 	%r350, %r348, 31;
	add.s32 	%r351, %r350, %r347;
	neg.s32 	%r352, %r351;
	setp.lt.s32 	%p61, %r82, 0;
	selp.b32 	%r645, %r352, %r351, %p61;
	xor.b32  	%r353, %r348, %r82;
	shr.s32 	%r354, %r348, 31;
	xor.b32  	%r355, %r354, %r348;
	xor.b32  	%r356, %r354, %r349;
	cvt.u64.u32 	%rd155, %r355;
	shl.b64 	%rd156, %rd155, 32;
	cvt.u64.u32 	%rd157, %r356;
	or.b64  	%rd158, %rd156, %rd157;
	cvt.rn.f64.s64 	%fd18, %rd158;
	mul.f64 	%fd19, %fd18, 0d3BF921FB54442D19;
	cvt.rn.f32.f64 	%f250, %fd19;
	neg.f32 	%f251, %f250;
	setp.lt.s32 	%p62, %r353, 0;
	selp.f32 	%f669, %f251, %f250, %p62;
$L__BB9_77:
	setp.ltu.f32 	%p63, %f46, 0f47CE4780;
	mul.rn.f32 	%f253, %f669, %f669;
	and.b32  	%r358, %r645, 1;
	setp.eq.b32 	%p64, %r358, 1;
	selp.f32 	%f254, 0f3F800000, %f669, %p64;
	fma.rn.f32 	%f255, %f253, %f254, 0f00000000;
	fma.rn.f32 	%f256, %f253, 0f37CBAC00, 0fBAB607ED;
	selp.f32 	%f257, %f256, 0fB94D4153, %p64;
	selp.f32 	%f258, 0f3D2AAABB, 0f3C0885E4, %p64;
	fma.rn.f32 	%f259, %f257, %f253, %f258;
	selp.f32 	%f260, 0fBEFFFFFF, 0fBE2AAAA8, %p64;
	fma.rn.f32 	%f261, %f259, %f253, %f260;
	fma.rn.f32 	%f262, %f261, %f255, %f254;
	and.b32  	%r359, %r645, 2;
	setp.eq.s32 	%p65, %r359, 0;
	mov.f32 	%f263, 0f00000000;
	sub.f32 	%f264, %f263, %f262;
	selp.f32 	%f50, %f262, %f264, %p65;
	@%p63 bra 	$L__BB9_85;
	setp.neu.f32 	%p66, %f46, 0f7F800000;
	@%p66 bra 	$L__BB9_80;
	mov.f32 	%f267, 0f00000000;
	mul.rn.f32 	%f670, %f44, %f267;
	mov.b32 	%r649, 0;
	bra.uni 	$L__BB9_85;
$L__BB9_80:
	mov.b32 	%r95, %f44;
	shl.b32 	%r361, %r95, 8;
	or.b32  	%r96, %r361, -2147483648;
	mov.b64 	%rd358, 0;
	mov.b32 	%r646, 0;
$L__BB9_81:
	.pragma "nounroll";
	mul.wide.u32 	%rd160, %r646, 4;
	mov.u64 	%rd161, __cudart_i2opi_f;
	add.s64 	%rd162, %rd161, %rd160;
	ld.global.nc.u32 	%r362, [%rd162];
	mad.wide.u32 	%rd163, %r362, %r96, %rd358;
	shr.u64 	%rd358, %rd163, 32;
	add.s64 	%rd164, %rd10, %rd160;
	st.local.u32 	[%rd164], %rd163;
	add.s32 	%r646, %r646, 1;
	setp.ne.s32 	%p67, %r646, 6;
	@%p67 bra 	$L__BB9_81;
	shr.u32 	%r363, %r95, 23;
	st.local.u32 	[%rd10+24], %rd358;
	and.b32  	%r99, %r363, 31;
	and.b32  	%r364, %r363, 224;
	add.s32 	%r365, %r364, -128;
	shr.u32 	%r366, %r365, 5;
	mul.wide.u32 	%rd165, %r366, 4;
	sub.s64 	%rd44, %rd10, %rd165;
	ld.local.u32 	%r647, [%rd44+24];
	ld.local.u32 	%r648, [%rd44+20];
	setp.eq.s32 	%p68, %r99, 0;
	@%p68 bra 	$L__BB9_84;
	shf.l.wrap.b32 	%r647, %r648, %r647, %r99;
	ld.local.u32 	%r367, [%rd44+16];
	shf.l.wrap.b32 	%r648, %r367, %r648, %r99;
$L__BB9_84:
	shr.u32 	%r368, %r647, 30;
	shf.l.wrap.b32 	%r369, %r648, %r647, 2;
	shl.b32 	%r370, %r648, 2;
	shr.u32 	%r371, %r369, 31;
	add.s32 	%r372, %r371, %r368;
	neg.s32 	%r373, %r372;
	setp.lt.s32 	%p69, %r95, 0;
	selp.b32 	%r649, %r373, %r372, %p69;
	xor.b32  	%r374, %r369, %r95;
	shr.s32 	%r375, %r369, 31;
	xor.b32  	%r376, %r375, %r369;
	xor.b32  	%r377, %r375, %r370;
	cvt.u64.u32 	%rd166, %r376;
	shl.b64 	%rd167, %rd166, 32;
	cvt.u64.u32 	%rd168, %r377;
	or.b64  	%rd169, %rd167, %rd168;
	cvt.rn.f64.s64 	%fd20, %rd169;
	mul.f64 	%fd21, %fd20, 0d3BF921FB54442D19;
	cvt.rn.f32.f64 	%f265, %fd21;
	neg.f32 	%f266, %f265;
	setp.lt.s32 	%p70, %r374, 0;
	selp.f32 	%f670, %f266, %f265, %p70;
$L__BB9_85:
	add.s32 	%r379, %r649, 1;
	mul.rn.f32 	%f268, %f670, %f670;
	and.b32  	%r380, %r649, 1;
	setp.eq.b32 	%p71, %r380, 1;
	selp.f32 	%f269, %f670, 0f3F800000, %p71;
	fma.rn.f32 	%f270, %f268, %f269, 0f00000000;
	fma.rn.f32 	%f271, %f268, 0f37CBAC00, 0fBAB607ED;
	selp.f32 	%f272, 0fB94D4153, %f271, %p71;
	selp.f32 	%f273, 0f3C0885E4, 0f3D2AAABB, %p71;
	fma.rn.f32 	%f274, %f272, %f268, %f273;
	selp.f32 	%f275, 0fBE2AAAA8, 0fBEFFFFFF, %p71;
	fma.rn.f32 	%f276, %f274, %f268, %f275;
	fma.rn.f32 	%f277, %f276, %f270, %f269;
	and.b32  	%r381, %r379, 2;
	setp.eq.s32 	%p72, %r381, 0;
	mov.f32 	%f278, 0f00000000;
	sub.f32 	%f279, %f278, %f277;
	selp.f32 	%f280, %f277, %f279, %p72;
	div.rn.f32 	%f281, %f280, %f44;
	mul.f32 	%f282, %f44, %f44;
	div.rn.f32 	%f283, %f50, %f282;
	sub.f32 	%f284, %f283, %f281;
	mad.lo.s32 	%r382, %r215, 3, %r641;
	mad.lo.s32 	%r383, %r382, %r216, %r618;
	mul.f32 	%f285, %f42, %f284;
	mul.wide.s32 	%rd170, %r383, 4;
	add.s64 	%rd171, %rd2, %rd170;
	st.global.f32 	[%rd171], %f285;
	mul.f32 	%f286, %f43, %f284;
	add.s64 	%rd172, %rd1, %rd170;
	st.global.f32 	[%rd172], %f286;
	sub.s32 	%r384, %r382, %r23;
	mad.lo.s32 	%r385, %r384, %r216, %r618;
	ld.global.f32 	%f287, [%rd171];
	neg.f32 	%f288, %f287;
	mul.wide.s32 	%rd173, %r385, 4;
	add.s64 	%rd174, %rd2, %rd173;
	st.global.f32 	[%rd174], %f288;
	ld.global.f32 	%f289, [%rd172];
	add.s64 	%rd175, %rd1, %rd173;
	st.global.f32 	[%rd175], %f289;
	add.s32 	%r641, %r641, 1;
	setp.eq.s32 	%p73, %r641, %r215;
	@%p73 bra 	$L__BB9_55;
	bra.uni 	$L__BB9_52;
$L__BB9_86:
	mov.b32 	%r437, %f57;
	shl.b32 	%r438, %r437, 8;
	or.b32  	%r126, %r438, -2147483648;
	mov.b64 	%rd359, 0;
	mov.b32 	%r659, 0;
$L__BB9_87:
	.pragma "nounroll";
	mul.wide.u32 	%rd197, %r659, 4;
	mov.u64 	%rd198, __cudart_i2opi_f;
	add.s64 	%rd199, %rd198, %rd197;
	ld.global.nc.u32 	%r439, [%rd199];
	mad.wide.u32 	%rd200, %r439, %r126, %rd359;
	shr.u64 	%rd359, %rd200, 32;
	add.s64 	%rd201, %rd9, %rd197;
	st.local.u32 	[%rd201], %rd200;
	add.s32 	%r659, %r659, 1;
	setp.ne.s32 	%p84, %r659, 6;
	@%p84 bra 	$L__BB9_87;
	mov.b32 	%r440, %f57;
	shr.u32 	%r441, %r440, 23;
	st.local.u32 	[%rd9+24], %rd359;
	and.b32  	%r129, %r441, 31;
	and.b32  	%r442, %r441, 224;
	add.s32 	%r443, %r442, -128;
	shr.u32 	%r444, %r443, 5;
	mul.wide.u32 	%rd202, %r444, 4;
	sub.s64 	%rd48, %rd9, %rd202;
	ld.local.u32 	%r660, [%rd48+24];
	ld.local.u32 	%r661, [%rd48+20];
	setp.eq.s32 	%p85, %r129, 0;
	@%p85 bra 	$L__BB9_90;
	shf.l.wrap.b32 	%r660, %r661, %r660, %r129;
	ld.local.u32 	%r445, [%rd48+16];
	shf.l.wrap.b32 	%r661, %r445, %r661, %r129;
$L__BB9_90:
	shr.u32 	%r446, %r660, 30;
	shf.l.wrap.b32 	%r447, %r661, %r660, 2;
	shl.b32 	%r448, %r661, 2;
	shr.u32 	%r449, %r447, 31;
	add.s32 	%r450, %r449, %r446;
	neg.s32 	%r451, %r450;
	setp.lt.s32 	%p86, %r440, 0;
	selp.b32 	%r662, %r451, %r450, %p86;
	xor.b32  	%r453, %r447, %r440;
	shr.s32 	%r454, %r447, 31;
	xor.b32  	%r455, %r454, %r447;
	xor.b32  	%r456, %r454, %r448;
	cvt.u64.u32 	%rd203, %r455;
	shl.b64 	%rd204, %rd203, 32;
	cvt.u64.u32 	%rd205, %r456;
	or.b64  	%rd206, %rd204, %rd205;
	cvt.rn.f64.s64 	%fd22, %rd206;
	mul.f64 	%fd23, %fd22, 0d3BF921FB54442D19;
	cvt.rn.f32.f64 	%f440, %fd23;
	neg.f32 	%f441, %f440;
	setp.lt.s32 	%p87, %r453, 0;
	selp.f32 	%f671, %f441, %f440, %p87;
$L__BB9_91:
	add.s32 	%r458, %r662, 1;
	mul.rn.f32 	%f443, %f671, %f671;
	and.b32  	%r459, %r662, 1;
	setp.eq.b32 	%p89, %r459, 1;
	selp.f32 	%f444, %f671, 0f3F800000, %p89;
	fma.rn.f32 	%f445, %f443, %f444, 0f00000000;
	fma.rn.f32 	%f446, %f443, 0f37CBAC00, 0fBAB607ED;
	selp.f32 	%f447, 0fB94D4153, %f446, %p89;
	selp.f32 	%f448, 0f3C0885E4, 0f3D2AAABB, %p89;
	fma.rn.f32 	%f449, %f447, %f443, %f448;
	selp.f32 	%f450, 0fBE2AAAA8, 0fBEFFFFFF, %p89;
	fma.rn.f32 	%f451, %f449, %f443, %f450;
	fma.rn.f32 	%f452, %f451, %f445, %f444;
	and.b32  	%r460, %r458, 2;
	setp.eq.s32 	%p90, %r460, 0;
	mov.f32 	%f453, 0f00000000;
	sub.f32 	%f454, %f453, %f452;
	selp.f32 	%f455, %f452, %f454, %p90;
	mul.wide.u32 	%rd207, %r658, 4;
	add.s64 	%rd208, %rd17, %rd207;
	ld.local.f32 	%f63, [%rd208];
	mul.f32 	%f64, %f63, %f455;
	@%p82 bra 	$L__BB9_99;
	setp.neu.f32 	%p91, %f59, 0f7F800000;
	@%p91 bra 	$L__BB9_94;
	mov.f32 	%f458, 0f00000000;
	mul.rn.f32 	%f672, %f57, %f458;
	mov.b32 	%r666, 0;
	bra.uni 	$L__BB9_99;
$L__BB9_94:
	mov.b32 	%r138, %f57;
	shl.b32 	%r462, %r138, 8;
	or.b32  	%r139, %r462, -2147483648;
	mov.b64 	%rd360, 0;
	mov.b32 	%r663, 0;
$L__BB9_95:
	.pragma "nounroll";
	mul.wide.u32 	%rd210, %r663, 4;
	mov.u64 	%rd211, __cudart_i2opi_f;
	add.s64 	%rd212, %rd211, %rd210;
	ld.global.nc.u32 	%r463, [%rd212];
	mad.wide.u32 	%rd213, %r463, %r139, %rd360;
	shr.u64 	%rd360, %rd213, 32;
	add.s64 	%rd214, %rd8, %rd210;
	st.local.u32 	[%rd214], %rd213;
	add.s32 	%r663, %r663, 1;
	setp.ne.s32 	%p92, %r663, 6;
	@%p92 bra 	$L__BB9_95;
	shr.u32 	%r464, %r138, 23;
	st.local.u32 	[%rd8+24], %rd360;
	and.b32  	%r142, %r464, 31;
	and.b32  	%r465, %r464, 224;
	add.s32 	%r466, %r465, -128;
	shr.u32 	%r467, %r466, 5;
	mul.wide.u32 	%rd215, %r467, 4;
	sub.s64 	%rd51, %rd8, %rd215;
	ld.local.u32 	%r664, [%rd51+24];
	ld.local.u32 	%r665, [%rd51+20];
	setp.eq.s32 	%p93, %r142, 0;
	@%p93 bra 	$L__BB9_98;
	shf.l.wrap.b32 	%r664, %r665, %r664, %r142;
	ld.local.u32 	%r468, [%rd51+16];
	shf.l.wrap.b32 	%r665, %r468, %r665, %r142;
$L__BB9_98:
	shr.u32 	%r469, %r664, 30;
	shf.l.wrap.b32 	%r470, %r665, %r664, 2;
	shl.b32 	%r471, %r665, 2;
	shr.u32 	%r472, %r470, 31;
	add.s32 	%r473, %r472, %r469;
	neg.s32 	%r474, %r473;
	setp.lt.s32 	%p94, %r138, 0;
	selp.b32 	%r666, %r474, %r473, %p94;
	xor.b32  	%r475, %r470, %r138;
	shr.s32 	%r476, %r470, 31;
	xor.b32  	%r477, %r476, %r470;
	xor.b32  	%r478, %r476, %r471;
	cvt.u64.u32 	%rd216, %r477;
	shl.b64 	%rd217, %rd216, 32;
	cvt.u64.u32 	%rd218, %r478;
	or.b64  	%rd219, %rd217, %rd218;
	cvt.rn.f64.s64 	%fd24, %rd219;
	mul.f64 	%fd25, %fd24, 0d3BF921FB54442D19;
	cvt.rn.f32.f64 	%f456, %fd25;
	neg.f32 	%f457, %f456;
	setp.lt.s32 	%p95, %r475, 0;
	selp.f32 	%f672, %f457, %f456, %p95;
$L__BB9_99:
	setp.lt.s32 	%p96, %r215, 1;
	mul.rn.f32 	%f459, %f672, %f672;
	and.b32  	%r480, %r666, 1;
	setp.eq.b32 	%p97, %r480, 1;
	selp.f32 	%f460, 0f3F800000, %f672, %p97;
	fma.rn.f32 	%f461, %f459, %f460, 0f00000000;
	fma.rn.f32 	%f462, %f459, 0f37CBAC00, 0fBAB607ED;
	selp.f32 	%f463, %f462, 0fB94D4153, %p97;
	selp.f32 	%f464, 0f3D2AAABB, 0f3C0885E4, %p97;
	fma.rn.f32 	%f465, %f463, %f459, %f464;
	selp.f32 	%f466, 0fBEFFFFFF, 0fBE2AAAA8, %p97;
	fma.rn.f32 	%f467, %f465, %f459, %f466;
	fma.rn.f32 	%f468, %f467, %f461, %f460;
	and.b32  	%r481, %r666, 2;
	setp.eq.s32 	%p98, %r481, 0;
	mov.f32 	%f469, 0f00000000;
	sub.f32 	%f470, %f469, %f468;
	selp.f32 	%f471, %f468, %f470, %p98;
	mul.f32 	%f472, %f63, %f471;
	mul.f32 	%f68, %f56, %f472;
	@%p96 bra 	$L__BB9_137;
	mad.lo.s32 	%r483, %r653, %r653, %r124;
	mul.lo.s32 	%r151, %r483, %r215;
	mul.f32 	%f69, %f56, %f64;
	mov.b32 	%r667, 0;
$L__BB9_101:
	mad.lo.s32 	%r484, %r667, %r2, %r653;
	mul.wide.u32 	%rd220, %r484, 4;
	add.s64 	%rd221, %rd3, %rd220;
	ld.global.f32 	%f473, [%rd221];
	mul.f32 	%f70, %f10, %f473;
	mul.f32 	%f474, %f70, 0f3F22F983;
	cvt.rni.s32.f32 	%r679, %f474;
	cvt.rn.f32.s32 	%f475, %r679;
	fma.rn.f32 	%f476, %f475, 0fBFC90FDA, %f70;
	fma.rn.f32 	%f477, %f475, 0fB3A22168, %f476;
	fma.rn.f32 	%f675, %f475, 0fA7C234C5, %f477;
	abs.f32 	%f72, %f70;
	setp.ltu.f32 	%p99, %f72, 0f47CE4780;
	mov.u32 	%r671, %r679;
	mov.f32 	%f673, %f675;
	@%p99 bra 	$L__BB9_109;
	setp.neu.f32 	%p100, %f72, 0f7F800000;
	@%p100 bra 	$L__BB9_104;
	mov.f32 	%f480, 0f00000000;
	mul.rn.f32 	%f673, %f70, %f480;
	mov.b32 	%r671, 0;
	bra.uni 	$L__BB9_109;
$L__BB9_104:
	mov.b32 	%r486, %f70;
	shl.b32 	%r487, %r486, 8;
	or.b32  	%r154, %r487, -2147483648;
	mov.b64 	%rd361, 0;
	mov.b32 	%r668, 0;
$L__BB9_105:
	.pragma "nounroll";
	mul.wide.u32 	%rd223, %r668, 4;
	mov.u64 	%rd224, __cudart_i2opi_f;
	add.s64 	%rd225, %rd224, %rd223;
	ld.global.nc.u32 	%r488, [%rd225];
	mad.wide.u32 	%rd226, %r488, %r154, %rd361;
	shr.u64 	%rd361, %rd226, 32;
	add.s64 	%rd227, %rd7, %rd223;
	st.local.u32 	[%rd227], %rd226;
	add.s32 	%r668, %r668, 1;
	setp.ne.s32 	%p101, %r668, 6;
	@%p101 bra 	$L__BB9_105;
	mov.b32 	%r489, %f70;
	shr.u32 	%r490, %r489, 23;
	st.local.u32 	[%rd7+24], %rd361;
	and.b32  	%r157, %r490, 31;
	and.b32  	%r491, %r490, 224;
	add.s32 	%r492, %r491, -128;
	shr.u32 	%r493, %r492, 5;
	mul.wide.u32 	%rd228, %r493, 4;
	sub.s64 	%rd54, %rd7, %rd228;
	ld.local.u32 	%r669, [%rd54+24];
	ld.local.u32 	%r670, [%rd54+20];
	setp.eq.s32 	%p102, %r157, 0;
	@%p102 bra 	$L__BB9_108;
	shf.l.wrap.b32 	%r669, %r670, %r669, %r157;
	ld.local.u32 	%r494, [%rd54+16];
	shf.l.wrap.b32 	%r670, %r494, %r670, %r157;
$L__BB9_108:
	shr.u32 	%r495, %r669, 30;
	shf.l.wrap.b32 	%r496, %r670, %r669, 2;
	shl.b32 	%r497, %r670, 2;
	shr.u32 	%r498, %r496, 31;
	add.s32 	%r499, %r498, %r495;
	neg.s32 	%r500, %r499;
	mov.b32 	%r501, %f70;
	setp.lt.s32 	%p103, %r501, 0;
	selp.b32 	%r671, %r500, %r499, %p103;
	xor.b32  	%r502, %r496, %r501;
	shr.s32 	%r503, %r496, 31;
	xor.b32  	%r504, %r503, %r496;
	xor.b32  	%r505, %r503, %r497;
	cvt.u64.u32 	%rd229, %r504;
	shl.b64 	%rd230, %rd229, 32;
	cvt.u64.u32 	%rd231, %r505;
	or.b64  	%rd232, %rd230, %rd231;
	cvt.rn.f64.s64 	%fd26, %rd232;
	mul.f64 	%fd27, %fd26, 0d3BF921FB54442D19;
	cvt.rn.f32.f64 	%f478, %fd27;
	neg.f32 	%f479, %f478;
	setp.lt.s32 	%p104, %r502, 0;
	selp.f32 	%f673, %f479, %f478, %p104;
$L__BB9_109:
	mul.rn.f32 	%f481, %f673, %f673;
	and.b32  	%r507, %r671, 1;
	setp.eq.b32 	%p106, %r507, 1;
	selp.f32 	%f482, 0f3F800000, %f673, %p106;
	fma.rn.f32 	%f483, %f481, %f482, 0f00000000;
	fma.rn.f32 	%f484, %f481, 0f37CBAC00, 0fBAB607ED;
	selp.f32 	%f485, %f484, 0fB94D4153, %p106;
	selp.f32 	%f486, 0f3D2AAABB, 0f3C0885E4, %p106;
	fma.rn.f32 	%f487, %f485, %f481, %f486;
	selp.f32 	%f488, 0fBEFFFFFF, 0fBE2AAAA8, %p106;
	fma.rn.f32 	%f489, %f487, %f481, %f488;
	fma.rn.f32 	%f490, %f489, %f483, %f482;
	and.b32  	%r508, %r671, 2;
	setp.eq.s32 	%p107, %r508, 0;
	mov.f32 	%f491, 0f00000000;
	sub.f32 	%f492, %f491, %f490;
	selp.f32 	%f493, %f490, %f492, %p107;
	div.rn.f32 	%f494, %f493, %f70;
	st.local.f32 	[%rd19], %f494;
	mov.u32 	%r675, %r679;
	mov.f32 	%f674, %f675;
	@%p99 bra 	$L__BB9_117;
	setp.neu.f32 	%p108, %f72, 0f7F800000;
	@%p108 bra 	$L__BB9_112;
	mov.f32 	%f497, 0f00000000;
	mul.rn.f32 	%f674, %f70, %f497;
	mov.b32 	%r675, 0;
	bra.uni 	$L__BB9_117;
$L__BB9_112:
	mov.b32 	%r510, %f70;
	shl.b32 	%r511, %r510, 8;
	or.b32  	%r166, %r511, -2147483648;
	mov.b64 	%rd362, 0;
	mov.b32 	%r672, 0;
$L__BB9_113:
	.pragma "nounroll";
	mul.wide.u32 	%rd234, %r672, 4;
	mov.u64 	%rd235, __cudart_i2opi_f;
	add.s64 	%rd236, %rd235, %rd234;
	ld.global.nc.u32 	%r512, [%rd236];
	mad.wide.u32 	%rd237, %r512, %r166, %rd362;
	shr.u64 	%rd362, %rd237, 32;
	add.s64 	%rd238, %rd6, %rd234;
	st.local.u32 	[%rd238], %rd237;
	add.s32 	%r672, %r672, 1;
	setp.ne.s32 	%p109, %r672, 6;
	@%p109 bra 	$L__BB9_113;
	mov.b32 	%r513, %f70;
	shr.u32 	%r514, %r513, 23;
	st.local.u32 	[%rd6+24], %rd362;
	and.b32  	%r169, %r514, 31;
	and.b32  	%r515, %r514, 224;
	add.s32 	%r516, %r515, -128;
	shr.u32 	%r517, %r516, 5;
	mul.wide.u32 	%rd239, %r517, 4;
	sub.s64 	%rd57, %rd6, %rd239;
	ld.local.u32 	%r673, [%rd57+24];
	ld.local.u32 	%r674, [%rd57+20];
	setp.eq.s32 	%p110, %r169, 0;
	@%p110 bra 	$L__BB9_116;
	shf.l.wrap.b32 	%r673, %r674, %r673, %r169;
	ld.local.u32 	%r518, [%rd57+16];
	shf.l.wrap.b32 	%r674, %r518, %r674, %r169;
$L__BB9_116:
	shr.u32 	%r519, %r673, 30;
	shf.l.wrap.b32 	%r520, %r674, %r673, 2;
	shl.b32 	%r521, %r674, 2;
	shr.u32 	%r522, %r520, 31;
	add.s32 	%r523, %r522, %r519;
	neg.s32 	%r524, %r523;
	mov.b32 	%r525, %f70;
	setp.lt.s32 	%p111, %r525, 0;
	selp.b32 	%r675, %r524, %r523, %p111;
	xor.b32  	%r526, %r520, %r525;
	shr.s32 	%r527, %r520, 31;
	xor.b32  	%r528, %r527, %r520;
	xor.b32  	%r529, %r527, %r521;
	cvt.u64.u32 	%rd240, %r528;
	shl.b64 	%rd241, %rd240, 32;
	cvt.u64.u32 	%rd242, %r529;
	or.b64  	%rd243, %rd241, %rd242;
	cvt.rn.f64.s64 	%fd28, %rd243;
	mul.f64 	%fd29, %fd28, 0d3BF921FB54442D19;
	cvt.rn.f32.f64 	%f495, %fd29;
	neg.f32 	%f496, %f495;
	setp.lt.s32 	%p112, %r526, 0;
	selp.f32 	%f674, %f496, %f495, %p112;
$L__BB9_117:
	mul.rn.f32 	%f498, %f674, %f674;
	and.b32  	%r531, %r675, 1;
	setp.eq.b32 	%p114, %r531, 1;
	selp.f32 	%f499, 0f3F800000, %f674, %p114;
	fma.rn.f32 	%f500, %f498, %f499, 0f00000000;
	fma.rn.f32 	%f501, %f498, 0f37CBAC00, 0fBAB607ED;
	selp.f32 	%f502, %f501, 0fB94D4153, %p114;
	selp.f32 	%f503, 0f3D2AAABB, 0f3C0885E4, %p114;
	fma.rn.f32 	%f504, %f502, %f498, %f503;
	selp.f32 	%f505, 0fBEFFFFFF, 0fBE2AAAA8, %p114;
	fma.rn.f32 	%f506, %f504, %f498, %f505;
	fma.rn.f32 	%f507, %f506, %f500, %f499;
	and.b32  	%r532, %r675, 2;
	setp.eq.s32 	%p115, %r532, 0;
	mov.f32 	%f508, 0f00000000;
	sub.f32 	%f509, %f508, %f507;
	selp.f32 	%f79, %f507, %f509, %p115;
	@%p99 bra 	$L__BB9_125;
	setp.neu.f32 	%p116, %f72, 0f7F800000;
	@%p116 bra 	$L__BB9_120;
	mov.f32 	%f512, 0f00000000;
	mul.rn.f32 	%f675, %f70, %f512;
	mov.b32 	%r679, 0;
	bra.uni 	$L__BB9_125;
$L__BB9_120:
	mov.b32 	%r534, %f70;
	shl.b32 	%r535, %r534, 8;
	or.b32  	%r178, %r535, -2147483648;
	mov.b64 	%rd363, 0;
	mov.b32 	%r676, 0;
$L__BB9_121:
	.pragma "nounroll";
	mul.wide.u32 	%rd245, %r676, 4;
	mov.u64 	%rd246, __cudart_i2opi_f;
	add.s64 	%rd247, %rd246, %rd245;
	ld.global.nc.u32 	%r536, [%rd247];
	mad.wide.u32 	%rd248, %r536, %r178, %rd363;
	shr.u64 	%rd363, %rd248, 32;
	add.s64 	%rd249, %rd5, %rd245;
	st.local.u32 	[%rd249], %rd248;
	add.s32 	%r676, %r676, 1;
	setp.ne.s32 	%p117, %r676, 6;
	@%p117 bra 	$L__BB9_121;
	mov.b32 	%r537, %f70;
	shr.u32 	%r538, %r537, 23;
	st.local.u32 	[%rd5+24], %rd363;
	and.b32  	%r181, %r538, 31;
	and.b32  	%r539, %r538, 224;
	add.s32 	%r540, %r539, -128;
	shr.u32 	%r541, %r540, 5;
	mul.wide.u32 	%rd250, %r541, 4;
	sub.s64 	%rd60, %rd5, %rd250;
	ld.local.u32 	%r677, [%rd60+24];
	ld.local.u32 	%r678, [%rd60+20];
	setp.eq.s32 	%p118, %r181, 0;
	@%p118 bra 	$L__BB9_124;
	shf.l.wrap.b32 	%r677, %r678, %r677, %r181;
	ld.local.u32 	%r542, [%rd60+16];
	shf.l.wrap.b32 	%r678, %r542, %r678, %r181;
$L__BB9_124:
	shr.u32 	%r543, %r677, 30;
	shf.l.wrap.b32 	%r544, %r678, %r677, 2;
	shl.b32 	%r545, %r678, 2;
	shr.u32 	%r546, %r544, 31;
	add.s32 	%r547, %r546, %r543;
	neg.s32 	%r548, %r547;
	setp.lt.s32 	%p119, %r537, 0;
	selp.b32 	%r679, %r548, %r547, %p119;
	xor.b32  	%r550, %r544, %r537;
	shr.s32 	%r551, %r544, 31;
	xor.b32  	%r552, %r551, %r544;
	xor.b32  	%r553, %r551, %r545;
	cvt.u64.u32 	%rd251, %r552;
	shl.b64 	%rd252, %rd251, 32;
	cvt.u64.u32 	%rd253, %r553;
	or.b64  	%rd254, %rd252, %rd253;
	cvt.rn.f64.s64 	%fd30, %rd254;
	mul.f64 	%fd31, %fd30, 0d3BF921FB54442D19;
	cvt.rn.f32.f64 	%f510, %fd31;
	neg.f32 	%f511, %f510;
	setp.lt.s32 	%p120, %r550, 0;
	selp.f32 	%f675, %f511, %f510, %p120;
$L__BB9_125:
	setp.lt.u32 	%p121, %r650, 7;
	add.s32 	%r556, %r679, 1;
	mul.rn.f32 	%f513, %f675, %f675;
	and.b32  	%r557, %r679, 1;
	setp.eq.b32 	%p122, %r557, 1;
	selp.f32 	%f514, %f675, 0f3F800000, %p122;
	fma.rn.f32 	%f515, %f513, %f514, 0f00000000;
	fma.rn.f32 	%f516, %f513, 0f37CBAC00, 0fBAB607ED;
	selp.f32 	%f517, 0fB94D4153, %f516, %p122;
	selp.f32 	%f518, 0f3C0885E4, 0f3D2AAABB, %p122;
	fma.rn.f32 	%f519, %f517, %f513, %f518;
	selp.f32 	%f520, 0fBE2AAAA8, 0fBEFFFFFF, %p122;
	fma.rn.f32 	%f521, %f519, %f513, %f520;
	fma.rn.f32 	%f522, %f521, %f515, %f514;
	and.b32  	%r558, %r556, 2;
	setp.eq.s32 	%p123, %r558, 0;
	mov.f32 	%f523, 0f00000000;
	sub.f32 	%f524, %f523, %f522;
	selp.f32 	%f525, %f522, %f524, %p123;
	div.rn.f32 	%f526, %f525, %f70;
	mul.f32 	%f527, %f70, %f70;
	div.rn.f32 	%f528, %f79, %f527;
	sub.f32 	%f529, %f528, %f526;
	st.local.f32 	[%rd19+4], %f529;
	mov.b32 	%r681, 2;
	@%p121 bra 	$L__BB9_128;
	mov.b32 	%r681, 2;
$L__BB9_127:
	.pragma "nounroll";
	shl.b32 	%r560, %r681, 1;
	add.s32 	%r561, %r560, -1;
	cvt.rn.f32.s32 	%f530, %r561;
	div.rn.f32 	%f531, %f530, %f70;
	mul.wide.s32 	%rd255, %r681, 4;
	add.s64 	%rd256, %rd19, %rd255;
	ld.local.v2.f32 	{%f532, %f533}, [%rd256+-8];
	mul.f32 	%f534, %f531, %f533;
	sub.f32 	%f535, %f534, %f532;
	mul.wide.u32 	%rd257, %r681, 4;
	add.s64 	%rd258, %rd19, %rd257;
	or.b32  	%r562, %r560, 1;
	cvt.rn.f32.s32 	%f536, %r562;
	div.rn.f32 	%f537, %f536, %f70;
	mul.f32 	%f538, %f537, %f535;
	sub.f32 	%f539, %f538, %f533;
	st.local.v2.f32 	[%rd258], {%f535, %f539};
	add.s32 	%r563, %r560, 3;
	cvt.rn.f32.s32 	%f540, %r563;
	div.rn.f32 	%f541, %f540, %f70;
	mul.f32 	%f542, %f541, %f539;
	sub.f32 	%f543, %f542, %f535;
	add.s32 	%r564, %r560, 5;
	cvt.rn.f32.s32 	%f544, %r564;
	div.rn.f32 	%f545, %f544, %f70;
	mul.f32 	%f546, %f545, %f543;
	sub.f32 	%f547, %f546, %f539;
	st.local.v2.f32 	[%rd258+8], {%f543, %f547};
	add.s32 	%r565, %r560, 7;
	cvt.rn.f32.s32 	%f548, %r565;
	div.rn.f32 	%f549, %f548, %f70;
	mul.f32 	%f550, %f549, %f547;
	sub.f32 	%f551, %f550, %f543;
	add.s32 	%r566, %r560, 9;
	cvt.rn.f32.s32 	%f552, %r566;
	div.rn.f32 	%f553, %f552, %f70;
	mul.f32 	%f554, %f553, %f551;
	sub.f32 	%f555, %f554, %f547;
	st.local.v2.f32 	[%rd258+16], {%f551, %f555};
	add.s32 	%r567, %r681, 6;
	add.s32 	%r568, %r560, 11;
	cvt.rn.f32.s32 	%f556, %r568;
	div.rn.f32 	%f557, %f556, %f70;
	mul.f32 	%f558, %f557, %f555;
	sub.f32 	%f559, %f558, %f551;
	mul.wide.u32 	%rd259, %r567, 4;
	add.s64 	%rd260, %rd19, %rd259;
	add.s32 	%r569, %r560, 13;
	cvt.rn.f32.s32 	%f560, %r569;
	div.rn.f32 	%f561, %f560, %f70;
	mul.f32 	%f562, %f561, %f559;
	sub.f32 	%f563, %f562, %f555;
	st.local.v2.f32 	[%rd260], {%f559, %f563};
	add.s32 	%r681, %r681, 8;
	and.b32  	%r570, %r114, -8;
	setp.ne.s32 	%p124, %r567, %r570;
	@%p124 bra 	$L__BB9_127;
$L__BB9_128:
	and.b32  	%r571, %r114, 7;
	setp.eq.s32 	%p125, %r571, 0;
	@%p125 bra 	$L__BB9_136;
	setp.lt.u32 	%p126, %r113, 3;
	@%p126 bra 	$L__BB9_131;
	shl.b32 	%r572, %r681, 1;
	add.s32 	%r573, %r572, -1;
	cvt.rn.f32.s32 	%f564, %r573;
	div.rn.f32 	%f565, %f564, %f70;
	sub.s32 	%r574, %r573, %r681;
	mul.wide.s32 	%rd261, %r574, 4;
	add.s64 	%rd262, %rd19, %rd261;
	ld.local.f32 	%f566, [%rd262];
	mul.f32 	%f567, %f565, %f566;
	ld.local.f32 	%f568, [%rd262+-4];
	sub.f32 	%f569, %f567, %f568;
	mul.wide.u32 	%rd263, %r681, 4;
	add.s64 	%rd264, %rd19, %rd263;
	st.local.f32 	[%rd264], %f569;
	or.b32  	%r575, %r572, 1;
	cvt.rn.f32.s32 	%f570, %r575;
	div.rn.f32 	%f571, %f570, %f70;
	mul.f32 	%f572, %f571, %f569;
	sub.f32 	%f573, %f572, %f566;
	st.local.f32 	[%rd264+4], %f573;
	add.s32 	%r576, %r574, 3;
	add.s32 	%r577, %r572, 3;
	cvt.rn.f32.s32 	%f574, %r577;
	div.rn.f32 	%f575, %f574, %f70;
	mul.f32 	%f576, %f575, %f573;
	sub.f32 	%f577, %f576, %f569;
	mul.wide.u32 	%rd265, %r576, 4;
	add.s64 	%rd266, %rd19, %rd265;
	st.local.f32 	[%rd266], %f577;
	add.s32 	%r578, %r572, 5;
	cvt.rn.f32.s32 	%f578, %r578;
	div.rn.f32 	%f579, %f578, %f70;
	mul.f32 	%f580, %f579, %f577;
	sub.f32 	%f581, %f580, %f573;
	st.local.f32 	[%rd264+12], %f581;
	add.s32 	%r681, %r574, 5;
$L__BB9_131:
	cvt.u32.u16 	%r579, %rs12;
	and.b32  	%r580, %r579, 3;
	setp.eq.s32 	%p127, %r580, 0;
	@%p127 bra 	$L__BB9_136;
	setp.eq.s16 	%p128, %rs9, 0;
	@%p128 bra 	$L__BB9_134;
	shl.b32 	%r581, %r681, 1;
	add.s32 	%r582, %r581, -1;
	cvt.rn.f32.s32 	%f582, %r582;
	div.rn.f32 	%f583, %f582, %f70;
	sub.s32 	%r583, %r582, %r681;
	mul.wide.s32 	%rd267, %r583, 4;
	add.s64 	%rd268, %rd19, %rd267;
	ld.local.f32 	%f584, [%rd268];
	mul.f32 	%f585, %f583, %f584;
	ld.local.f32 	%f586, [%rd268+-4];
	sub.f32 	%f587, %f585, %f586;
	mul.wide.u32 	%rd269, %r681, 4;
	add.s64 	%rd270, %rd19, %rd269;
	st.local.f32 	[%rd270], %f587;
	or.b32  	%r584, %r581, 1;
	cvt.rn.f32.s32 	%f588, %r584;
	div.rn.f32 	%f589, %f588, %f70;
	mul.f32 	%f590, %f589, %f587;
	sub.f32 	%f591, %f590, %f584;
	st.local.f32 	[%rd270+4], %f591;
	add.s32 	%r681, %r583, 3;
$L__BB9_134:
	and.b16  	%rs10, %rs11, 1;
	setp.eq.b16 	%p129, %rs10, 1;
	@%p129 bra 	$L__BB9_136;
	shl.b32 	%r585, %r681, 1;
	add.s32 	%r586, %r585, -1;
	cvt.rn.f32.s32 	%f592, %r586;
	div.rn.f32 	%f593, %f592, %f70;
	mul.wide.s32 	%rd271, %r681, 4;
	add.s64 	%rd272, %rd19, %rd271;
	ld.local.f32 	%f594, [%rd272+-4];
	mul.f32 	%f595, %f593, %f594;
	ld.local.f32 	%f596, [%rd272+-8];
	sub.f32 	%f597, %f595, %f596;
	mul.wide.u32 	%rd273, %r681, 4;
	add.s64 	%rd274, %rd19, %rd273;
	st.local.f32 	[%rd274], %f597;
$L__BB9_136:
	ld.local.f32 	%f598, [%rd45];
	add.s32 	%r587, %r667, %r151;
	mad.lo.s32 	%r588, %r587, %r216, %r618;
	mul.f32 	%f599, %f69, %f598;
	mul.wide.s32 	%rd275, %r588, 4;
	add.s64 	%rd276, %rd2, %rd275;
	st.global.f32 	[%rd276], %f599;
	mul.f32 	%f600, %f68, %f598;
	add.s64 	%rd277, %rd1, %rd275;
	st.global.f32 	[%rd277], %f600;
	add.s32 	%r667, %r667, 1;
	setp.ne.s32 	%p130, %r667, %r215;
	@%p130 bra 	$L__BB9_101;
$L__BB9_137:
	add.s32 	%r658, %r658, 1;
	setp.ne.s32 	%p131, %r658, %r651;
	@%p131 bra 	$L__BB9_69;
	setp.lt.s32 	%p132, %r215, 1;
	@%p132 bra 	$L__BB9_152;
	mov.f32 	%f676, 0fBF800000;
	mov.b32 	%r684, 1;
$L__BB9_140:
	mov.f32 	%f83, %f676;
	setp.lt.u32 	%p133, %r215, 8;
	mad.lo.s32 	%r591, %r653, %r653, %r653;
	add.s32 	%r592, %r684, %r591;
	mul.lo.s32 	%r200, %r592, %r215;
	sub.s32 	%r593, %r591, %r684;
	mul.lo.s32 	%r201, %r593, %r215;
	neg.f32 	%f676, %f83;
	mov.b32 	%r687, 0;
	@%p133 bra 	$L__BB9_143;
	mov.b32 	%r685, 0;
$L__BB9_142:
	.pragma "nounroll";
	add.s32 	%r595, %r685, %r200;
	mad.lo.s32 	%r596, %r595, %r216, %r618;
	add.s32 	%r597, %r685, %r201;
	mad.lo.s32 	%r598, %r597, %r216, %r618;
	mul.wide.s32 	%rd278, %r596, 4;
	add.s64 	%rd279, %rd2, %rd278;
	ld.global.f32 	%f602, [%rd279];
	mul.f32 	%f603, %f83, %f602;
	mul.wide.s32 	%rd280, %r598, 4;
	add.s64 	%rd281, %rd2, %rd280;
	st.global.f32 	[%rd281], %f603;
	add.s64 	%rd282, %rd1, %rd278;
	ld.global.f32 	%f604, [%rd282];
	mul.f32 	%f605, %f604, %f676;
	add.s64 	%rd283, %rd1, %rd280;
	st.global.f32 	[%rd283], %f605;
	mul.wide.s32 	%rd284, %r216, 4;
	add.s64 	%rd285, %rd279, %rd284;
	ld.global.f32 	%f606, [%rd285];
	mul.f32 	%f607, %f83, %f606;
	add.s64 	%rd286, %rd281, %rd284;
	st.global.f32 	[%rd286], %f607;
	add.s64 	%rd287, %rd282, %rd284;
	ld.global.f32 	%f608, [%rd287];
	mul.f32 	%f609, %f608, %f676;
	add.s64 	%rd288, %rd283, %rd284;
	st.global.f32 	[%rd288], %f609;
	add.s64 	%rd289, %rd285, %rd284;
	ld.global.f32 	%f610, [%rd289];
	mul.f32 	%f611, %f83, %f610;
	add.s64 	%rd290, %rd286, %rd284;
	st.global.f32 	[%rd290], %f611;
	add.s64 	%rd291, %rd287, %rd284;
	ld.global.f32 	%f612, [%rd291];
	mul.f32 	%f613, %f612, %f676;
	add.s64 	%rd292, %rd288, %rd284;
	st.global.f32 	[%rd292], %f613;
	add.s64 	%rd293, %rd289, %rd284;
	ld.global.f32 	%f614, [%rd293];
	mul.f32 	%f615, %f83, %f614;
	add.s64 	%rd294, %rd290, %rd284;
	st.global.f32 	[%rd294], %f615;
	add.s64 	%rd295, %rd291, %rd284;
	ld.global.f32 	%f616, [%rd295];
	mul.f32 	%f617, %f616, %f676;
	add.s64 	%rd296, %rd292, %rd284;
	st.global.f32 	[%rd296], %f617;
	add.s64 	%rd297, %rd293, %rd284;
	ld.global.f32 	%f618, [%rd297];
	mul.f32 	%f619, %f83, %f618;
	add.s64 	%rd298, %rd294, %rd284;
	st.global.f32 	[%rd298], %f619;
	add.s64 	%rd299, %rd295, %rd284;
	ld.global.f32 	%f620, [%rd299];
	mul.f32 	%f621, %f620, %f676;
	add.s64 	%rd300, %rd296, %rd284;
	st.global.f32 	[%rd300], %f621;
	add.s64 	%rd301, %rd297, %rd284;
	ld.global.f32 	%f622, [%rd301];
	mul.f32 	%f623, %f83, %f622;
	add.s64 	%rd302, %rd298, %rd284;
	st.global.f32 	[%rd302], %f623;
	add.s64 	%rd303, %rd299, %rd284;
	ld.global.f32 	%f624, [%rd303];
	mul.f32 	%f625, %f624, %f676;
	add.s64 	%rd304, %rd300, %rd284;
	st.global.f32 	[%rd304], %f625;
	add.s64 	%rd305, %rd301, %rd284;
	ld.global.f32 	%f626, [%rd305];
	mul.f32 	%f627, %f83, %f626;
	add.s64 	%rd306, %rd302, %rd284;
	st.global.f32 	[%rd306], %f627;
	add.s64 	%rd307, %rd303, %rd284;
	ld.global.f32 	%f628, [%rd307];
	mul.f32 	%f629, %f628, %f676;
	add.s64 	%rd308, %rd304, %rd284;
	st.global.f32 	[%rd308], %f629;
	add.s64 	%rd309, %rd305, %rd284;
	ld.global.f32 	%f630, [%rd309];
	mul.f32 	%f631, %f83, %f630;
	add.s64 	%rd310, %rd306, %rd284;
	st.global.f32 	[%rd310], %f631;
	add.s64 	%rd311, %rd307, %rd284;
	ld.global.f32 	%f632, [%rd311];
	mul.f32 	%f633, %f632, %f676;
	add.s64 	%rd312, %rd308, %rd284;
	st.global.f32 	[%rd312], %f633;
	add.s32 	%r685, %r685, 8;
	setp.ne.s32 	%p134, %r685, %r5;
	mov.u32 	%r687, %r5;
	@%p134 bra 	$L__BB9_142;
$L__BB9_143:
	setp.eq.s32 	%p135, %r3, 0;
	@%p135 bra 	$L__BB9_151;
	add.s32 	%r599, %r3, -1;
	setp.lt.u32 	%p136, %r599, 3;
	@%p136 bra 	$L__BB9_146;
	add.s32 	%r600, %r687, %r200;
	mad.lo.s32 	%r601, %r600, %r216, %r618;
	add.s32 	%r602, %r687, %r201;
	mad.lo.s32 	%r603, %r602, %r216, %r618;
	mul.wide.s32 	%rd313, %r601, 4;
	add.s64 	%rd314, %rd2, %rd313;
	ld.global.f32 	%f634, [%rd314];
	mul.f32 	%f635, %f83, %f634;
	mul.wide.s32 	%rd315, %r603, 4;
	add.s64 	%rd316, %rd2, %rd315;
	st.global.f32 	[%rd316], %f635;
	add.s64 	%rd317, %rd1, %rd313;
	ld.global.f32 	%f636, [%rd317];
	mul.f32 	%f637, %f636, %f676;
	add.s64 	%rd318, %rd1, %rd315;
	st.global.f32 	[%rd318], %f637;
	mul.wide.s32 	%rd319, %r216, 4;
	add.s64 	%rd320, %rd314, %rd319;
	ld.global.f32 	%f638, [%rd320];
	mul.f32 	%f639, %f83, %f638;
	add.s64 	%rd321, %rd316, %rd319;
	st.global.f32 	[%rd321], %f639;
	add.s64 	%rd322, %rd317, %rd319;
	ld.global.f32 	%f640, [%rd322];
	mul.f32 	%f641, %f640, %f676;
	add.s64 	%rd323, %rd318, %rd319;
	st.global.f32 	[%rd323], %f641;
	add.s64 	%rd324, %rd320, %rd319;
	ld.global.f32 	%f642, [%rd324];
	mul.f32 	%f643, %f83, %f642;
	add.s64 	%rd325, %rd321, %rd319;
	st.global.f32 	[%rd325], %f643;
	add.s64 	%rd326, %rd322, %rd319;
	ld.global.f32 	%f644, [%rd326];
	mul.f32 	%f645, %f644, %f676;
	add.s64 	%rd327, %rd323, %rd319;
	st.global.f32 	[%rd327], %f645;
	add.s64 	%rd328, %rd324, %rd319;
	ld.global.f32 	%f646, [%rd328];
	mul.f32 	%f647, %f83, %f646;
	add.s64 	%rd329, %rd325, %rd319;
	st.global.f32 	[%rd329], %f647;
	add.s64 	%rd330, %rd326, %rd319;
	ld.global.f32 	%f648, [%rd330];
	mul.f32 	%f649, %f648, %f676;
	add.s64 	%rd331, %rd327, %rd319;
	st.global.f32 	[%rd331], %f649;
	add.s32 	%r687, %r687, 4;
$L__BB9_146:
	setp.eq.s32 	%p137, %r4, 0;
	@%p137 bra 	$L__BB9_151;
	setp.eq.s32 	%p138, %r4, 1;
	@%p138 bra 	$L__BB9_149;
	add.s32 	%r604, %r687, %r200;
	mad.lo.s32 	%r605, %r604, %r216, %r618;
	add.s32 	%r606, %r687, %r201;
	mad.lo.s32 	%r607, %r606, %r216, %r618;
	mul.wide.s32 	%rd332, %r605, 4;
	add.s64 	%rd333, %rd2, %rd332;
	ld.global.f32 	%f650, [%rd333];
	mul.f32 	%f651, %f83, %f650;
	mul.wide.s32 	%rd334, %r607, 4;
	add.s64 	%rd335, %rd2, %rd334;
	st.global.f32 	[%rd335], %f651;
	add.s64 	%rd336, %rd1, %rd332;
	ld.global.f32 	%f652, [%rd336];
	mul.f32 	%f653, %f652, %f676;
	add.s64 	%rd337, %rd1, %rd334;
	st.global.f32 	[%rd337], %f653;
	mul.wide.s32 	%rd338, %r216, 4;
	add.s64 	%rd339, %rd333, %rd338;
	ld.global.f32 	%f654, [%rd339];
	mul.f32 	%f655, %f83, %f654;
	add.s64 	%rd340, %rd335, %rd338;
	st.global.f32 	[%rd340], %f655;
	add.s64 	%rd341, %rd336, %rd338;
	ld.global.f32 	%f656, [%rd341];
	mul.f32 	%f657, %f656, %f676;
	add.s64 	%rd342, %rd337, %rd338;
	st.global.f32 	[%rd342], %f657;
	add.s32 	%r687, %r687, 2;
$L__BB9_149:
	and.b32  	%r608, %r215, 1;
	setp.eq.b32 	%p139, %r608, 1;
	not.pred 	%p140, %p139;
	@%p140 bra 	$L__BB9_151;
	add.s32 	%r609, %r687, %r200;
	mad.lo.s32 	%r610, %r609, %r216, %r618;
	add.s32 	%r611, %r687, %r201;
	mad.lo.s32 	%r612, %r611, %r216, %r618;
	mul.wide.s32 	%rd343, %r610, 4;
	add.s64 	%rd344, %rd2, %rd343;
	ld.global.f32 	%f658, [%rd344];
	mul.f32 	%f659, %f83, %f658;
	mul.wide.s32 	%rd345, %r612, 4;
	add.s64 	%rd346, %rd2, %rd345;
	st.global.f32 	[%rd346], %f659;
	add.s64 	%rd347, %rd1, %rd343;
	ld.global.f32 	%f660, [%rd347];
	mul.f32 	%f661, %f660, %f676;
	add.s64 	%rd348, %rd1, %rd345;
	st.global.f32 	[%rd348], %f661;
$L__BB9_151:
	add.s32 	%r684, %r684, 1;
	setp.ne.s32 	%p141, %r684, %r651;
	@%p141 bra 	$L__BB9_140;
$L__BB9_152:
	add.s32 	%r613, %r114, %r653;
	add.s32 	%r653, %r114, 2;
	sub.s32 	%r652, %r613, %r652;
	add.s32 	%r212, %r652, 2;
	setp.ne.s32 	%p142, %r651, %r2;
	add.s16 	%rs11, %rs11, 1;
	mov.u32 	%r650, %r114;
	mov.u32 	%r651, %r212;
	@%p142 bra 	$L__BB9_57;
$L__BB9_153:
	mov.u32 	%r614, %ntid.x;
	mov.u32 	%r615, %nctaid.x;
	mad.lo.s32 	%r618, %r614, %r615, %r618;
	setp.lt.s32 	%p143, %r618, %r216;
	@%p143 bra 	$L__BB9_2;
$L__BB9_154:
	ret;

}
	// .globl	_Z43gpuKernelSphericalHarmonicsBesselJWithDerivIdEvPT_S1_S1_S1_S1_S1_S1_S1_S1_S1_S1_S0_iii
.visible .entry _Z43gpuKernelSphericalHarmonicsBesselJWithDerivIdEvPT_S1_S1_S1_S1_S1_S1_S1_S1_S1_S1_S0_iii(
	.param .u64 .ptr .align 1 _Z43gpuKernelSphericalHarmonicsBesselJWithDerivIdEvPT_S1_S1_S1_S1_S1_S1_S1_S1_S1_S1_S0_iii_param_0,
	.param .u64 .ptr .align 1 _Z43gpuKernelSphericalHarmonicsBesselJWithDerivIdEvPT_S1_S1_S1_S1_S1_S1_S1_S1_S1_S1_S0_iii_param_1,
	.param .u64 .ptr .align 1 _Z43gpuKernelSphericalHarmonicsBesselJWithDerivIdEvPT_S1_S1_S1_S1_S1_S1_S1_S1_S1_S1_S0_iii_param_2,
	.param .u64 .ptr .align 1 _Z43gpuKernelSphericalHarmonicsBesselJWithDerivIdEvPT_S1_S1_S1_S1_S1_S1_S1_S1_S1_S1_S0_iii_param_3,
	.param .u64 .ptr .align 1 _Z43gpuKernelSphericalHarmonicsBesselJWithDerivIdEvPT_S1_S1_S1_S1_S1_S1_S1_S1_S1_S1_S0_iii_param_4,
	.param .u64 .ptr .align 1 _Z43gpuKernelSphericalHarmonicsBesselJWithDerivIdEvPT_S1_S1_S1_S1_S1_S1_S1_S1_S1_S1_S0_iii_param_5,
	.param .u64 .ptr .align 1 _Z43gpuKernelSphericalHarmonicsBesselJWithDerivIdEvPT_S1_S1_S1_S1_S1_S1_S1_S1_S1_S1_S0_iii_param_6,
	.param .u64 .ptr .align 1 _Z43gpuKernelSphericalHarmonicsBesselJWithDerivIdEvPT_S1_S1_S1_S1_S1_S1_S1_S1_S1_S1_S0_iii_param_7,
	.param .u64 .ptr .align 1 _Z43gpuKernelSphericalHarmonicsBesselJWithDerivIdEvPT_S1_S1_S1_S1_S1_S1_S1_S1_S1_S1_S0_iii_param_8,
	.param .u64 .ptr .align 1 _Z43gpuKernelSphericalHarmonicsBesselJWithDerivIdEvPT_S1_S1_S1_S1_S1_S1_S1_S1_S1_S1_S0_iii_param_9,
	.param .u64 .ptr .align 1 _Z43gpuKernelSphericalHarmonicsBesselJWithDerivIdEvPT_S1_S1_S1_S1_S1_S1_S1_S1_S1_S1_S0_iii_param_10,
	.param .f64 _Z43gpuKernelSphericalHarmonicsBesselJWithDerivIdEvPT_S1_S1_S1_S1_S1_S1_S1_S1_S1_S1_S0_iii_param_11,
	.param .u32 _Z43gpuKernelSphericalHarmonicsBesselJWithDerivIdEvPT_S1_S1_S1_S1_S1_S1_S1_S1_S1_S1_S0_iii_param_12,
	.param .u32 _Z43gpuKernelSphericalHarmonicsBesselJWithDerivIdEvPT_S1_S1_S1_S1_S1_S1_S1_S1_S1_S1_S0_iii_param_13,
	.param .u32 _Z43gpuKernelSphericalHarmonicsBesselJWithDerivIdEvPT_S1_S1_S1_S1_S1_S1_S1_S1_S1_S1_S0_iii_param_14
)
{
	.local .align 16 .b8 	__local_depot10[480];
	.reg .b64 	%SP;
	.reg .b64 	%SPL;
	.reg .pred 	%p<93>;
	.reg .b16 	%rs<9>;
	.reg .b32 	%r<299>;
	.reg .b64 	%rd<313>;
	.reg .b64 	%fd<1033>;

	mov.u64 	%SPL, __local_depot10;
	ld.param.u64 	%rd20, [_Z43gpuKernelSphericalHarmonicsBesselJWithDerivIdEvPT_S1_S1_S1_S1_S1_S1_S1_S1_S1_S1_S0_iii_param_0];
	ld.param.u64 	%rd21, [_Z43gpuKernelSphericalHarmonicsBesselJWithDerivIdEvPT_S1_S1_S1_S1_S1_S1_S1_S1_S1_S1_S0_iii_param_1];
	ld.param.u64 	%rd22, [_Z43gpuKernelSphericalHarmonicsBesselJWithDerivIdEvPT_S1_S1_S1_S1_S1_S1_S1_S1_S1_S1_S0_iii_param_2];
	ld.param.u64 	%rd23, [_Z43gpuKernelSphericalHarmonicsBesselJWithDerivIdEvPT_S1_S1_S1_S1_S1_S1_S1_S1_S1_S1_S0_iii_param_3];
	ld.param.u64 	%rd24, [_Z43gpuKernelSphericalHarmonicsBesselJWithDerivIdEvPT_S1_S1_S1_S1_S1_S1_S1_S1_S1_S1_S0_iii_param_4];
	ld.param.u64 	%rd25, [_Z43gpuKernelSphericalHarmonicsBesselJWithDerivIdEvPT_S1_S1_S1_S1_S1_S1_S1_S1_S1_S1_S0_iii_param_5];
	ld.param.u64 	%rd26, [_Z43gpuKernelSphericalHarmonicsBesselJWithDerivIdEvPT_S1_S1_S1_S1_S1_S1_S1_S1_S1_S1_S0_iii_param_6];
	ld.param.u64 	%rd27, [_Z43gpuKernelSphericalHarmonicsBesselJWithDerivIdEvPT_S1_S1_S1_S1_S1_S1_S1_S1_S1_S1_S0_iii_param_7];
	ld.param.u64 	%rd28, [_Z43gpuKernelSphericalHarmonicsBesselJWithDerivIdEvPT_S1_S1_S1_S1_S1_S1_S1_S1_S1_S1_S0_iii_param_9];
	ld.param.u64 	%rd29, [_Z43gpuKernelSphericalHarmonicsBesselJWithDerivIdEvPT_S1_S1_S1_S1_S1_S1_S1_S1_S1_S1_S0_iii_param_10];
	ld.param.f64 	%fd149, [_Z43gpuKernelSphericalHarmonicsBesselJWithDerivIdEvPT_S1_S1_S1_S1_S1_S1_S1_S1_S1_S1_S0_iii_param_11];
	ld.param.u32 	%r108, [_Z43gpuKernelSphericalHarmonicsBesselJWithDerivIdEvPT_S1_S1_S1_S1_S1_S1_S1_S1_S1_S1_S0_iii_param_13];
	ld.param.u32 	%r109, [_Z43gpuKernelSphericalHarmonicsBesselJWithDerivIdEvPT_S1_S1_S1_S1_S1_S1_S1_S1_S1_S1_S0_iii_param_14];
	cvta.to.global.u64 	%rd1, %rd27;
	cvta.to.global.u64 	%rd2, %rd25;
	cvta.to.global.u64 	%rd3, %rd23;
	cvta.to.global.u64 	%rd4, %rd26;
	cvta.to.global.u64 	%rd5, %rd24;
	cvta.to.global.u64 	%rd6, %rd22;
	cvta.to.global.u64 	%rd7, %rd21;
	cvta.to.global.u64 	%rd8, %rd20;
	cvta.to.global.u64 	%rd9, %rd28;
	cvta.to.global.u64 	%rd10, %rd29;
	add.u64 	%rd11, %SPL, 0;
	add.u64 	%rd12, %SPL, 80;
	add.u64 	%rd13, %SPL, 160;
	add.u64 	%rd14, %SPL, 240;
	add.u64 	%rd15, %SPL, 320;
	add.u64 	%rd16, %SPL, 400;
	mov.u32 	%r110, %tid.x;
	mov.u32 	%r111, %ctaid.x;
	mov.u32 	%r112, %ntid.x;
	mad.lo.s32 	%r259, %r111, %r112, %r110;
	setp.ge.s32 	%p1, %r259, %r109;
	@%p1 bra 	$L__BB10_109;
	ld.param.u32 	%r257, [_Z43gpuKernelSphericalHarmonicsBesselJWithDerivIdEvPT_S1_S1_S1_S1_S1_S1_S1_S1_S1_S1_S0_iii_param_12];
	mul.f64 	%fd1, %fd149, 0d4010000000000000;
	rcp.rn.f64 	%fd150, %fd1;
	sqrt.rn.f64 	%fd2, %fd150;
	add.s32 	%r2, %r257, 1;
	and.b32  	%r3, %r108, 3;
	and.b32  	%r4, %r108, 2147483644;
	and.b32  	%r5, %r108, 1;
$L__BB10_2:
	ld.param.u64 	%rd312, [_Z43gpuKernelSphericalHarmonicsBesselJWithDerivIdEvPT_S1_S1_S1_S1_S1_S1_S1_S1_S1_S1_S0_iii_param_8];
	mul.lo.s32 	%r113, %r259, 3;
	cvta.to.global.u64 	%rd36, %rd312;
	mul.wide.s32 	%rd37, %r113, 8;
	add.s64 	%rd38, %rd36, %rd37;
	ld.global.f64 	%fd1009, [%rd38];
	ld.global.f64 	%fd1008, [%rd38+8];
	ld.global.f64 	%fd5, [%rd38+16];
	mul.f64 	%fd151, %fd1008, %fd1008;
	fma.rn.f64 	%fd152, %fd1009, %fd1009, %fd151;
	sqrt.rn.f64 	%fd153, %fd152;
	setp.geu.f64 	%p2, %fd153, 0d3D819799812DEA11;
	@%p2 bra 	$L__BB10_4;
	setp.ge.f64 	%p3, %fd1009, 0d0000000000000000;
	setp.ge.f64 	%p4, %fd1008, 0d0000000000000000;
	abs.f64 	%fd154, %fd1009;
	setp.gt.f64 	%p5, %fd154, 0d3D719799812DEA11;
	selp.f64 	%fd155, 0d3D719799812DEA11, 0dBD719799812DEA11, %p3;
	selp.f64 	%fd1009, %fd1009, %fd155, %p5;
	abs.f64 	%fd156, %fd1008;
	setp.gt.f64 	%p6, %fd156, 0d3D719799812DEA11;
	selp.f64 	%fd157, 0dBD719799812DEA11, 0d3D719799812DEA11, %p4;
	selp.f64 	%fd1008, %fd1008, %fd157, %p6;
$L__BB10_4:
	mul.f64 	%fd158, %fd1009, %fd1009;
	fma.rn.f64 	%fd10, %fd1008, %fd1008, %fd158;
	fma.rn.f64 	%fd159, %fd5, %fd5, %fd10;
	sqrt.rn.f64 	%fd11, %fd159;
	abs.f64 	%fd12, %fd1009;
	abs.f64 	%fd13, %fd1008;
	setp.leu.f64 	%p7, %fd13, %fd12;
	setp.gt.f64 	%p8, %fd13, %fd12;
	selp.f64 	%fd14, %fd13, %fd12, %p8;
	selp.f64 	%fd160, %fd12, %fd13, %p8;
	div.rn.f64 	%fd161, %fd160, %fd14;
	mul.f64 	%fd162, %fd161, %fd161;
	fma.rn.f64 	%fd163, %fd162, 0dBEF53E1D2A25FF7E, 0d3F2D3B63DBB65B49;
	fma.rn.f64 	%fd164, %fd163, %fd162, 0dBF5312788DDE082E;
	fma.rn.f64 	%fd165, %fd164, %fd162, 0d3F6F9690C8249315;
	fma.rn.f64 	%fd166, %fd165, %fd162, 0dBF82CF5AABC7CF0D;
	fma.rn.f64 	%fd167, %fd166, %fd162, 0d3F9162B0B2A3BFDE;
	fma.rn.f64 	%fd168, %fd167, %fd162, 0dBF9A7256FEB6FC6B;
	fma.rn.f64 	%fd169, %fd168, %fd162, 0d3FA171560CE4A489;
	fma.rn.f64 	%fd170, %fd169, %fd162, 0dBFA4F44D841450E4;
	fma.rn.f64 	%fd171, %fd170, %fd162, 0d3FA7EE3D3F36BB95;
	fma.rn.f64 	%fd172, %fd171, %fd162, 0dBFAAD32AE04A9FD1;
	fma.rn.f64 	%fd173, %fd172, %fd162, 0d3FAE17813D66954F;
	fma.rn.f64 	%fd174, %fd173, %fd162, 0dBFB11089CA9A5BCD;
	fma.rn.f64 	%fd175, %fd174, %fd162, 0d3FB3B12B2DB51738;
	fma.rn.f64 	%fd176, %fd175, %fd162, 0dBFB745D022F8DC5C;
	fma.rn.f64 	%fd177, %fd176, %fd162, 0d3FBC71C709DFE927;
	fma.rn.f64 	%fd178, %fd177, %fd162, 0dBFC2492491FA1744;
	fma.rn.f64 	%fd179, %fd178, %fd162, 0d3FC99999999840D2;
	fma.rn.f64 	%fd180, %fd179, %fd162, 0dBFD555555555544C;
	mul.f64 	%fd181, %fd162, %fd180;
	fma.rn.f64 	%fd15, %fd181, %fd161, %fd161;
	@%p7 bra 	$L__BB10_6;
	{
	.reg .b32 %temp; 
	mov.b64 	{%temp, %r115}, %fd1009;
	}
	setp.lt.s32 	%p10, %r115, 0;
	neg.f64 	%fd184, %fd15;
	selp.f64 	%fd185, %fd15, %fd184, %p10;
	add.f64 	%fd1010, %fd185, 0d3FF921FB54442D18;
	bra.uni 	$L__BB10_7;
$L__BB10_6:
	{
	.reg .b32 %temp; 
	mov.b64 	{%temp, %r114}, %fd1009;
	}
	setp.lt.s32 	%p9, %r114, 0;
	mov.f64 	%fd182, 0d400921FB54442D18;
	sub.f64 	%fd183, %fd182, %fd15;
	selp.f64 	%fd1010, %fd183, %fd15, %p9;
$L__BB10_7:
	setp.neu.f64 	%p11, %fd14, 0d0000000000000000;
	@%p11 bra 	$L__BB10_9;
	{
	.reg .b32 %temp; 
	mov.b64 	{%temp, %r117}, %fd1009;
	}
	setp.lt.s32 	%p14, %r117, 0;
	selp.f64 	%fd1011, 0d400921FB54442D18, 0d0000000000000000, %p14;
	bra.uni 	$L__BB10_10;
$L__BB10_9:
	setp.eq.f64 	%p12, %fd12, %fd13;
	{
	.reg .b32 %temp; 
	mov.b64 	{%temp, %r116}, %fd1009;
	}
	setp.lt.s32 	%p13, %r116, 0;
	selp.f64 	%fd186, 0d4002D97C7F3321D2, 0d3FE921FB54442D18, %p13;
	selp.f64 	%fd1011, %fd186, %fd1010, %p12;
$L__BB10_10:
	add.rn.f64 	%fd187, %fd12, %fd13;
	setp.lt.s32 	%p15, %r108, 1;
	setp.nan.f64 	%p16, %fd187, %fd187;
	copysign.f64 	%fd188, %fd1008, %fd1011;
	selp.f64 	%fd22, %fd187, %fd188, %p16;
	mul.f64 	%fd189, %fd11, %fd11;
	sqrt.rn.f64 	%fd190, %fd10;
	mul.f64 	%fd191, %fd190, %fd190;
	mul.f64 	%fd192, %fd190, %fd189;
	div.rn.f64 	%fd23, %fd1009, %fd11;
	div.rn.f64 	%fd24, %fd1008, %fd11;
	div.rn.f64 	%fd25, %fd5, %fd11;
	mul.f64 	%fd193, %fd5, %fd1009;
	div.rn.f64 	%fd26, %fd193, %fd192;
	mul.f64 	%fd194, %fd5, %fd1008;
	div.rn.f64 	%fd27, %fd194, %fd192;
	neg.f64 	%fd195, %fd190;
	div.rn.f64 	%fd28, %fd195, %fd189;
	neg.f64 	%fd196, %fd1008;
	div.rn.f64 	%fd29, %fd196, %fd191;
	div.rn.f64 	%fd30, %fd1009, %fd191;
	mul.f64 	%fd31, %fd29, 0d0000000000000000;
	fma.rn.f64 	%fd32, %fd26, 0d0000000000000000, %fd31;
	mul.f64 	%fd33, %fd30, 0d0000000000000000;
	fma.rn.f64 	%fd34, %fd27, 0d0000000000000000, %fd33;
	fma.rn.f64 	%fd35, %fd28, 0d0000000000000000, 0d0000000000000000;
	@%p15 bra 	$L__BB10_22;
	neg.s32 	%r262, %r108;
	mov.b32 	%r260, 0;
	mov.u32 	%r261, %r259;
$L__BB10_12:
	mul.wide.s32 	%rd39, %r260, 8;
	add.s64 	%rd40, %rd9, %rd39;
	ld.global.f64 	%fd36, [%rd40];
	mul.f64 	%fd37, %fd11, %fd36;
	abs.f64 	%fd38, %fd37;
	setp.neu.f64 	%p17, %fd38, 0d7FF0000000000000;
	@%p17 bra 	$L__BB10_14;
	mov.f64 	%fd202, 0d0000000000000000;
	mul.rn.f64 	%fd1012, %fd37, %fd202;
	mov.b32 	%r263, 0;
	bra.uni 	$L__BB10_16;
$L__BB10_14:
	mul.f64 	%fd197, %fd37, 0d3FE45F306DC9C883;
	cvt.rni.s32.f64 	%r263, %fd197;
	cvt.rn.f64.s32 	%fd198, %r263;
	fma.rn.f64 	%fd199, %fd198, 0dBFF921FB54442D18, %fd37;
	fma.rn.f64 	%fd200, %fd198, 0dBC91A62633145C00, %fd199;
	fma.rn.f64 	%fd1012, %fd198, 0dB97B839A252049C0, %fd200;
	setp.ltu.f64 	%p18, %fd38, 0d41E0000000000000;
	@%p18 bra 	$L__BB10_16;
	{ // callseq 65, 0
	.param .b64 param0;
	st.param.f64 	[param0], %fd37;
	.param .align 16 .b8 retval0[16];
	call.uni (retval0), 
	__internal_trig_reduction_slowpathd, 
	(
	param0
	);
	ld.param.f64 	%fd1012, [retval0];
	ld.param.b32 	%r263, [retval0+8];
	} // callseq 65
$L__BB10_16:
	setp.neu.f64 	%p19, %fd38, 0d7FF0000000000000;
	shl.b32 	%r121, %r263, 6;
	cvt.u64.u32 	%rd41, %r121;
	and.b64  	%rd42, %rd41, 64;
	mov.u64 	%rd43, __cudart_sin_cos_coeffs;
	add.s64 	%rd44, %rd43, %rd42;
	mul.rn.f64 	%fd203, %fd1012, %fd1012;
	and.b32  	%r122, %r263, 1;
	setp.eq.b32 	%p20, %r122, 1;
	selp.f64 	%fd204, 0dBDA8FF8320FD8164, 0d3DE5DB65F9785EBA, %p20;
	ld.global.nc.v2.f64 	{%fd205, %fd206}, [%rd44];
	fma.rn.f64 	%fd207, %fd204, %fd203, %fd205;
	fma.rn.f64 	%fd208, %fd207, %fd203, %fd206;
	ld.global.nc.v2.f64 	{%fd209, %fd210}, [%rd44+16];
	fma.rn.f64 	%fd211, %fd208, %fd203, %fd209;
	fma.rn.f64 	%fd212, %fd211, %fd203, %fd210;
	ld.global.nc.v2.f64 	{%fd213, %fd214}, [%rd44+32];
	fma.rn.f64 	%fd215, %fd212, %fd203, %fd213;
	fma.rn.f64 	%fd216, %fd215, %fd203, %fd214;
	fma.rn.f64 	%fd217, %fd216, %fd1012, %fd1012;
	fma.rn.f64 	%fd218, %fd216, %fd203, 0d3FF0000000000000;
	selp.f64 	%fd219, %fd218, %fd217, %p20;
	and.b32  	%r123, %r263, 2;
	setp.eq.s32 	%p21, %r123, 0;
	mov.f64 	%fd220, 0d0000000000000000;
	sub.f64 	%fd221, %fd220, %fd219;
	selp.f64 	%fd43, %fd219, %fd221, %p21;
	@%p19 bra 	$L__BB10_18;
	mov.f64 	%fd227, 0d0000000000000000;
	mul.rn.f64 	%fd1014, %fd37, %fd227;
	mov.b32 	%r265, 1;
	bra.uni 	$L__BB10_21;
$L__BB10_18:
	mul.f64 	%fd222, %fd37, 0d3FE45F306DC9C883;
	cvt.rni.s32.f64 	%r264, %fd222;
	cvt.rn.f64.s32 	%fd223, %r264;
	fma.rn.f64 	%fd224, %fd223, 0dBFF921FB54442D18, %fd37;
	fma.rn.f64 	%fd225, %fd223, 0dBC91A62633145C00, %fd224;
	fma.rn.f64 	%fd1014, %fd223, 0dB97B839A252049C0, %fd225;
	setp.ltu.f64 	%p22, %fd38, 0d41E0000000000000;
	@%p22 bra 	$L__BB10_20;
	{ // callseq 66, 0
	.param .b64 param0;
	st.param.f64 	[param0], %fd37;
	.param .align 16 .b8 retval0[16];
	call.uni (retval0), 
	__internal_trig_reduction_slowpathd, 
	(
	param0
	);
	ld.param.f64 	%fd1014, [retval0];
	ld.param.b32 	%r264, [retval0+8];
	} // callseq 66
$L__BB10_20:
	add.s32 	%r265, %r264, 1;
$L__BB10_21:
	div.rn.f64 	%fd228, %fd43, %fd37;
	shl.b32 	%r126, %r265, 6;
	cvt.u64.u32 	%rd45, %r126;
	and.b64  	%rd46, %rd45, 64;
	add.s64 	%rd48, %rd43, %rd46;
	mul.rn.f64 	%fd229, %fd1014, %fd1014;
	and.b32  	%r127, %r265, 1;
	setp.eq.b32 	%p23, %r127, 1;
	selp.f64 	%fd230, 0dBDA8FF8320FD8164, 0d3DE5DB65F9785EBA, %p23;
	ld.global.nc.v2.f64 	{%fd231, %fd232}, [%rd48];
	fma.rn.f64 	%fd233, %fd230, %fd229, %fd231;
	fma.rn.f64 	%fd234, %fd233, %fd229, %fd232;
	ld.global.nc.v2.f64 	{%fd235, %fd236}, [%rd48+16];
	fma.rn.f64 	%fd237, %fd234, %fd229, %fd235;
	fma.rn.f64 	%fd238, %fd237, %fd229, %fd236;
	ld.global.nc.v2.f64 	{%fd239, %fd240}, [%rd48+32];
	fma.rn.f64 	%fd241, %fd238, %fd229, %fd239;
	fma.rn.f64 	%fd242, %fd241, %fd229, %fd240;
	fma.rn.f64 	%fd243, %fd242, %fd1014, %fd1014;
	fma.rn.f64 	%fd244, %fd242, %fd229, 0d3FF0000000000000;
	selp.f64 	%fd245, %fd244, %fd243, %p23;
	and.b32  	%r128, %r265, 2;
	setp.eq.s32 	%p24, %r128, 0;
	mov.f64 	%fd246, 0d0000000000000000;
	sub.f64 	%fd247, %fd246, %fd245;
	selp.f64 	%fd248, %fd245, %fd247, %p24;
	div.rn.f64 	%fd249, %fd248, %fd37;
	mul.f64 	%fd250, %fd37, %fd37;
	div.rn.f64 	%fd251, %fd43, %fd250;
	sub.f64 	%fd252, %fd249, %fd251;
	mul.f64 	%fd253, %fd36, %fd252;
	mul.f64 	%fd254, %fd23, %fd253;
	mul.f64 	%fd255, %fd24, %fd253;
	mul.f64 	%fd256, %fd25, %fd253;
	mul.f64 	%fd257, %fd2, %fd228;
	mul.wide.s32 	%rd49, %r261, 8;
	add.s64 	%rd50, %rd8, %rd49;
	st.global.f64 	[%rd50], %fd257;
	mul.f64 	%fd258, %fd228, 0d0000000000000000;
	add.s64 	%rd51, %rd7, %rd49;
	st.global.f64 	[%rd51], %fd258;
	mul.f64 	%fd259, %fd2, %fd254;
	fma.rn.f64 	%fd260, %fd32, %fd228, %fd259;
	add.s64 	%rd52, %rd6, %rd49;
	st.global.f64 	[%rd52], %fd260;
	mul.f64 	%fd261, %fd2, %fd255;
	fma.rn.f64 	%fd262, %fd34, %fd228, %fd261;
	add.s64 	%rd53, %rd5, %rd49;
	st.global.f64 	[%rd53], %fd262;
	mul.f64 	%fd263, %fd2, %fd256;
	fma.rn.f64 	%fd264, %fd35, %fd228, %fd263;
	add.s64 	%rd54, %rd4, %rd49;
	st.global.f64 	[%rd54], %fd264;
	mul.f64 	%fd265, %fd254, 0d0000000000000000;
	fma.rn.f64 	%fd266, %fd32, %fd228, %fd265;
	add.s64 	%rd55, %rd3, %rd49;
	st.global.f64 	[%rd55], %fd266;
	mul.f64 	%fd267, %fd255, 0d0000000000000000;
	fma.rn.f64 	%fd268, %fd34, %fd228, %fd267;
	add.s64 	%rd56, %rd2, %rd49;
	st.global.f64 	[%rd56], %fd268;
	mul.f64 	%fd269, %fd256, 0d0000000000000000;
	fma.rn.f64 	%fd270, %fd35, %fd228, %fd269;
	add.s64 	%rd57, %rd1, %rd49;
	st.global.f64 	[%rd57], %fd270;
	add.s32 	%r262, %r262, 1;
	setp.ne.s32 	%p25, %r262, 0;
	add.s32 	%r261, %r261, %r109;
	add.s32 	%r260, %r260, %r2;
	@%p25 bra 	$L__BB10_12;
$L__BB10_22:
	shl.b32 	%r22, %r108, 1;
	setp.lt.s32 	%p26, %r108, 1;
	sub.f64 	%fd271, %fd11, %fd5;
	add.f64 	%fd272, %fd5, %fd11;
	mul.f64 	%fd273, %fd271, %fd272;
	sqrt.rn.f64 	%fd274, %fd273;
	neg.f64 	%fd275, %fd274;
	div.rn.f64 	%fd49, %fd275, %fd11;
	neg.f64 	%fd50, %fd25;
	st.local.v2.f64 	[%rd11], {%fd25, %fd49};
	st.local.v2.f64 	[%rd14], {%fd49, %fd50};
	mov.b64 	%rd58, 4607182418800017408;
	st.local.u64 	[%rd12], %rd58;
	mov.b64 	%rd59, 0;
	st.local.u64 	[%rd15], %rd59;
	ld.global.f64 	%fd276, [%rd10+8];
	mul.f64 	%fd277, %fd276, 0d4008000000000000;
	mul.f64 	%fd278, %fd1, %fd276;
	div.rn.f64 	%fd279, %fd277, %fd278;
	sqrt.rn.f64 	%fd51, %fd279;
	mul.f64 	%fd280, %fd49, %fd51;
	fma.rn.f64 	%fd52, %fd26, %fd280, %fd31;
	fma.rn.f64 	%fd53, %fd27, %fd280, %fd33;
	fma.rn.f64 	%fd54, %fd28, %fd280, 0d0000000000000000;
	@%p26 bra 	$L__BB10_34;
	mul.f64 	%fd55, %fd25, %fd51;
	mov.b32 	%r266, 0;
$L__BB10_24:
	mul.lo.s32 	%r130, %r266, %r2;
	mul.wide.s32 	%rd60, %r130, 8;
	add.s64 	%rd61, %rd9, %rd60;
	ld.global.f64 	%fd56, [%rd61+8];
	mul.f64 	%fd57, %fd11, %fd56;
	abs.f64 	%fd58, %fd57;
	setp.neu.f64 	%p27, %fd58, 0d7FF0000000000000;
	@%p27 bra 	$L__BB10_26;
	mov.f64 	%fd286, 0d0000000000000000;
	mul.rn.f64 	%fd1015, %fd57, %fd286;
	mov.b32 	%r267, 0;
	bra.uni 	$L__BB10_28;
$L__BB10_26:
	mul.f64 	%fd281, %fd57, 0d3FE45F306DC9C883;
	cvt.rni.s32.f64 	%r267, %fd281;
	cvt.rn.f64.s32 	%fd282, %r267;
	fma.rn.f64 	%fd283, %fd282, 0dBFF921FB54442D18, %fd57;
	fma.rn.f64 	%fd284, %fd282, 0dBC91A62633145C00, %fd283;
	fma.rn.f64 	%fd1015, %fd282, 0dB97B839A252049C0, %fd284;
	setp.ltu.f64 	%p28, %fd58, 0d41E0000000000000;
	@%p28 bra 	$L__BB10_28;
	{ // callseq 67, 0
	.param .b64 param0;
	st.param.f64 	[param0], %fd57;
	.param .align 16 .b8 retval0[16];
	call.uni (retval0), 
	__internal_trig_reduction_slowpathd, 
	(
	param0
	);
	ld.param.f64 	%fd1015, [retval0];
	ld.param.b32 	%r267, [retval0+8];
	} // callseq 67
$L__BB10_28:
	setp.neu.f64 	%p29, %fd58, 0d7FF0000000000000;
	shl.b32 	%r133, %r267, 6;
	cvt.u64.u32 	%rd62, %r133;
	and.b64  	%rd63, %rd62, 64;
	mov.u64 	%rd64, __cudart_sin_cos_coeffs;
	add.s64 	%rd65, %rd64, %rd63;
	mul.rn.f64 	%fd287, %fd1015, %fd1015;
	and.b32  	%r134, %r267, 1;
	setp.eq.b32 	%p30, %r134, 1;
	selp.f64 	%fd288, 0dBDA8FF8320FD8164, 0d3DE5DB65F9785EBA, %p30;
	ld.global.nc.v2.f64 	{%fd289, %fd290}, [%rd65];
	fma.rn.f64 	%fd291, %fd288, %fd287, %fd289;
	fma.rn.f64 	%fd292, %fd291, %fd287, %fd290;
	ld.global.nc.v2.f64 	{%fd293, %fd294}, [%rd65+16];
	fma.rn.f64 	%fd295, %fd292, %fd287, %fd293;
	fma.rn.f64 	%fd296, %fd295, %fd287, %fd294;
	ld.global.nc.v2.f64 	{%fd297, %fd298}, [%rd65+32];
	fma.rn.f64 	%fd299, %fd296, %fd287, %fd297;
	fma.rn.f64 	%fd300, %fd299, %fd287, %fd298;
	fma.rn.f64 	%fd301, %fd300, %fd1015, %fd1015;
	fma.rn.f64 	%fd302, %fd300, %fd287, 0d3FF0000000000000;
	selp.f64 	%fd303, %fd302, %fd301, %p30;
	and.b32  	%r135, %r267, 2;
	setp.eq.s32 	%p31, %r135, 0;
	mov.f64 	%fd304, 0d0000000000000000;
	sub.f64 	%fd305, %fd304, %fd303;
	selp.f64 	%fd63, %fd303, %fd305, %p31;
	@%p29 bra 	$L__BB10_30;
	mov.f64 	%fd311, 0d0000000000000000;
	mul.rn.f64 	%fd1017, %fd57, %fd311;
	mov.b32 	%r269, 1;
	bra.uni 	$L__BB10_33;
$L__BB10_30:
	mul.f64 	%fd306, %fd57, 0d3FE45F306DC9C883;
	cvt.rni.s32.f64 	%r268, %fd306;
	cvt.rn.f64.s32 	%fd307, %r268;
	fma.rn.f64 	%fd308, %fd307, 0dBFF921FB54442D18, %fd57;
	fma.rn.f64 	%fd309, %fd307, 0dBC91A62633145C00, %fd308;
	fma.rn.f64 	%fd1017, %fd307, 0dB97B839A252049C0, %fd309;
	setp.ltu.f64 	%p32, %fd58, 0d41E0000000000000;
	@%p32 bra 	$L__BB10_32;
	{ // callseq 68, 0
	.param .b64 param0;
	st.param.f64 	[param0], %fd57;
	.param .align 16 .b8 retval0[16];
	call.uni (retval0), 
	__internal_trig_reduction_slowpathd, 
	(
	param0
	);
	ld.param.f64 	%fd1017, [retval0];
	ld.param.b32 	%r268, [retval0+8];
	} // callseq 68
$L__BB10_32:
	add.s32 	%r269, %r268, 1;
$L__BB10_33:
	mul.f64 	%fd312, %fd57, %fd57;
	shl.b32 	%r138, %r269, 6;
	cvt.u64.u32 	%rd66, %r138;
	and.b64  	%rd67, %rd66, 64;
	add.s64 	%rd69, %rd64, %rd67;
	mul.rn.f64 	%fd313, %fd1017, %fd1017;
	and.b32  	%r139, %r269, 1;
	setp.eq.b32 	%p33, %r139, 1;
	selp.f64 	%fd314, 0dBDA8FF8320FD8164, 0d3DE5DB65F9785EBA, %p33;
	ld.global.nc.v2.f64 	{%fd315, %fd316}, [%rd69];
	fma.rn.f64 	%fd317, %fd314, %fd313, %fd315;
	fma.rn.f64 	%fd318, %fd317, %fd313, %fd316;
	ld.global.nc.v2.f64 	{%fd319, %fd320}, [%rd69+16];
	fma.rn.f64 	%fd321, %fd318, %fd313, %fd319;
	fma.rn.f64 	%fd322, %fd321, %fd313, %fd320;
	ld.global.nc.v2.f64 	{%fd323, %fd324}, [%rd69+32];
	fma.rn.f64 	%fd325, %fd322, %fd313, %fd323;
	fma.rn.f64 	%fd326, %fd325, %fd313, %fd324;
	fma.rn.f64 	%fd327, %fd326, %fd1017, %fd1017;
	fma.rn.f64 	%fd328, %fd326, %fd313, 0d3FF0000000000000;
	selp.f64 	%fd329, %fd328, %fd327, %p33;
	and.b32  	%r140, %r269, 2;
	setp.eq.s32 	%p34, %r140, 0;
	mov.f64 	%fd330, 0d0000000000000000;
	sub.f64 	%fd331, %fd330, %fd329;
	selp.f64 	%fd332, %fd329, %fd331, %p34;
	div.rn.f64 	%fd333, %fd332, %fd57;
	div.rn.f64 	%fd334, %fd63, %fd312;
	sub.f64 	%fd335, %fd334, %fd333;
	div.rn.f64 	%fd336, %fd63, %fd57;
	add.f64 	%fd337, %fd63, %fd63;
	mul.f64 	%fd338, %fd57, %fd312;
	div.rn.f64 	%fd339, %fd337, %fd338;
	sub.f64 	%fd340, %fd336, %fd339;
	add.f64 	%fd341, %fd332, %fd332;
	div.rn.f64 	%fd342, %fd341, %fd312;
	add.f64 	%fd343, %fd340, %fd342;
	mul.f64 	%fd344, %fd56, %fd343;
	mul.f64 	%fd345, %fd23, %fd344;
	mul.f64 	%fd346, %fd24, %fd344;
	mul.f64 	%fd347, %fd25, %fd344;
	add.s32 	%r141, %r22, %r266;
	mad.lo.s32 	%r142, %r141, %r109, %r259;
	mul.f64 	%fd348, %fd55, %fd335;
	mul.wide.s32 	%rd70, %r142, 8;
	add.s64 	%rd71, %rd8, %rd70;
	st.global.f64 	[%rd71], %fd348;
	mul.f64 	%fd349, %fd335, 0d0000000000000000;
	add.s64 	%rd72, %rd7, %rd70;
	st.global.f64 	[%rd72], %fd349;
	mul.f64 	%fd350, %fd55, %fd345;
	fma.rn.f64 	%fd351, %fd52, %fd335, %fd350;
	add.s64 	%rd73, %rd6, %rd70;
	st.global.f64 	[%rd73], %fd351;
	mul.f64 	%fd352, %fd55, %fd346;
	fma.rn.f64 	%fd353, %fd53, %fd335, %fd352;
	add.s64 	%rd74, %rd5, %rd70;
	st.global.f64 	[%rd74], %fd353;
	mul.f64 	%fd354, %fd55, %fd347;
	fma.rn.f64 	%fd355, %fd54, %fd335, %fd354;
	add.s64 	%rd75, %rd4, %rd70;
	st.global.f64 	[%rd75], %fd355;
	mul.f64 	%fd356, %fd345, 0d0000000000000000;
	fma.rn.f64 	%fd357, %fd32, %fd335, %fd356;
	add.s64 	%rd76, %rd3, %rd70;
	st.global.f64 	[%rd76], %fd357;
	mul.f64 	%fd358, %fd346, 0d0000000000000000;
	fma.rn.f64 	%fd359, %fd34, %fd335, %fd358;
	add.s64 	%rd77, %rd2, %rd70;
	st.global.f64 	[%rd77], %fd359;
	mul.f64 	%fd360, %fd347, 0d0000000000000000;
	fma.rn.f64 	%fd361, %fd35, %fd335, %fd360;
	add.s64 	%rd78, %rd1, %rd70;
	st.global.f64 	[%rd78], %fd361;
	add.s32 	%r266, %r266, 1;
	setp.ne.s32 	%p35, %r266, %r108;
	@%p35 bra 	$L__BB10_24;
$L__BB10_34:
	ld.global.f64 	%fd362, [%rd10];
	mul.f64 	%fd363, %fd362, 0d4008000000000000;
	ld.global.f64 	%fd364, [%rd10+16];
	mul.f64 	%fd365, %fd1, %fd364;
	div.rn.f64 	%fd366, %fd363, %fd365;
	sqrt.rn.f64 	%fd69, %fd366;
	abs.f64 	%fd70, %fd22;
	setp.neu.f64 	%p36, %fd70, 0d7FF0000000000000;
	@%p36 bra 	$L__BB10_36;
	mov.f64 	%fd372, 0d0000000000000000;
	mul.rn.f64 	%fd1019, %fd22, %fd372;
	mov.b32 	%r271, 1;
	bra.uni 	$L__BB10_39;
$L__BB10_36:
	mul.f64 	%fd367, %fd22, 0d3FE45F306DC9C883;
	cvt.rni.s32.f64 	%r270, %fd367;
	cvt.rn.f64.s32 	%fd368, %r270;
	fma.rn.f64 	%fd369, %fd368, 0dBFF921FB54442D18, %fd22;
	fma.rn.f64 	%fd370, %fd368, 0dBC91A62633145C00, %fd369;
	fma.rn.f64 	%fd1019, %fd368, 0dB97B839A252049C0, %fd370;
	setp.ltu.f64 	%p37, %fd70, 0d41E0000000000000;
	@%p37 bra 	$L__BB10_38;
	{ // callseq 69, 0
	.param .b64 param0;
	st.param.f64 	[param0], %fd22;
	.param .align 16 .b8 retval0[16];
	call.uni (retval0), 
	__internal_trig_reduction_slowpathd, 
	(
	param0
	);
	ld.param.f64 	%fd1019, [retval0];
	ld.param.b32 	%r270, [retval0+8];
	} // callseq 69
$L__BB10_38:
	add.s32 	%r271, %r270, 1;
$L__BB10_39:
	setp.neu.f64 	%p38, %fd70, 0d7FF0000000000000;
	shl.b32 	%r145, %r271, 6;
	cvt.u64.u32 	%rd79, %r145;
	and.b64  	%rd80, %rd79, 64;
	mov.u64 	%rd81, __cudart_sin_cos_coeffs;
	add.s64 	%rd82, %rd81, %rd80;
	mul.rn.f64 	%fd373, %fd1019, %fd1019;
	and.b32  	%r146, %r271, 1;
	setp.eq.b32 	%p39, %r146, 1;
	selp.f64 	%fd374, 0dBDA8FF8320FD8164, 0d3DE5DB65F9785EBA, %p39;
	ld.global.nc.v2.f64 	{%fd375, %fd376}, [%rd82];
	fma.rn.f64 	%fd377, %fd374, %fd373, %fd375;
	fma.rn.f64 	%fd378, %fd377, %fd373, %fd376;
	ld.global.nc.v2.f64 	{%fd379, %fd380}, [%rd82+16];
	fma.rn.f64 	%fd381, %fd378, %fd373, %fd379;
	fma.rn.f64 	%fd382, %fd381, %fd373, %fd380;
	ld.global.nc.v2.f64 	{%fd383, %fd384}, [%rd82+32];
	fma.rn.f64 	%fd385, %fd382, %fd373, %fd383;
	fma.rn.f64 	%fd386, %fd385, %fd373, %fd384;
	fma.rn.f64 	%fd387, %fd386, %fd1019, %fd1019;
	fma.rn.f64 	%fd388, %fd386, %fd373, 0d3FF0000000000000;
	selp.f64 	%fd389, %fd388, %fd387, %p39;
	and.b32  	%r147, %r271, 2;
	setp.eq.s32 	%p40, %r147, 0;
	mov.f64 	%fd390, 0d0000000000000000;
	sub.f64 	%fd391, %fd390, %fd389;
	selp.f64 	%fd76, %fd389, %fd391, %p40;
	@%p38 bra 	$L__BB10_41;
	mov.f64 	%fd397, 0d0000000000000000;
	mul.rn.f64 	%fd1020, %fd22, %fd397;
	mov.b32 	%r272, 0;
	bra.uni 	$L__BB10_43;
$L__BB10_41:
	mul.f64 	%fd392, %fd22, 0d3FE45F306DC9C883;
	cvt.rni.s32.f64 	%r272, %fd392;
	cvt.rn.f64.s32 	%fd393, %r272;
	fma.rn.f64 	%fd394, %fd393, 0dBFF921FB54442D18, %fd22;
	fma.rn.f64 	%fd395, %fd393, 0dBC91A62633145C00, %fd394;
	fma.rn.f64 	%fd1020, %fd393, 0dB97B839A252049C0, %fd395;
	setp.ltu.f64 	%p41, %fd70, 0d41E0000000000000;
	@%p41 bra 	$L__BB10_43;
	{ // callseq 70, 0
	.param .b64 param0;
	st.param.f64 	[param0], %fd22;
	.param .align 16 .b8 retval0[16];
	call.uni (retval0), 
	__internal_trig_reduction_slowpathd, 
	(
	param0
	);
	ld.param.f64 	%fd1020, [retval0];
	ld.param.b32 	%r272, [retval0+8];
	} // callseq 70
$L__BB10_43:
	setp.lt.s32 	%p42, %r108, 1;
	shl.b32 	%r150, %r272, 6;
	cvt.u64.u32 	%rd83, %r150;
	and.b64  	%rd84, %rd83, 64;
	add.s64 	%rd86, %rd81, %rd84;
	mul.rn.f64 	%fd398, %fd1020, %fd1020;
	and.b32  	%r151, %r272, 1;
	setp.eq.b32 	%p43, %r151, 1;
	selp.f64 	%fd399, 0dBDA8FF8320FD8164, 0d3DE5DB65F9785EBA, %p43;
	ld.global.nc.v2.f64 	{%fd400, %fd401}, [%rd86];
	fma.rn.f64 	%fd402, %fd399, %fd398, %fd400;
	fma.rn.f64 	%fd403, %fd402, %fd398, %fd401;
	ld.global.nc.v2.f64 	{%fd404, %fd405}, [%rd86+16];
	fma.rn.f64 	%fd406, %fd403, %fd398, %fd404;
	fma.rn.f64 	%fd407, %fd406, %fd398, %fd405;
	ld.global.nc.v2.f64 	{%fd408, %fd409}, [%rd86+32];
	fma.rn.f64 	%fd410, %fd407, %fd398, %fd408;
	fma.rn.f64 	%fd411, %fd410, %fd398, %fd409;
	fma.rn.f64 	%fd412, %fd411, %fd1020, %fd1020;
	fma.rn.f64 	%fd413, %fd411, %fd398, 0d3FF0000000000000;
	selp.f64 	%fd414, %fd413, %fd412, %p43;
	and.b32  	%r152, %r272, 2;
	setp.eq.s32 	%p44, %r152, 0;
	mov.f64 	%fd415, 0d0000000000000000;
	sub.f64 	%fd416, %fd415, %fd414;
	selp.f64 	%fd417, %fd414, %fd416, %p44;
	mul.f64 	%fd81, %fd69, %fd417;
	mul.f64 	%fd418, %fd76, %fd50;
	mul.f64 	%fd419, %fd69, %fd418;
	mul.f64 	%fd420, %fd417, %fd50;
	mul.f64 	%fd421, %fd69, %fd420;
	neg.f64 	%fd422, %fd69;
	mul.f64 	%fd423, %fd49, %fd417;
	mul.f64 	%fd424, %fd423, %fd422;
	mul.f64 	%fd425, %fd76, %fd49;
	mul.f64 	%fd426, %fd69, %fd425;
	mul.f64 	%fd427, %fd29, %fd424;
	fma.rn.f64 	%fd82, %fd26, %fd419, %fd427;
	mul.f64 	%fd428, %fd30, %fd424;
	fma.rn.f64 	%fd83, %fd27, %fd419, %fd428;
	mul.f64 	%fd429, %fd424, 0d0000000000000000;
	fma.rn.f64 	%fd84, %fd28, %fd419, %fd429;
	mul.f64 	%fd430, %fd26, %fd421;
	fma.rn.f64 	%fd85, %fd29, %fd426, %fd430;
	mul.f64 	%fd431, %fd27, %fd421;
	fma.rn.f64 	%fd86, %fd30, %fd426, %fd431;
	mul.f64 	%fd432, %fd28, %fd421;
	fma.rn.f64 	%fd87, %fd426, 0d0000000000000000, %fd432;
	@%p42 bra 	$L__BB10_47;
	mul.f64 	%fd88, %fd49, %fd81;
	mul.f64 	%fd433, %fd69, %fd76;
	mul.f64 	%fd89, %fd49, %fd433;
	mov.b32 	%r273, 0;
$L__BB10_45:
	mul.lo.s32 	%r154, %r273, %r2;
	mul.wide.s32 	%rd87, %r154, 8;
	add.s64 	%rd88, %rd9, %rd87;
	ld.global.f64 	%fd90, [%rd88+8];
	mul.f64 	%fd91, %fd11, %fd90;
	abs.f64 	%fd92, %fd91;
	setp.neu.f64 	%p45, %fd92, 0d7FF0000000000000;
	@%p45 bra 	$L__BB10_60;
	mov.f64 	%fd439, 0d0000000000000000;
	mul.rn.f64 	%fd1021, %fd91, %fd439;
	mov.b32 	%r274, 0;
	bra.uni 	$L__BB10_62;
$L__BB10_47:
	ld.param.u32 	%r258, [_Z43gpuKernelSphericalHarmonicsBesselJWithDerivIdEvPT_S1_S1_S1_S1_S1_S1_S1_S1_S1_S1_S0_iii_param_12];
	setp.lt.s32 	%p54, %r258, 2;
	@%p54 bra 	$L__BB10_108;
	mov.b32 	%r280, 2;
	mov.b32 	%r279, 1;
	mov.b32 	%r278, 3;
	mov.b32 	%r277, 0;
	mov.b16 	%rs8, 0;
$L__BB10_49:
	add.s32 	%r55, %r277, 1;
	add.s32 	%r56, %r280, -1;
	mul.wide.s32 	%rd115, %r280, 8;
	add.s64 	%rd116, %rd11, %rd115;
	ld.local.f64 	%fd527, [%rd116+-8];
	add.s64 	%rd117, %rd12, %rd115;
	st.local.f64 	[%rd117+-8], %fd527;
	add.s32 	%r57, %r55, %r280;
	cvt.rn.f64.s32 	%fd103, %r57;
	mul.f64 	%fd528, %fd25, %fd527;
	mul.f64 	%fd529, %fd528, %fd103;
	st.local.f64 	[%rd116+-8], %fd529;
	mul.f64 	%fd530, %fd49, %fd527;
	mul.f64 	%fd531, %fd530, %fd103;
	st.local.f64 	[%rd116], %fd531;
	add.s64 	%rd118, %rd14, %rd115;
	ld.local.f64 	%fd532, [%rd118+-8];
	add.s64 	%rd119, %rd15, %rd115;
	st.local.f64 	[%rd119+-8], %fd532;
	fma.rn.f64 	%fd533, %fd25, %fd532, %fd530;
	mul.f64 	%fd534, %fd533, %fd103;
	st.local.f64 	[%rd118+-8], %fd534;
	mul.f64 	%fd535, %fd49, %fd532;
	sub.f64 	%fd536, %fd535, %fd528;
	mul.f64 	%fd537, %fd536, %fd103;
	st.local.f64 	[%rd118], %fd537;
	setp.lt.u32 	%p55, %r277, 3;
	mov.b32 	%r283, 0;
	@%p55 bra 	$L__BB10_52;
	and.b32  	%r283, %r279, 2147483644;
	mov.b32 	%r281, 0;
$L__BB10_51:
	.pragma "nounroll";
	mul.wide.u32 	%rd120, %r281, 8;
	add.s64 	%rd121, %rd11, %rd120;
	ld.local.v2.f64 	{%fd538, %fd539}, [%rd121];
	mul.f64 	%fd540, %fd25, %fd538;
	mul.f64 	%fd541, %fd540, %fd103;
	add.s32 	%r175, %r56, %r281;
	cvt.rn.f64.s32 	%fd542, %r175;
	add.s64 	%rd122, %rd12, %rd120;
	ld.local.v2.f64 	{%fd543, %fd544}, [%rd122];
	mul.f64 	%fd545, %fd543, %fd542;
	sub.f64 	%fd546, %fd541, %fd545;
	sub.s32 	%r176, %r280, %r281;
	cvt.rn.f64.s32 	%fd547, %r176;
	div.rn.f64 	%fd548, %fd546, %fd547;
	add.s64 	%rd123, %rd14, %rd120;
	ld.local.v2.f64 	{%fd549, %fd550}, [%rd123];
	mul.f64 	%fd551, %fd25, %fd549;
	fma.rn.f64 	%fd552, %fd49, %fd538, %fd551;
	mul.f64 	%fd553, %fd552, %fd103;
	add.s64 	%rd124, %rd15, %rd120;
	ld.local.v2.f64 	{%fd554, %fd555}, [%rd124];
	mul.f64 	%fd556, %fd554, %fd542;
	sub.f64 	%fd557, %fd553, %fd556;
	div.rn.f64 	%fd558, %fd557, %fd547;
	not.b32 	%r177, %r281;
	mul.f64 	%fd559, %fd25, %fd539;
	mul.f64 	%fd560, %fd559, %fd103;
	add.s32 	%r178, %r280, %r281;
	cvt.rn.f64.s32 	%fd561, %r178;
	mul.f64 	%fd562, %fd544, %fd561;
	sub.f64 	%fd563, %fd560, %fd562;
	add.s32 	%r179, %r280, %r177;
	cvt.rn.f64.s32 	%fd564, %r179;
	div.rn.f64 	%fd565, %fd563, %fd564;
	st.local.v2.f64 	[%rd121], {%fd548, %fd565};
	st.local.v2.f64 	[%rd122], {%fd538, %fd539};
	mul.f64 	%fd566, %fd25, %fd550;
	fma.rn.f64 	%fd567, %fd49, %fd539, %fd566;
	mul.f64 	%fd568, %fd567, %fd103;
	mul.f64 	%fd569, %fd555, %fd561;
	sub.f64 	%fd570, %fd568, %fd569;
	div.rn.f64 	%fd571, %fd570, %fd564;
	st.local.v2.f64 	[%rd123], {%fd558, %fd571};
	st.local.v2.f64 	[%rd124], {%fd549, %fd550};
	ld.local.v2.f64 	{%fd572, %fd573}, [%rd121+16];
	mul.f64 	%fd574, %fd25, %fd572;
	mul.f64 	%fd575, %fd574, %fd103;
	add.s32 	%r180, %r175, 2;
	cvt.rn.f64.s32 	%fd576, %r180;
	ld.local.v2.f64 	{%fd577, %fd578}, [%rd122+16];
	mul.f64 	%fd579, %fd577, %fd576;
	sub.f64 	%fd580, %fd575, %fd579;
	add.s32 	%r181, %r176, -2;
	cvt.rn.f64.s32 	%fd581, %r181;
	div.rn.f64 	%fd582, %fd580, %fd581;
	ld.local.v2.f64 	{%fd583, %fd584}, [%rd123+16];
	mul.f64 	%fd585, %fd25, %fd583;
	fma.rn.f64 	%fd586, %fd49, %fd572, %fd585;
	mul.f64 	%fd587, %fd586, %fd103;
	ld.local.v2.f64 	{%fd588, %fd589}, [%rd124+16];
	mul.f64 	%fd590, %fd588, %fd576;
	sub.f64 	%fd591, %fd587, %fd590;
	div.rn.f64 	%fd592, %fd591, %fd581;
	mul.f64 	%fd593, %fd25, %fd573;
	mul.f64 	%fd594, %fd593, %fd103;
	add.s32 	%r182, %r175, 3;
	cvt.rn.f64.s32 	%fd595, %r182;
	mul.f64 	%fd596, %fd578, %fd595;
	sub.f64 	%fd597, %fd594, %fd596;
	add.s32 	%r183, %r176, -3;
	cvt.rn.f64.s32 	%fd598, %r183;
	div.rn.f64 	%fd599, %fd597, %fd598;
	st.local.v2.f64 	[%rd121+16], {%fd582, %fd599};
	st.local.v2.f64 	[%rd122+16], {%fd572, %fd573};
	mul.f64 	%fd600, %fd25, %fd584;
	fma.rn.f64 	%fd601, %fd49, %fd573, %fd600;
	mul.f64 	%fd602, %fd601, %fd103;
	mul.f64 	%fd603, %fd589, %fd595;
	sub.f64 	%fd604, %fd602, %fd603;
	div.rn.f64 	%fd605, %fd604, %fd598;
	st.local.v2.f64 	[%rd123+16], {%fd592, %fd605};
	st.local.v2.f64 	[%rd124+16], {%fd583, %fd584};
	add.s32 	%r281, %r281, 4;
	setp.ne.s32 	%p56, %r281, %r283;
	@%p56 bra 	$L__BB10_51;
$L__BB10_52:
	and.b32  	%r184, %r279, 3;
	setp.eq.s32 	%p57, %r184, 0;
	@%p57 bra 	$L__BB10_57;
	and.b16  	%rs4, %rs8, 3;
	setp.eq.s16 	%p58, %rs4, 0;
	@%p58 bra 	$L__BB10_55;
	mul.wide.u32 	%rd125, %r283, 8;
	add.s64 	%rd126, %rd11, %rd125;
	ld.local.f64 	%fd606, [%rd126];
	mul.f64 	%fd607, %fd25, %fd606;
	mul.f64 	%fd608, %fd607, %fd103;
	add.s32 	%r185, %r56, %r283;
	cvt.rn.f64.s32 	%fd609, %r185;
	add.s64 	%rd127, %rd12, %rd125;
	ld.local.f64 	%fd610, [%rd127];
	mul.f64 	%fd611, %fd610, %fd609;
	sub.f64 	%fd612, %fd608, %fd611;
	sub.s32 	%r186, %r280, %r283;
	cvt.rn.f64.s32 	%fd613, %r186;
	div.rn.f64 	%fd614, %fd612, %fd613;
	st.local.f64 	[%rd126], %fd614;
	st.local.f64 	[%rd127], %fd606;
	add.s64 	%rd128, %rd14, %rd125;
	ld.local.f64 	%fd615, [%rd128];
	mul.f64 	%fd616, %fd25, %fd615;
	fma.rn.f64 	%fd617, %fd49, %fd606, %fd616;
	mul.f64 	%fd618, %fd617, %fd103;
	add.s64 	%rd129, %rd15, %rd125;
	ld.local.f64 	%fd619, [%rd129];
	mul.f64 	%fd620, %fd619, %fd609;
	sub.f64 	%fd621, %fd618, %fd620;
	div.rn.f64 	%fd622, %fd621, %fd613;
	st.local.f64 	[%rd128], %fd622;
	st.local.f64 	[%rd129], %fd615;
	not.b32 	%r187, %r283;
	ld.local.f64 	%fd623, [%rd126+8];
	mul.f64 	%fd624, %fd25, %fd623;
	mul.f64 	%fd625, %fd624, %fd103;
	add.s32 	%r188, %r280, %r283;
	cvt.rn.f64.s32 	%fd626, %r188;
	ld.local.f64 	%fd627, [%rd127+8];
	mul.f64 	%fd628, %fd627, %fd626;
	sub.f64 	%fd629, %fd625, %fd628;
	add.s32 	%r189, %r280, %r187;
	cvt.rn.f64.s32 	%fd630, %r189;
	div.rn.f64 	%fd631, %fd629, %fd630;
	st.local.f64 	[%rd126+8], %fd631;
	st.local.f64 	[%rd127+8], %fd623;
	ld.local.f64 	%fd632, [%rd128+8];
	mul.f64 	%fd633, %fd25, %fd632;
	fma.rn.f64 	%fd634, %fd49, %fd623, %fd633;
	mul.f64 	%fd635, %fd634, %fd103;
	ld.local.f64 	%fd636, [%rd129+8];
	mul.f64 	%fd637, %fd636, %fd626;
	sub.f64 	%fd638, %fd635, %fd637;
	div.rn.f64 	%fd639, %fd638, %fd630;
	st.local.f64 	[%rd128+8], %fd639;
	st.local.f64 	[%rd129+8], %fd632;
	add.s32 	%r283, %r283, 2;
$L__BB10_55:
	and.b16  	%rs5, %rs8, 1;
	setp.eq.b16 	%p59, %rs5, 1;
	@%p59 bra 	$L__BB10_57;
	mul.wide.u32 	%rd130, %r283, 8;
	add.s64 	%rd131, %rd11, %rd130;
	ld.local.f64 	%fd640, [%rd131];
	mul.f64 	%fd641, %fd25, %fd640;
	mul.f64 	%fd642, %fd641, %fd103;
	add.s32 	%r190, %r56, %r283;
	cvt.rn.f64.s32 	%fd643, %r190;
	add.s64 	%rd132, %rd12, %rd130;
	ld.local.f64 	%fd644, [%rd132];
	mul.f64 	%fd645, %fd644, %fd643;
	sub.f64 	%fd646, %fd642, %fd645;
	sub.s32 	%r191, %r280, %r283;
	cvt.rn.f64.s32 	%fd647, %r191;
	div.rn.f64 	%fd648, %fd646, %fd647;
	st.local.f64 	[%rd131], %fd648;
	st.local.f64 	[%rd132], %fd640;
	add.s64 	%rd133, %rd14, %rd130;
	ld.local.f64 	%fd649, [%rd133];
	mul.f64 	%fd650, %fd25, %fd649;
	fma.rn.f64 	%fd651, %fd49, %fd640, %fd650;
	mul.f64 	%fd652, %fd651, %fd103;
	add.s64 	%rd134, %rd15, %rd130;
	ld.local.f64 	%fd653, [%rd134];
	mul.f64 	%fd654, %fd653, %fd643;
	sub.f64 	%fd655, %fd652, %fd654;
	div.rn.f64 	%fd656, %fd655, %fd647;
	st.local.f64 	[%rd133], %fd656;
	st.local.f64 	[%rd134], %fd649;
$L__BB10_57:
	add.s32 	%r193, %r57, 2;
	cvt.rn.f64.u32 	%fd104, %r193;
	mul.wide.u32 	%rd135, %r280, 8;
	add.s64 	%rd17, %rd13, %rd135;
	add.s64 	%rd18, %rd16, %rd135;
	mul.lo.s32 	%r64, %r280, %r280;
	add.s32 	%r65, %r64, %r280;
	mov.b32 	%r284, 0;
	and.b16  	%rs6, %rs8, 3;
	and.b16  	%rs7, %rs8, 1;
$L__BB10_58:
	sub.s32 	%r194, %r280, %r284;
	mul.wide.u32 	%rd136, %r194, 8;
	add.s64 	%rd137, %rd10, %rd136;
	ld.global.f64 	%fd657, [%rd137];
	mul.f64 	%fd658, %fd657, %fd104;
	add.s32 	%r67, %r284, %r280;
	mul.wide.u32 	%rd138, %r67, 8;
	add.s64 	%rd139, %rd10, %rd138;
	ld.global.f64 	%fd659, [%rd139];
	mul.f64 	%fd660, %fd1, %fd659;
	div.rn.f64 	%fd661, %fd658, %fd660;
	sqrt.rn.f64 	%fd105, %fd661;
	cvt.rn.f64.u32 	%fd106, %r284;
	mul.f64 	%fd107, %fd22, %fd106;
	abs.f64 	%fd108, %fd107;
	setp.neu.f64 	%p60, %fd108, 0d7FF0000000000000;
	@%p60 bra 	$L__BB10_68;
	mov.f64 	%fd667, 0d0000000000000000;
	mul.rn.f64 	%fd1025, %fd107, %fd667;
	mov.b32 	%r286, 1;
	bra.uni 	$L__BB10_71;
$L__BB10_60:
	mul.f64 	%fd434, %fd91, 0d3FE45F306DC9C883;
	cvt.rni.s32.f64 	%r274, %fd434;
	cvt.rn.f64.s32 	%fd435, %r274;
	fma.rn.f64 	%fd436, %fd435, 0dBFF921FB54442D18, %fd91;
	fma.rn.f64 	%fd437, %fd435, 0dBC91A62633145C00, %fd436;
	fma.rn.f64 	%fd1021, %fd435, 0dB97B839A252049C0, %fd437;
	setp.ltu.f64 	%p46, %fd92, 0d41E0000000000000;
	@%p46 bra 	$L__BB10_62;
	{ // callseq 71, 0
	.param .b64 param0;
	st.param.f64 	[param0], %fd91;
	.param .align 16 .b8 retval0[16];
	call.uni (retval0), 
	__internal_trig_reduction_slowpathd, 
	(
	param0
	);
	ld.param.f64 	%fd1021, [retval0];
	ld.param.b32 	%r274, [retval0+8];
	} // callseq 71
$L__BB10_62:
	setp.neu.f64 	%p47, %fd92, 0d7FF0000000000000;
	shl.b32 	%r157, %r274, 6;
	cvt.u64.u32 	%rd89, %r157;
	and.b64  	%rd90, %rd89, 64;
	add.s64 	%rd92, %rd81, %rd90;
	mul.rn.f64 	%fd440, %fd1021, %fd1021;
	and.b32  	%r158, %r274, 1;
	setp.eq.b32 	%p48, %r158, 1;
	selp.f64 	%fd441, 0dBDA8FF8320FD8164, 0d3DE5DB65F9785EBA, %p48;
	ld.global.nc.v2.f64 	{%fd442, %fd443}, [%rd92];
	fma.rn.f64 	%fd444, %fd441, %fd440, %fd442;
	fma.rn.f64 	%fd445, %fd444, %fd440, %fd443;
	ld.global.nc.v2.f64 	{%fd446, %fd447}, [%rd92+16];
	fma.rn.f64 	%fd448, %fd445, %fd440, %fd446;
	fma.rn.f64 	%fd449, %fd448, %fd440, %fd447;
	ld.global.nc.v2.f64 	{%fd450, %fd451}, [%rd92+32];
	fma.rn.f64 	%fd452, %fd449, %fd440, %fd450;
	fma.rn.f64 	%fd453, %fd452, %fd440, %fd451;
	fma.rn.f64 	%fd454, %fd453, %fd1021, %fd1021;
	fma.rn.f64 	%fd455, %fd453, %fd440, 0d3FF0000000000000;
	selp.f64 	%fd456, %fd455, %fd454, %p48;
	and.b32  	%r159, %r274, 2;
	setp.eq.s32 	%p49, %r159, 0;
	mov.f64 	%fd457, 0d0000000000000000;
	sub.f64 	%fd458, %fd457, %fd456;
	selp.f64 	%fd97, %fd456, %fd458, %p49;
	@%p47 bra 	$L__BB10_64;
	mov.f64 	%fd464, 0d0000000000000000;
	mul.rn.f64 	%fd1023, %fd91, %fd464;
	mov.b32 	%r276, 1;
	bra.uni 	$L__BB10_67;
$L__BB10_64:
	mul.f64 	%fd459, %fd91, 0d3FE45F306DC9C883;
	cvt.rni.s32.f64 	%r275, %fd459;
	cvt.rn.f64.s32 	%fd460, %r275;
	fma.rn.f64 	%fd461, %fd460, 0dBFF921FB54442D18, %fd91;
	fma.rn.f64 	%fd462, %fd460, 0dBC91A62633145C00, %fd461;
	fma.rn.f64 	%fd1023, %fd460, 0dB97B839A252049C0, %fd462;
	setp.ltu.f64 	%p50, %fd92, 0d41E0000000000000;
	@%p50 bra 	$L__BB10_66;
	{ // callseq 72, 0
	.param .b64 param0;
	st.param.f64 	[param0], %fd91;
	.param .align 16 .b8 retval0[16];
	call.uni (retval0), 
	__internal_trig_reduction_slowpathd, 
	(
	param0
	);
	ld.param.f64 	%fd1023, [retval0];
	ld.param.b32 	%r275, [retval0+8];
	} // callseq 72
$L__BB10_66:
	add.s32 	%r276, %r275, 1;
$L__BB10_67:
	mul.f64 	%fd465, %fd91, %fd91;
	shl.b32 	%r162, %r276, 6;
	cvt.u64.u32 	%rd93, %r162;
	and.b64  	%rd94, %rd93, 64;
	add.s64 	%rd96, %rd81, %rd94;
	mul.rn.f64 	%fd466, %fd1023, %fd1023;
	and.b32  	%r163, %r276, 1;
	setp.eq.b32 	%p51, %r163, 1;
	selp.f64 	%fd467, 0dBDA8FF8320FD8164, 0d3DE5DB65F9785EBA, %p51;
	ld.global.nc.v2.f64 	{%fd468, %fd469}, [%rd96];
	fma.rn.f64 	%fd470, %fd467, %fd466, %fd468;
	fma.rn.f64 	%fd471, %fd470, %fd466, %fd469;
	ld.global.nc.v2.f64 	{%fd472, %fd473}, [%rd96+16];
	fma.rn.f64 	%fd474, %fd471, %fd466, %fd472;
	fma.rn.f64 	%fd475, %fd474, %fd466, %fd473;
	ld.global.nc.v2.f64 	{%fd476, %fd477}, [%rd96+32];
	fma.rn.f64 	%fd478, %fd475, %fd466, %fd476;
	fma.rn.f64 	%fd479, %fd478, %fd466, %fd477;
	fma.rn.f64 	%fd480, %fd479, %fd1023, %fd1023;
	fma.rn.f64 	%fd481, %fd479, %fd466, 0d3FF0000000000000;
	selp.f64 	%fd482, %fd481, %fd480, %p51;
	and.b32  	%r164, %r276, 2;
	setp.eq.s32 	%p52, %r164, 0;
	mov.f64 	%fd483, 0d0000000000000000;
	sub.f64 	%fd484, %fd483, %fd482;
	selp.f64 	%fd485, %fd482, %fd484, %p52;
	div.rn.f64 	%fd486, %fd485, %fd91;
	div.rn.f64 	%fd487, %fd97, %fd465;
	sub.f64 	%fd488, %fd487, %fd486;
	div.rn.f64 	%fd489, %fd97, %fd91;
	add.f64 	%fd490, %fd97, %fd97;
	mul.f64 	%fd491, %fd91, %fd465;
	div.rn.f64 	%fd492, %fd490, %fd491;
	sub.f64 	%fd493, %fd489, %fd492;
	add.f64 	%fd494, %fd485, %fd485;
	div.rn.f64 	%fd495, %fd494, %fd465;
	add.f64 	%fd496, %fd493, %fd495;
	mul.f64 	%fd497, %fd90, %fd496;
	mul.f64 	%fd498, %fd23, %fd497;
	mul.f64 	%fd499, %fd24, %fd497;
	mul.f64 	%fd500, %fd25, %fd497;
	mad.lo.s32 	%r165, %r108, 3, %r273;
	mad.lo.s32 	%r166, %r165, %r109, %r259;
	mul.f64 	%fd501, %fd89, %fd488;
	mul.wide.s32 	%rd97, %r166, 8;
	add.s64 	%rd98, %rd8, %rd97;
	st.global.f64 	[%rd98], %fd501;
	mul.f64 	%fd502, %fd88, %fd488;
	add.s64 	%rd99, %rd7, %rd97;
	st.global.f64 	[%rd99], %fd502;
	mul.f64 	%fd503, %fd89, %fd498;
	fma.rn.f64 	%fd504, %fd82, %fd488, %fd503;
	add.s64 	%rd100, %rd6, %rd97;
	st.global.f64 	[%rd100], %fd504;
	mul.f64 	%fd505, %fd89, %fd499;
	fma.rn.f64 	%fd506, %fd83, %fd488, %fd505;
	add.s64 	%rd101, %rd5, %rd97;
	st.global.f64 	[%rd101], %fd506;
	mul.f64 	%fd507, %fd89, %fd500;
	fma.rn.f64 	%fd508, %fd84, %fd488, %fd507;
	add.s64 	%rd102, %rd4, %rd97;
	st.global.f64 	[%rd102], %fd508;
	mul.f64 	%fd509, %fd88, %fd498;
	fma.rn.f64 	%fd510, %fd85, %fd488, %fd509;
	add.s64 	%rd103, %rd3, %rd97;
	st.global.f64 	[%rd103], %fd510;
	mul.f64 	%fd511, %fd88, %fd499;
	fma.rn.f64 	%fd512, %fd86, %fd488, %fd511;
	add.s64 	%rd104, %rd2, %rd97;
	st.global.f64 	[%rd104], %fd512;
	mul.f64 	%fd513, %fd88, %fd500;
	fma.rn.f64 	%fd514, %fd87, %fd488, %fd513;
	add.s64 	%rd105, %rd1, %rd97;
	st.global.f64 	[%rd105], %fd514;
	sub.s32 	%r167, %r165, %r22;
	mad.lo.s32 	%r168, %r167, %r109, %r259;
	ld.global.f64 	%fd515, [%rd98];
	neg.f64 	%fd516, %fd515;
	mul.wide.s32 	%rd106, %r168, 8;
	add.s64 	%rd107, %rd8, %rd106;
	st.global.f64 	[%rd107], %fd516;
	ld.global.f64 	%fd517, [%rd99];
	add.s64 	%rd108, %rd7, %rd106;
	st.global.f64 	[%rd108], %fd517;
	ld.global.f64 	%fd518, [%rd100];
	neg.f64 	%fd519, %fd518;
	add.s64 	%rd109, %rd6, %rd106;
	st.global.f64 	[%rd109], %fd519;
	ld.global.f64 	%fd520, [%rd101];
	neg.f64 	%fd521, %fd520;
	add.s64 	%rd110, %rd5, %rd106;
	st.global.f64 	[%rd110], %fd521;
	ld.global.f64 	%fd522, [%rd102];
	neg.f64 	%fd523, %fd522;
	add.s64 	%rd111, %rd4, %rd106;
	st.global.f64 	[%rd111], %fd523;
	ld.global.f64 	%fd524, [%rd103];
	add.s64 	%rd112, %rd3, %rd106;
	st.global.f64 	[%rd112], %fd524;
	ld.global.f64 	%fd525, [%rd104];
	add.s64 	%rd113, %rd2, %rd106;
	st.global.f64 	[%rd113], %fd525;
	ld.global.f64 	%fd526, [%rd105];
	add.s64 	%rd114, %rd1, %rd106;
	st.global.f64 	[%rd114], %fd526;
	add.s32 	%r273, %r273, 1;
	setp.eq.s32 	%p53, %r273, %r108;
	@%p53 bra 	$L__BB10_47;
	bra.uni 	$L__BB10_45;
$L__BB10_68:
	mul.f64 	%fd662, %fd107, 0d3FE45F306DC9C883;
	cvt.rni.s32.f64 	%r285, %fd662;
	cvt.rn.f64.s32 	%fd663, %r285;
	fma.rn.f64 	%fd664, %fd663, 0dBFF921FB54442D18, %fd107;
	fma.rn.f64 	%fd665, %fd663, 0dBC91A62633145C00, %fd664;
	fma.rn.f64 	%fd1025, %fd663, 0dB97B839A252049C0, %fd665;
	setp.ltu.f64 	%p61, %fd108, 0d41E0000000000000;
	@%p61 bra 	$L__BB10_70;
	{ // callseq 73, 0
	.param .b64 param0;
	st.param.f64 	[param0], %fd107;
	.param .align 16 .b8 retval0[16];
	call.uni (retval0), 
	__internal_trig_reduction_slowpathd, 
	(
	param0
	);
	ld.param.f64 	%fd1025, [retval0];
	ld.param.b32 	%r285, [retval0+8];
	} // callseq 73
$L__BB10_70:
	add.s32 	%r286, %r285, 1;
$L__BB10_71:
	setp.neu.f64 	%p62, %fd108, 0d7FF0000000000000;
	shl.b32 	%r197, %r286, 6;
	cvt.u64.u32 	%rd140, %r197;
	and.b64  	%rd141, %rd140, 64;
	mov.u64 	%rd142, __cudart_sin_cos_coeffs;
	add.s64 	%rd143, %rd142, %rd141;
	mul.rn.f64 	%fd668, %fd1025, %fd1025;
	and.b32  	%r198, %r286, 1;
	setp.eq.b32 	%p63, %r198, 1;
	selp.f64 	%fd669, 0dBDA8FF8320FD8164, 0d3DE5DB65F9785EBA, %p63;
	ld.global.nc.v2.f64 	{%fd670, %fd671}, [%rd143];
	fma.rn.f64 	%fd672, %fd669, %fd668, %fd670;
	fma.rn.f64 	%fd673, %fd672, %fd668, %fd671;
	ld.global.nc.v2.f64 	{%fd674, %fd675}, [%rd143+16];
	fma.rn.f64 	%fd676, %fd673, %fd668, %fd674;
	fma.rn.f64 	%fd677, %fd676, %fd668, %fd675;
	ld.global.nc.v2.f64 	{%fd678, %fd679}, [%rd143+32];
	fma.rn.f64 	%fd680, %fd677, %fd668, %fd678;
	fma.rn.f64 	%fd681, %fd680, %fd668, %fd679;
	fma.rn.f64 	%fd682, %fd681, %fd1025, %fd1025;
	fma.rn.f64 	%fd683, %fd681, %fd668, 0d3FF0000000000000;
	selp.f64 	%fd684, %fd683, %fd682, %p63;
	and.b32  	%r199, %r286, 2;
	setp.eq.s32 	%p64, %r199, 0;
	mov.f64 	%fd685, 0d0000000000000000;
	sub.f64 	%fd686, %fd685, %fd684;
	selp.f64 	%fd114, %fd684, %fd686, %p64;
	mul.wide.u32 	%rd144, %r284, 8;
	add.s64 	%rd145, %rd11, %rd144;
	ld.local.f64 	%fd115, [%rd145];
	mul.f64 	%fd116, %fd115, %fd114;
	@%p62 bra 	$L__BB10_73;
	mov.f64 	%fd692, 0d0000000000000000;
	mul.rn.f64 	%fd1026, %fd107, %fd692;
	mov.b32 	%r287, 0;
	bra.uni 	$L__BB10_75;
$L__BB10_73:
	mul.f64 	%fd687, %fd107, 0d3FE45F306DC9C883;
	cvt.rni.s32.f64 	%r287, %fd687;
	cvt.rn.f64.s32 	%fd688, %r287;
	fma.rn.f64 	%fd689, %fd688, 0dBFF921FB54442D18, %fd107;
	fma.rn.f64 	%fd690, %fd688, 0dBC91A62633145C00, %fd689;
	fma.rn.f64 	%fd1026, %fd688, 0dB97B839A252049C0, %fd690;
	setp.ltu.f64 	%p65, %fd108, 0d41E0000000000000;
	@%p65 bra 	$L__BB10_75;
	{ // callseq 74, 0
	.param .b64 param0;
	st.param.f64 	[param0], %fd107;
	.param .align 16 .b8 retval0[16];
	call.uni (retval0), 
	__internal_trig_reduction_slowpathd, 
	(
	param0
	);
	ld.param.f64 	%fd1026, [retval0];
	ld.param.b32 	%r287, [retval0+8];
	} // callseq 74
$L__BB10_75:
	setp.lt.s32 	%p66, %r108, 1;
	shl.b32 	%r202, %r287, 6;
	cvt.u64.u32 	%rd146, %r202;
	and.b64  	%rd147, %rd146, 64;
	add.s64 	%rd149, %rd142, %rd147;
	mul.rn.f64 	%fd693, %fd1026, %fd1026;
	and.b32  	%r203, %r287, 1;
	setp.eq.b32 	%p67, %r203, 1;
	selp.f64 	%fd694, 0dBDA8FF8320FD8164, 0d3DE5DB65F9785EBA, %p67;
	ld.global.nc.v2.f64 	{%fd695, %fd696}, [%rd149];
	fma.rn.f64 	%fd697, %fd694, %fd693, %fd695;
	fma.rn.f64 	%fd698, %fd697, %fd693, %fd696;
	ld.global.nc.v2.f64 	{%fd699, %fd700}, [%rd149+16];
	fma.rn.f64 	%fd701, %fd698, %fd693, %fd699;
	fma.rn.f64 	%fd702, %fd701, %fd693, %fd700;
	ld.global.nc.v2.f64 	{%fd703, %fd704}, [%rd149+32];
	fma.rn.f64 	%fd705, %fd702, %fd693, %fd703;
	fma.rn.f64 	%fd706, %fd705, %fd693, %fd704;
	fma.rn.f64 	%fd707, %fd706, %fd1026, %fd1026;
	fma.rn.f64 	%fd708, %fd706, %fd693, 0d3FF0000000000000;
	selp.f64 	%fd709, %fd708, %fd707, %p67;
	and.b32  	%r204, %r287, 2;
	setp.eq.s32 	%p68, %r204, 0;
	mov.f64 	%fd710, 0d0000000000000000;
	sub.f64 	%fd711, %fd710, %fd709;
	selp.f64 	%fd712, %fd709, %fd711, %p68;
	mul.f64 	%fd713, %fd115, %fd712;
	mul.f64 	%fd121, %fd105, %fd713;
	add.s64 	%rd151, %rd14, %rd144;
	ld.local.f64 	%fd714, [%rd151];
	mul.f64 	%fd715, %fd114, %fd714;
	mul.f64 	%fd716, %fd105, %fd715;
	mul.f64 	%fd717, %fd714, %fd712;
	mul.f64 	%fd718, %fd105, %fd717;
	neg.f64 	%fd719, %fd106;
	mul.f64 	%fd720, %fd105, %fd719;
	mul.f64 	%fd721, %fd720, %fd713;
	mul.f64 	%fd722, %fd105, %fd106;
	mul.f64 	%fd723, %fd722, %fd116;
	mul.f64 	%fd724, %fd29, %fd721;
	fma.rn.f64 	%fd122, %fd26, %fd716, %fd724;
	mul.f64 	%fd725, %fd30, %fd721;
	fma.rn.f64 	%fd123, %fd27, %fd716, %fd725;
	mul.f64 	%fd726, %fd721, 0d0000000000000000;
	fma.rn.f64 	%fd124, %fd28, %fd716, %fd726;
	mul.f64 	%fd727, %fd26, %fd718;
	fma.rn.f64 	%fd125, %fd29, %fd723, %fd727;
	mul.f64 	%fd728, %fd27, %fd718;
	fma.rn.f64 	%fd126, %fd30, %fd723, %fd728;
	mul.f64 	%fd729, %fd28, %fd718;
	fma.rn.f64 	%fd127, %fd723, 0d0000000000000000, %fd729;
	@%p66 bra 	$L__BB10_95;
	mul.f64 	%fd128, %fd105, %fd116;
	add.s32 	%r206, %r67, %r64;
	mul.lo.s32 	%r76, %r206, %r108;
	mov.b32 	%r288, 0;
$L__BB10_77:
	mad.lo.s32 	%r207, %r288, %r2, %r280;
	mul.wide.u32 	%rd152, %r207, 8;
	add.s64 	%rd153, %rd9, %rd152;
	ld.global.f64 	%fd129, [%rd153];
	mul.f64 	%fd130, %fd11, %fd129;
	abs.f64 	%fd131, %fd130;
	setp.neu.f64 	%p69, %fd131, 0d7FF0000000000000;
	@%p69 bra 	$L__BB10_79;
	mov.f64 	%fd735, 0d0000000000000000;
	mul.rn.f64 	%fd1027, %fd130, %fd735;
	mov.b32 	%r289, 0;
	bra.uni 	$L__BB10_81;
$L__BB10_79:
	mul.f64 	%fd730, %fd130, 0d3FE45F306DC9C883;
	cvt.rni.s32.f64 	%r289, %fd730;
	cvt.rn.f64.s32 	%fd731, %r289;
	fma.rn.f64 	%fd732, %fd731, 0dBFF921FB54442D18, %fd130;
	fma.rn.f64 	%fd733, %fd731, 0dBC91A62633145C00, %fd732;
	fma.rn.f64 	%fd1027, %fd731, 0dB97B839A252049C0, %fd733;
	setp.ltu.f64 	%p70, %fd131, 0d41E0000000000000;
	@%p70 bra 	$L__BB10_81;
	{ // callseq 75, 0
	.param .b64 param0;
	st.param.f64 	[param0], %fd130;
	.param .align 16 .b8 retval0[16];
	call.uni (retval0), 
	__internal_trig_reduction_slowpathd, 
	(
	param0
	);
	ld.param.f64 	%fd1027, [retval0];
	ld.param.b32 	%r289, [retval0+8];
	} // callseq 75
$L__BB10_81:
	shl.b32 	%r210, %r289, 6;
	cvt.u64.u32 	%rd154, %r210;
	and.b64  	%rd155, %rd154, 64;
	mov.u64 	%rd156, __cudart_sin_cos_coeffs;
	add.s64 	%rd157, %rd156, %rd155;
	mul.rn.f64 	%fd736, %fd1027, %fd1027;
	and.b32  	%r211, %r289, 1;
	setp.eq.b32 	%p72, %r211, 1;
	selp.f64 	%fd737, 0dBDA8FF8320FD8164, 0d3DE5DB65F9785EBA, %p72;
	ld.global.nc.v2.f64 	{%fd738, %fd739}, [%rd157];
	fma.rn.f64 	%fd740, %fd737, %fd736, %fd738;
	fma.rn.f64 	%fd741, %fd740, %fd736, %fd739;
	ld.global.nc.v2.f64 	{%fd742, %fd743}, [%rd157+16];
	fma.rn.f64 	%fd744, %fd741, %fd736, %fd742;
	fma.rn.f64 	%fd745, %fd744, %fd736, %fd743;
	ld.global.nc.v2.f64 	{%fd746, %fd747}, [%rd157+32];
	fma.rn.f64 	%fd748, %fd745, %fd736, %fd746;
	fma.rn.f64 	%fd749, %fd748, %fd736, %fd747;
	fma.rn.f64 	%fd750, %fd749, %fd1027, %fd1027;
	fma.rn.f64 	%fd751, %fd749, %fd736, 0d3FF0000000000000;
	selp.f64 	%fd752, %fd751, %fd750, %p72;
	and.b32  	%r212, %r289, 2;
	setp.eq.s32 	%p73, %r212, 0;
	mov.f64 	%fd753, 0d0000000000000000;
	sub.f64 	%fd754, %fd753, %fd752;
	selp.f64 	%fd136, %fd752, %fd754, %p73;
	div.rn.f64 	%fd1031, %fd136, %fd130;
	st.local.f64 	[%rd13], %fd1031;
	mul.f64 	%fd138, %fd130, %fd130;
	@%p69 bra 	$L__BB10_83;
	mov.f64 	%fd760, 0d0000000000000000;
	mul.rn.f64 	%fd1029, %fd130, %fd760;
	mov.b32 	%r291, 1;
	bra.uni 	$L__BB10_86;
$L__BB10_83:
	mul.f64 	%fd755, %fd130, 0d3FE45F306DC9C883;
	cvt.rni.s32.f64 	%r290, %fd755;
	cvt.rn.f64.s32 	%fd756, %r290;
	fma.rn.f64 	%fd757, %fd756, 0dBFF921FB54442D18, %fd130;
	fma.rn.f64 	%fd758, %fd756, 0dBC91A62633145C00, %fd757;
	fma.rn.f64 	%fd1029, %fd756, 0dB97B839A252049C0, %fd758;
	setp.ltu.f64 	%p74, %fd131, 0d41E0000000000000;
	@%p74 bra 	$L__BB10_85;
	{ // callseq 76, 0
	.param .b64 param0;
	st.param.f64 	[param0], %fd130;
	.param .align 16 .b8 retval0[16];
	call.uni (retval0), 
	__internal_trig_reduction_slowpathd, 
	(
	param0
	);
	ld.param.f64 	%fd1029, [retval0];
	ld.param.b32 	%r290, [retval0+8];
	} // callseq 76
$L__BB10_85:
	add.s32 	%r291, %r290, 1;
$L__BB10_86:
	div.rn.f64 	%fd761, %fd136, %fd138;
	setp.lt.u32 	%p75, %r277, 3;
	shl.b32 	%r216, %r291, 6;
	cvt.u64.u32 	%rd158, %r216;
	and.b64  	%rd159, %rd158, 64;
	mov.u64 	%rd160, __cudart_sin_cos_coeffs;
	add.s64 	%rd161, %rd160, %rd159;
	mul.rn.f64 	%fd762, %fd1029, %fd1029;
	and.b32  	%r217, %r291, 1;
	setp.eq.b32 	%p76, %r217, 1;
	selp.f64 	%fd763, 0dBDA8FF8320FD8164, 0d3DE5DB65F9785EBA, %p76;
	ld.global.nc.v2.f64 	{%fd764, %fd765}, [%rd161];
	fma.rn.f64 	%fd766, %fd763, %fd762, %fd764;
	fma.rn.f64 	%fd767, %fd766, %fd762, %fd765;
	ld.global.nc.v2.f64 	{%fd768, %fd769}, [%rd161+16];
	fma.rn.f64 	%fd770, %fd767, %fd762, %fd768;
	fma.rn.f64 	%fd771, %fd770, %fd762, %fd769;
	ld.global.nc.v2.f64 	{%fd772, %fd773}, [%rd161+32];
	fma.rn.f64 	%fd774, %fd771, %fd762, %fd772;
	fma.rn.f64 	%fd775, %fd774, %fd762, %fd773;
	fma.rn.f64 	%fd776, %fd775, %fd1029, %fd1029;
	fma.rn.f64 	%fd777, %fd775, %fd762, 0d3FF0000000000000;
	selp.f64 	%fd778, %fd777, %fd776, %p76;
	and.b32  	%r218, %r291, 2;
	setp.eq.s32 	%p77, %r218, 0;
	mov.f64 	%fd779, 0d0000000000000000;
	sub.f64 	%fd780, %fd779, %fd778;
	selp.f64 	%fd781, %fd778, %fd780, %p77;
	div.rn.f64 	%fd782, %fd781, %fd130;
	sub.f64 	%fd783, %fd761, %fd782;
	st.local.f64 	[%rd13+8], %fd783;
	sub.f64 	%fd784, %fd782, %fd761;
	mul.f64 	%fd785, %fd129, %fd784;
	add.f64 	%fd786, %fd136, %fd136;
	mul.f64 	%fd787, %fd130, %fd138;
	div.rn.f64 	%fd788, %fd786, %fd787;
	sub.f64 	%fd789, %fd1031, %fd788;
	add.f64 	%fd790, %fd781, %fd781;
	div.rn.f64 	%fd791, %fd790, %fd138;
	add.f64 	%fd792, %fd789, %fd791;
	mul.f64 	%fd793, %fd129, %fd792;
	st.local.v2.f64 	[%rd16], {%fd785, %fd793};
	mov.b32 	%r293, 2;
	@%p75 bra 	$L__BB10_89;
	mov.b32 	%r293, 2;
$L__BB10_88:
	.pragma "nounroll";
	shl.b32 	%r220, %r293, 1;
	add.s32 	%r221, %r220, -1;
	cvt.rn.f64.s32 	%fd794, %r221;
	div.rn.f64 	%fd795, %fd794, %fd130;
	mul.wide.s32 	%rd162, %r293, 8;
	add.s64 	%rd163, %rd13, %rd162;
	ld.local.f64 	%fd796, [%rd163+-8];
	mul.f64 	%fd797, %fd795, %fd796;
	sub.f64 	%fd798, %fd797, %fd1031;
	mul.wide.u32 	%rd164, %r293, 8;
	add.s64 	%rd165, %rd13, %rd164;
	add.s64 	%rd166, %rd16, %rd162;
	ld.local.v2.f64 	{%fd799, %fd800}, [%rd166+-16];
	mul.f64 	%fd801, %fd795, %fd800;
	div.rn.f64 	%fd802, %fd794, %fd138;
	mul.f64 	%fd803, %fd802, %fd129;
	mul.f64 	%fd804, %fd803, %fd796;
	sub.f64 	%fd805, %fd801, %fd804;
	sub.f64 	%fd806, %fd805, %fd799;
	add.s64 	%rd167, %rd16, %rd164;
	or.b32  	%r222, %r220, 1;
	cvt.rn.f64.s32 	%fd807, %r222;
	div.rn.f64 	%fd808, %fd807, %fd130;
	mul.f64 	%fd809, %fd808, %fd798;
	sub.f64 	%fd810, %fd809, %fd796;
	st.local.v2.f64 	[%rd165], {%fd798, %fd810};
	mul.f64 	%fd811, %fd808, %fd806;
	div.rn.f64 	%fd812, %fd807, %fd138;
	mul.f64 	%fd813, %fd812, %fd129;
	mul.f64 	%fd814, %fd813, %fd798;
	sub.f64 	%fd815, %fd811, %fd814;
	sub.f64 	%fd816, %fd815, %fd800;
	st.local.v2.f64 	[%rd167], {%fd806, %fd816};
	add.s32 	%r223, %r293, 2;
	add.s32 	%r224, %r220, 3;
	cvt.rn.f64.s32 	%fd817, %r224;
	div.rn.f64 	%fd818, %fd817, %fd130;
	mul.f64 	%fd819, %fd818, %fd810;
	sub.f64 	%fd820, %fd819, %fd798;
	mul.wide.u32 	%rd168, %r223, 8;
	add.s64 	%rd169, %rd13, %rd168;
	mul.f64 	%fd821, %fd818, %fd816;
	div.rn.f64 	%fd822, %fd817, %fd138;
	mul.f64 	%fd823, %fd822, %fd129;
	ld.local.f64 	%fd824, [%rd163+8];
	mul.f64 	%fd825, %fd823, %fd824;
	sub.f64 	%fd826, %fd821, %fd825;
	sub.f64 	%fd827, %fd826, %fd806;
	add.s64 	%rd170, %rd16, %rd168;
	add.s32 	%r225, %r220, 5;
	cvt.rn.f64.s32 	%fd828, %r225;
	div.rn.f64 	%fd829, %fd828, %fd130;
	mul.f64 	%fd830, %fd829, %fd820;
	sub.f64 	%fd831, %fd830, %fd824;
	st.local.v2.f64 	[%rd169], {%fd820, %fd831};
	mul.f64 	%fd832, %fd829, %fd827;
	div.rn.f64 	%fd833, %fd828, %fd138;
	mul.f64 	%fd834, %fd833, %fd129;
	ld.local.f64 	%fd1031, [%rd163+16];
	mul.f64 	%fd835, %fd834, %fd1031;
	sub.f64 	%fd836, %fd832, %fd835;
	sub.f64 	%fd837, %fd836, %fd816;
	st.local.v2.f64 	[%rd170], {%fd827, %fd837};
	add.s32 	%r293, %r293, 4;
	and.b32  	%r226, %r55, -4;
	setp.ne.s32 	%p78, %r223, %r226;
	@%p78 bra 	$L__BB10_88;
$L__BB10_89:
	and.b32  	%r227, %r55, 3;
	setp.eq.s32 	%p79, %r227, 0;
	@%p79 bra 	$L__BB10_94;
	setp.eq.s16 	%p80, %rs6, 0;
	@%p80 bra 	$L__BB10_92;
	shl.b32 	%r228, %r293, 1;
	add.s32 	%r229, %r228, -1;
	cvt.rn.f64.s32 	%fd838, %r229;
	div.rn.f64 	%fd839, %fd838, %fd130;
	sub.s32 	%r230, %r229, %r293;
	mul.wide.s32 	%rd171, %r230, 8;
	add.s64 	%rd172, %rd13, %rd171;
	ld.local.f64 	%fd840, [%rd172];
	mul.f64 	%fd841, %fd839, %fd840;
	sub.f64 	%fd842, %fd841, %fd1031;
	mul.wide.u32 	%rd173, %r293, 8;
	add.s64 	%rd174, %rd13, %rd173;
	st.local.f64 	[%rd174], %fd842;
	add.s64 	%rd175, %rd16, %rd171;
	ld.local.f64 	%fd843, [%rd175];
	mul.f64 	%fd844, %fd839, %fd843;
	div.rn.f64 	%fd845, %fd838, %fd138;
	mul.f64 	%fd846, %fd845, %fd129;
	mul.f64 	%fd847, %fd846, %fd840;
	sub.f64 	%fd848, %fd844, %fd847;
	ld.local.f64 	%fd849, [%rd175+-8];
	sub.f64 	%fd850, %fd848, %fd849;
	add.s64 	%rd176, %rd16, %rd173;
	st.local.f64 	[%rd176], %fd850;
	or.b32  	%r231, %r228, 1;
	cvt.rn.f64.s32 	%fd851, %r231;
	div.rn.f64 	%fd852, %fd851, %fd130;
	mul.f64 	%fd853, %fd852, %fd842;
	sub.f64 	%fd854, %fd853, %fd840;
	st.local.f64 	[%rd174+8], %fd854;
	mul.f64 	%fd855, %fd852, %fd850;
	div.rn.f64 	%fd856, %fd851, %fd138;
	mul.f64 	%fd857, %fd856, %fd129;
	ld.local.f64 	%fd858, [%rd172+8];
	mul.f64 	%fd859, %fd857, %fd858;
	sub.f64 	%fd860, %fd855, %fd859;
	sub.f64 	%fd861, %fd860, %fd843;
	st.local.f64 	[%rd176+8], %fd861;
	add.s32 	%r293, %r230, 3;
$L__BB10_92:
	setp.eq.b16 	%p81, %rs7, 1;
	@%p81 bra 	$L__BB10_94;
	shl.b32 	%r232, %r293, 1;
	add.s32 	%r233, %r232, -1;
	cvt.rn.f64.s32 	%fd862, %r233;
	div.rn.f64 	%fd863, %fd862, %fd130;
	mul.wide.s32 	%rd177, %r293, 8;
	add.s64 	%rd178, %rd13, %rd177;
	ld.local.f64 	%fd864, [%rd178+-8];
	mul.f64 	%fd865, %fd863, %fd864;
	ld.local.f64 	%fd866, [%rd178+-16];
	sub.f64 	%fd867, %fd865, %fd866;
	mul.wide.u32 	%rd179, %r293, 8;
	add.s64 	%rd180, %rd13, %rd179;
	st.local.f64 	[%rd180], %fd867;
	add.s64 	%rd181, %rd16, %rd177;
	ld.local.f64 	%fd868, [%rd181+-8];
	mul.f64 	%fd869, %fd863, %fd868;
	div.rn.f64 	%fd870, %fd862, %fd138;
	mul.f64 	%fd871, %fd870, %fd129;
	mul.f64 	%fd872, %fd871, %fd864;
	sub.f64 	%fd873, %fd869, %fd872;
	ld.local.f64 	%fd874, [%rd181+-16];
	sub.f64 	%fd875, %fd873, %fd874;
	add.s64 	%rd182, %rd16, %rd179;
	st.local.f64 	[%rd182], %fd875;
$L__BB10_94:
	ld.local.f64 	%fd876, [%rd17];
	ld.local.f64 	%fd877, [%rd18];
	mul.f64 	%fd878, %fd23, %fd877;
	mul.f64 	%fd879, %fd24, %fd877;
	mul.f64 	%fd880, %fd25, %fd877;
	add.s32 	%r234, %r288, %r76;
	mad.lo.s32 	%r235, %r234, %r109, %r259;
	mul.f64 	%fd881, %fd128, %fd876;
	mul.wide.s32 	%rd183, %r235, 8;
	add.s64 	%rd184, %rd8, %rd183;
	st.global.f64 	[%rd184], %fd881;
	mul.f64 	%fd882, %fd121, %fd876;
	add.s64 	%rd185, %rd7, %rd183;
	st.global.f64 	[%rd185], %fd882;
	mul.f64 	%fd883, %fd128, %fd878;
	fma.rn.f64 	%fd884, %fd122, %fd876, %fd883;
	add.s64 	%rd186, %rd6, %rd183;
	st.global.f64 	[%rd186], %fd884;
	mul.f64 	%fd885, %fd128, %fd879;
	fma.rn.f64 	%fd886, %fd123, %fd876, %fd885;
	add.s64 	%rd187, %rd5, %rd183;
	st.global.f64 	[%rd187], %fd886;
	mul.f64 	%fd887, %fd128, %fd880;
	fma.rn.f64 	%fd888, %fd124, %fd876, %fd887;
	add.s64 	%rd188, %rd4, %rd183;
	st.global.f64 	[%rd188], %fd888;
	mul.f64 	%fd889, %fd121, %fd878;
	fma.rn.f64 	%fd890, %fd125, %fd876, %fd889;
	add.s64 	%rd189, %rd3, %rd183;
	st.global.f64 	[%rd189], %fd890;
	mul.f64 	%fd891, %fd121, %fd879;
	fma.rn.f64 	%fd892, %fd126, %fd876, %fd891;
	add.s64 	%rd190, %rd2, %rd183;
	st.global.f64 	[%rd190], %fd892;
	mul.f64 	%fd893, %fd121, %fd880;
	fma.rn.f64 	%fd894, %fd127, %fd876, %fd893;
	add.s64 	%rd191, %rd1, %rd183;
	st.global.f64 	[%rd191], %fd894;
	add.s32 	%r288, %r288, 1;
	setp.ne.s32 	%p82, %r288, %r108;
	@%p82 bra 	$L__BB10_77;
$L__BB10_95:
	add.s32 	%r284, %r284, 1;
	setp.ne.s32 	%p83, %r284, %r278;
	@%p83 bra 	$L__BB10_58;
	setp.lt.s32 	%p84, %r108, 1;
	@%p84 bra 	$L__BB10_107;
	add.s32 	%r93, %r65, 1;
	mov.f64 	%fd1032, 0dBFF0000000000000;
	mov.b32 	%r295, 0;
$L__BB10_98:
	mov.f64 	%fd147, %fd1032;
	setp.lt.u32 	%p85, %r108, 4;
	add.s32 	%r238, %r93, %r295;
	mul.lo.s32 	%r95, %r238, %r108;
	not.b32 	%r239, %r295;
	add.s32 	%r240, %r65, %r239;
	mul.lo.s32 	%r96, %r240, %r108;
	neg.f64 	%fd1032, %fd147;
	mov.b32 	%r298, 0;
	@%p85 bra 	$L__BB10_101;
	mov.b32 	%r296, 0;
$L__BB10_100:
	.pragma "nounroll";
	add.s32 	%r242, %r296, %r95;
	mad.lo.s32 	%r243, %r242, %r109, %r259;
	add.s32 	%r244, %r296, %r96;
	mad.lo.s32 	%r245, %r244, %r109, %r259;
	mul.wide.s32 	%rd192, %r243, 8;
	add.s64 	%rd193, %rd8, %rd192;
	ld.global.f64 	%fd896, [%rd193];
	mul.f64 	%fd897, %fd147, %fd896;
	mul.wide.s32 	%rd194, %r245, 8;
	add.s64 	%rd195, %rd8, %rd194;
	st.global.f64 	[%rd195], %fd897;
	add.s64 	%rd196, %rd7, %rd192;
	ld.global.f64 	%fd898, [%rd196];
	mul.f64 	%fd899, %fd898, %fd1032;
	add.s64 	%rd197, %rd7, %rd194;
	st.global.f64 	[%rd197], %fd899;
	add.s64 	%rd198, %rd6, %rd192;
	ld.global.f64 	%fd900, [%rd198];
	mul.f64 	%fd901, %fd147, %fd900;
	add.s64 	%rd199, %rd6, %rd194;
	st.global.f64 	[%rd199], %fd901;
	add.s64 	%rd200, %rd3, %rd192;
	ld.global.f64 	%fd902, [%rd200];
	mul.f64 	%fd903, %fd902, %fd1032;
	add.s64 	%rd201, %rd3, %rd194;
	st.global.f64 	[%rd201], %fd903;
	add.s64 	%rd202, %rd5, %rd192;
	ld.global.f64 	%fd904, [%rd202];
	mul.f64 	%fd905, %fd147, %fd904;
	add.s64 	%rd203, %rd5, %rd194;
	st.global.f64 	[%rd203], %fd905;
	add.s64 	%rd204, %rd2, %rd192;
	ld.global.f64 	%fd906, [%rd204];
	mul.f64 	%fd907, %fd906, %fd1032;
	add.s64 	%rd205, %rd2, %rd194;
	st.global.f64 	[%rd205], %fd907;
	add.s64 	%rd206, %rd4, %rd192;
	ld.global.f64 	%fd908, [%rd206];
	mul.f64 	%fd909, %fd147, %fd908;
	add.s64 	%rd207, %rd4, %rd194;
	st.global.f64 	[%rd207], %fd909;
	add.s64 	%rd208, %rd1, %rd192;
	ld.global.f64 	%fd910, [%rd208];
	mul.f64 	%fd911, %fd910, %fd1032;
	add.s64 	%rd209, %rd1, %rd194;
	st.global.f64 	[%rd209], %fd911;
	mul.wide.s32 	%rd210, %r109, 8;
	add.s64 	%rd211, %rd193, %rd210;
	ld.global.f64 	%fd912, [%rd211];
	mul.f64 	%fd913, %fd147, %fd912;
	add.s64 	%rd212, %rd195, %rd210;
	st.global.f64 	[%rd212], %fd913;
	add.s64 	%rd213, %rd196, %rd210;
	ld.global.f64 	%fd914, [%rd213];
	mul.f64 	%fd915, %fd914, %fd1032;
	add.s64 	%rd214, %rd197, %rd210;
	st.global.f64 	[%rd214], %fd915;
	add.s64 	%rd215, %rd198, %rd210;
	ld.global.f64 	%fd916, [%rd215];
	mul.f64 	%fd917, %fd147, %fd916;
	add.s64 	%rd216, %rd199, %rd210;
	st.global.f64 	[%rd216], %fd917;
	add.s64 	%rd217, %rd200, %rd210;
	ld.global.f64 	%fd918, [%rd217];
	mul.f64 	%fd919, %fd918, %fd1032;
	add.s64 	%rd218, %rd201, %rd210;
	st.global.f64 	[%rd218], %fd919;
	add.s64 	%rd219, %rd202, %rd210;
	ld.global.f64 	%fd920, [%rd219];
	mul.f64 	%fd921, %fd147, %fd920;
	add.s64 	%rd220, %rd203, %rd210;
	st.global.f64 	[%rd220], %fd921;
	add.s64 	%rd221, %rd204, %rd210;
	ld.global.f64 	%fd922, [%rd221];
	mul.f64 	%fd923, %fd922, %fd1032;
	add.s64 	%rd222, %rd205, %rd210;
	st.global.f64 	[%rd222], %fd923;
	add.s64 	%rd223, %rd206, %rd210;
	ld.global.f64 	%fd924, [%rd223];
	mul.f64 	%fd925, %fd147, %fd924;
	add.s64 	%rd224, %rd207, %rd210;
	st.global.f64 	[%rd224], %fd925;
	add.s64 	%rd225, %rd208, %rd210;
	ld.global.f64 	%fd926, [%rd225];
	mul.f64 	%fd927, %fd926, %fd1032;
	add.s64 	%rd226, %rd209, %rd210;
	st.global.f64 	[%rd226], %fd927;
	add.s64 	%rd227, %rd211, %rd210;
	ld.global.f64 	%fd928, [%rd227];
	mul.f64 	%fd929, %fd147, %fd928;
	add.s64 	%rd228, %rd212, %rd210;
	st.global.f64 	[%rd228], %fd929;
	add.s64 	%rd229, %rd213, %rd210;
	ld.global.f64 	%fd930, [%rd229];
	mul.f64 	%fd931, %fd930, %fd1032;
	add.s64 	%rd230, %rd214, %rd210;
	st.global.f64 	[%rd230], %fd931;
	add.s64 	%rd231, %rd215, %rd210;
	ld.global.f64 	%fd932, [%rd231];
	mul.f64 	%fd933, %fd147, %fd932;
	add.s64 	%rd232, %rd216, %rd210;
	st.global.f64 	[%rd232], %fd933;
	add.s64 	%rd233, %rd217, %rd210;
	ld.global.f64 	%fd934, [%rd233];
	mul.f64 	%fd935, %fd934, %fd1032;
	add.s64 	%rd234, %rd218, %rd210;
	st.global.f64 	[%rd234], %fd935;
	add.s64 	%rd235, %rd219, %rd210;
	ld.global.f64 	%fd936, [%rd235];
	mul.f64 	%fd937, %fd147, %fd936;
	add.s64 	%rd236, %rd220, %rd210;
	st.global.f64 	[%rd236], %fd937;
	add.s64 	%rd237, %rd221, %rd210;
	ld.global.f64 	%fd938, [%rd237];
	mul.f64 	%fd939, %fd938, %fd1032;
	add.s64 	%rd238, %rd222, %rd210;
	st.global.f64 	[%rd238], %fd939;
	add.s64 	%rd239, %rd223, %rd210;
	ld.global.f64 	%fd940, [%rd239];
	mul.f64 	%fd941, %fd147, %fd940;
	add.s64 	%rd240, %rd224, %rd210;
	st.global.f64 	[%rd240], %fd941;
	add.s64 	%rd241, %rd225, %rd210;
	ld.global.f64 	%fd942, [%rd241];
	mul.f64 	%fd943, %fd942, %fd1032;
	add.s64 	%rd242, %rd226, %rd210;
	st.global.f64 	[%rd242], %fd943;
	add.s64 	%rd243, %rd227, %rd210;
	ld.global.f64 	%fd944, [%rd243];
	mul.f64 	%fd945, %fd147, %fd944;
	add.s64 	%rd244, %rd228, %rd210;
	st.global.f64 	[%rd244], %fd945;
	add.s64 	%rd245, %rd229, %rd210;
	ld.global.f64 	%fd946, [%rd245];
	mul.f64 	%fd947, %fd946, %fd1032;
	add.s64 	%rd246, %rd230, %rd210;
	st.global.f64 	[%rd246], %fd947;
	add.s64 	%rd247, %rd231, %rd210;
	ld.global.f64 	%fd948, [%rd247];
	mul.f64 	%fd949, %fd147, %fd948;
	add.s64 	%rd248, %rd232, %rd210;
	st.global.f64 	[%rd248], %fd949;
	add.s64 	%rd249, %rd233, %rd210;
	ld.global.f64 	%fd950, [%rd249];
	mul.f64 	%fd951, %fd950, %fd1032;
	add.s64 	%rd250, %rd234, %rd210;
	st.global.f64 	[%rd250], %fd951;
	add.s64 	%rd251, %rd235, %rd210;
	ld.global.f64 	%fd952, [%rd251];
	mul.f64 	%fd953, %fd147, %fd952;
	add.s64 	%rd252, %rd236, %rd210;
	st.global.f64 	[%rd252], %fd953;
	add.s64 	%rd253, %rd237, %rd210;
	ld.global.f64 	%fd954, [%rd253];
	mul.f64 	%fd955, %fd954, %fd1032;
	add.s64 	%rd254, %rd238, %rd210;
	st.global.f64 	[%rd254], %fd955;
	add.s64 	%rd255, %rd239, %rd210;
	ld.global.f64 	%fd956, [%rd255];
	mul.f64 	%fd957, %fd147, %fd956;
	add.s64 	%rd256, %rd240, %rd210;
	st.global.f64 	[%rd256], %fd957;
	add.s64 	%rd257, %rd241, %rd210;
	ld.global.f64 	%fd958, [%rd257];
	mul.f64 	%fd959, %fd958, %fd1032;
	add.s64 	%rd258, %rd242, %rd210;
	st.global.f64 	[%rd258], %fd959;
	add.s32 	%r296, %r296, 4;
	setp.ne.s32 	%p86, %r296, %r4;
	mov.u32 	%r298, %r4;
	@%p86 bra 	$L__BB10_100;
$L__BB10_101:
	setp.eq.s32 	%p87, %r3, 0;
	@%p87 bra 	$L__BB10_106;
	setp.eq.s32 	%p88, %r3, 1;
	@%p88 bra 	$L__BB10_104;
	add.s32 	%r246, %r298, %r95;
	mad.lo.s32 	%r247, %r246, %r109, %r259;
	add.s32 	%r248, %r298, %r96;
	mad.lo.s32 	%r249, %r248, %r109, %r259;
	mul.wide.s32 	%rd259, %r247, 8;
	add.s64 	%rd260, %rd8, %rd259;
	ld.global.f64 	%fd960, [%rd260];
	mul.f64 	%fd961, %fd147, %fd960;
	mul.wide.s32 	%rd261, %r249, 8;
	add.s64 	%rd262, %rd8, %rd261;
	st.global.f64 	[%rd262], %fd961;
	add.s64 	%rd263, %rd7, %rd259;
	ld.global.f64 	%fd962, [%rd263];
	mul.f64 	%fd963, %fd962, %fd1032;
	add.s64 	%rd264, %rd7, %rd261;
	st.global.f64 	[%rd264], %fd963;
	add.s64 	%rd265, %rd6, %rd259;
	ld.global.f64 	%fd964, [%rd265];
	mul.f64 	%fd965, %fd147, %fd964;
	add.s64 	%rd266, %rd6, %rd261;
	st.global.f64 	[%rd266], %fd965;
	add.s64 	%rd267, %rd3, %rd259;
	ld.global.f64 	%fd966, [%rd267];
	mul.f64 	%fd967, %fd966, %fd1032;
	add.s64 	%rd268, %rd3, %rd261;
	st.global.f64 	[%rd268], %fd967;
	add.s64 	%rd269, %rd5, %rd259;
	ld.global.f64 	%fd968, [%rd269];
	mul.f64 	%fd969, %fd147, %fd968;
	add.s64 	%rd270, %rd5, %rd261;
	st.global.f64 	[%rd270], %fd969;
	add.s64 	%rd271, %rd2, %rd259;
	ld.global.f64 	%fd970, [%rd271];
	mul.f64 	%fd971, %fd970, %fd1032;
	add.s64 	%rd272, %rd2, %rd261;
	st.global.f64 	[%rd272], %fd971;
	add.s64 	%rd273, %rd4, %rd259;
	ld.global.f64 	%fd972, [%rd273];
	mul.f64 	%fd973, %fd147, %fd972;
	add.s64 	%rd274, %rd4, %rd261;
	st.global.f64 	[%rd274], %fd973;
	add.s64 	%rd275, %rd1, %rd259;
	ld.global.f64 	%fd974, [%rd275];
	mul.f64 	%fd975, %fd974, %fd1032;
	add.s64 	%rd276, %rd1, %rd261;
	st.global.f64 	[%rd276], %fd975;
	mul.wide.s32 	%rd277, %r109, 8;
	add.s64 	%rd278, %rd260, %rd277;
	ld.global.f64 	%fd976, [%rd278];
	mul.f64 	%fd977, %fd147, %fd976;
	add.s64 	%rd279, %rd262, %rd277;
	st.global.f64 	[%rd279], %fd977;
	add.s64 	%rd280, %rd263, %rd277;
	ld.global.f64 	%fd978, [%rd280];
	mul.f64 	%fd979, %fd978, %fd1032;
	add.s64 	%rd281, %rd264, %rd277;
	st.global.f64 	[%rd281], %fd979;
	add.s64 	%rd282, %rd265, %rd277;
	ld.global.f64 	%fd980, [%rd282];
	mul.f64 	%fd981, %fd147, %fd980;
	add.s64 	%rd283, %rd266, %rd277;
	st.global.f64 	[%rd283], %fd981;
	add.s64 	%rd284, %rd267, %rd277;
	ld.global.f64 	%fd982, [%rd284];
	mul.f64 	%fd983, %fd982, %fd1032;
	add.s64 	%rd285, %rd268, %rd277;
	st.global.f64 	[%rd285], %fd983;
	add.s64 	%rd286, %rd269, %rd277;
	ld.global.f64 	%fd984, [%rd286];
	mul.f64 	%fd985, %fd147, %fd984;
	add.s64 	%rd287, %rd270, %rd277;
	st.global.f64 	[%rd287], %fd985;
	add.s64 	%rd288, %rd271, %rd277;
	ld.global.f64 	%fd986, [%rd288];
	mul.f64 	%fd987, %fd986, %fd1032;
	add.s64 	%rd289, %rd272, %rd277;
	st.global.f64 	[%rd289], %fd987;
	add.s64 	%rd290, %rd273, %rd277;
	ld.global.f64 	%fd988, [%rd290];
	mul.f64 	%fd989, %fd147, %fd988;
	add.s64 	%rd291, %rd274, %rd277;
	st.global.f64 	[%rd291], %fd989;
	add.s64 	%rd292, %rd275, %rd277;
	ld.global.f64 	%fd990, [%rd292];
	mul.f64 	%fd991, %fd990, %fd1032;
	add.s64 	%rd293, %rd276, %rd277;
	st.global.f64 	[%rd293], %fd991;
	add.s32 	%r298, %r298, 2;
$L__BB10_104:
	setp.eq.s32 	%p89, %r5, 0;
	@%p89 bra 	$L__BB10_106;
	add.s32 	%r250, %r298, %r95;
	mad.lo.s32 	%r251, %r250, %r109, %r259;
	add.s32 	%r252, %r298, %r96;
	mad.lo.s32 	%r253, %r252, %r109, %r259;
	mul.wide.s32 	%rd294, %r251, 8;
	add.s64 	%rd295, %rd8, %rd294;
	ld.global.f64 	%fd992, [%rd295];
	mul.f64 	%fd993, %fd147, %fd992;
	mul.wide.s32 	%rd296, %r253, 8;
	add.s64 	%rd297, %rd8, %rd296;
	st.global.f64 	[%rd297], %fd993;
	add.s64 	%rd298, %rd7, %rd294;
	ld.global.f64 	%fd994, [%rd298];
	mul.f64 	%fd995, %fd994, %fd1032;
	add.s64 	%rd299, %rd7, %rd296;
	st.global.f64 	[%rd299], %fd995;
	add.s64 	%rd300, %rd6, %rd294;
	ld.global.f64 	%fd996, [%rd300];
	mul.f64 	%fd997, %fd147, %fd996;
	add.s64 	%rd301, %rd6, %rd296;
	st.global.f64 	[%rd301], %fd997;
	add.s64 	%rd302, %rd3, %rd294;
	ld.global.f64 	%fd998, [%rd302];
	mul.f64 	%fd999, %fd998, %fd1032;
	add.s64 	%rd303, %rd3, %rd296;
	st.global.f64 	[%rd303], %fd999;
	add.s64 	%rd304, %rd5, %rd294;
	ld.global.f64 	%fd1000, [%rd304];
	mul.f64 	%fd1001, %fd147, %fd1000;
	add.s64 	%rd305, %rd5, %rd296;
	st.global.f64 	[%rd305], %fd1001;
	add.s64 	%rd306, %rd2, %rd294;
	ld.global.f64 	%fd1002, [%rd306];
	mul.f64 	%fd1003, %fd1002, %fd1032;
	add.s64 	%rd307, %rd2, %rd296;
	st.global.f64 	[%rd307], %fd1003;
	add.s64 	%rd308, %rd4, %rd294;
	ld.global.f64 	%fd1004, [%rd308];
	mul.f64 	%fd1005, %fd147, %fd1004;
	add.s64 	%rd309, %rd4, %rd296;
	st.global.f64 	[%rd309], %fd1005;
	add.s64 	%rd310, %rd1, %rd294;
	ld.global.f64 	%fd1006, [%rd310];
	mul.f64 	%fd1007, %fd1006, %fd1032;
	add.s64 	%rd311, %rd1, %rd296;
	st.global.f64 	[%rd311], %fd1007;
$L__BB10_106:
	add.s32 	%r295, %r295, 1;
	setp.ne.s32 	%p90, %r295, %r280;
	@%p90 bra 	$L__BB10_98;
$L__BB10_107:
	add.s32 	%r254, %r55, %r280;
	add.s32 	%r280, %r55, 2;
	sub.s32 	%r279, %r254, %r279;
	add.s32 	%r105, %r279, 2;
	setp.ne.s32 	%p91, %r278, %r2;
	add.s16 	%rs8, %rs8, 1;
	mov.u32 	%r277, %r55;
	mov.u32 	%r278, %r105;
	@%p91 bra 	$L__BB10_49;
$L__BB10_108:
	mov.u32 	%r255, %ntid.x;
	mov.u32 	%r256, %nctaid.x;
	mad.lo.s32 	%r259, %r255, %r256, %r259;
	setp.lt.s32 	%p92, %r259, %r109;
	@%p92 bra 	$L__BB10_2;
$L__BB10_109:
	ret;

}
	// .globl	_Z43gpuKernelSphericalHarmonicsBesselJWithDerivIfEvPT_S1_S1_S1_S1_S1_S1_S1_S1_S1_S1_S0_iii
.visible .entry _Z43gpuKernelSphericalHarmonicsBesselJWithDerivIfEvPT_S1_S1_S1_S1_S1_S1_S1_S1_S1_S1_S0_iii(
	.param .u64 .ptr .align 1 _Z43gpuKernelSphericalHarmonicsBesselJWithDerivIfEvPT_S1_S1_S1_S1_S1_S1_S1_S1_S1_S1_S0_iii_param_0,
	.param .u64 .ptr .align 1 _Z43gpuKernelSphericalHarmonicsBesselJWithDerivIfEvPT_S1_S1_S1_S1_S1_S1_S1_S1_S1_S1_S0_iii_param_1,
	.param .u64 .ptr .align 1 _Z43gpuKernelSphericalHarmonicsBesselJWithDerivIfEvPT_S1_S1_S1_S1_S1_S1_S1_S1_S1_S1_S0_iii_param_2,
	.param .u64 .ptr .align 1 _Z43gpuKernelSphericalHarmonicsBesselJWithDerivIfEvPT_S1_S1_S1_S1_S1_S1_S1_S1_S1_S1_S0_iii_param_3,
	.param .u64 .ptr .align 1 _Z43gpuKernelSphericalHarmonicsBesselJWithDerivIfEvPT_S1_S1_S1_S1_S1_S1_S1_S1_S1_S1_S0_iii_param_4,
	.param .u64 .ptr .align 1 _Z43gpuKernelSphericalHarmonicsBesselJWithDerivIfEvPT_S1_S1_S1_S1_S1_S1_S1_S1_S1_S1_S0_iii_param_5,
	.param .u64 .ptr .align 1 _Z43gpuKernelSphericalHarmonicsBesselJWithDerivIfEvPT_S1_S1_S1_S1_S1_S1_S1_S1_S1_S1_S0_iii_param_6,
	.param .u64 .ptr .align 1 _Z43gpuKernelSphericalHarmonicsBesselJWithDerivIfEvPT_S1_S1_S1_S1_S1_S1_S1_S1_S1_S1_S0_iii_param_7,
	.param .u64 .ptr .align 1 _Z43gpuKernelSphericalHarmonicsBesselJWithDerivIfEvPT_S1_S1_S1_S1_S1_S1_S1_S1_S1_S1_S0_iii_param_8,
	.param .u64 .ptr .align 1 _Z43gpuKernelSphericalHarmonicsBesselJWithDerivIfEvPT_S1_S1_S1_S1_S1_S1_S1_S1_S1_S1_S0_iii_param_9,
	.param .u64 .ptr .align 1 _Z43gpuKernelSphericalHarmonicsBesselJWithDerivIfEvPT_S1_S1_S1_S1_S1_S1_S1_S1_S1_S1_S0_iii_param_10,
	.param .f32 _Z43gpuKernelSphericalHarmonicsBesselJWithDerivIfEvPT_S1_S1_S1_S1_S1_S1_S1_S1_S1_S1_S0_iii_param_11,
	.param .u32 _Z43gpuKernelSphericalHarmonicsBesselJWithDerivIfEvPT_S1_S1_S1_S1_S1_S1_S1_S1_S1_S1_S0_iii_param_12,
	.param .u32 _Z43gpuKernelSphericalHarmonicsBesselJWithDerivIfEvPT_S1_S1_S1_S1_S1_S1_S1_S1_S1_S1_S0_iii_param_13,
	.param .u32 _Z43gpuKernelSphericalHarmonicsBesselJWithDerivIfEvPT_S1_S1_S1_S1_S1_S1_S1_S1_S1_S1_S0_iii_param_14
)
{
	.local .align 8 .b8 	__local_depot11[272];
	.reg .b64 	%SP;
	.reg .b64 	%SPL;
	.reg .pred 	%p<306>;
	.reg .b16 	%rs<9>;
	.reg .b32 	%r<1741>;
	.reg .b32 	%f<1545>;
	.reg .b64 	%rd<1007>;
	.reg .b64 	%fd<74>;

	mov.u64 	%SPL, __local_depot11;
	ld.param.u32 	%r380, [_Z43gpuKernelSphericalHarmonicsBesselJWithDerivIfEvPT_S1_S1_S1_S1_S1_S1_S1_S1_S1_S1_S0_iii_param_14];
	add.u64 	%rd1, %SPL, 0;
	add.u64 	%rd2, %SPL, 0;
	add.u64 	%rd3, %SPL, 0;
	add.u64 	%rd4, %SPL, 0;
	add.u64 	%rd5, %SPL, 0;
	add.u64 	%rd6, %SPL, 0;
	add.u64 	%rd7, %SPL, 0;
	add.u64 	%rd8, %SPL, 0;
	add.u64 	%rd9, %SPL, 0;
	add.u64 	%rd10, %SPL, 0;
	add.u64 	%rd11, %SPL, 0;
	add.u64 	%rd12, %SPL, 0;
	add.u64 	%rd13, %SPL, 0;
	add.u64 	%rd14, %SPL, 0;
	add.u64 	%rd15, %SPL, 0;
	add.u64 	%rd16, %SPL, 0;
	add.u64 	%rd17, %SPL, 0;
	add.u64 	%rd18, %SPL, 0;
	add.u64 	%rd19, %SPL, 0;
	add.u64 	%rd20, %SPL, 0;
	add.u64 	%rd21, %SPL, 0;
	add.u64 	%rd22, %SPL, 0;
	add.u64 	%rd23, %SPL, 0;
	add.u64 	%rd24, %SPL, 0;
	add.u64 	%rd25, %SPL, 0;
	add.u64 	%rd26, %SPL, 0;
	add.u64 	%rd27, %SPL, 0;
	add.u64 	%rd28, %SPL, 0;
	add.u64 	%rd29, %SPL, 0;
	add.u64 	%rd30, %SPL, 0;
	add.u64 	%rd31, %SPL, 0;
	add.u64 	%rd32, %SPL, 0;
	add.u64 	%rd33, %SPL, 0;
	add.u64 	%rd34, %SPL, 32;
	add.u64 	%rd35, %SPL, 72;
	add.u64 	%rd36, %SPL, 112;
	add.u64 	%rd37, %SPL, 152;
	add.u64 	%rd38, %SPL, 192;
	add.u64 	%rd39, %SPL, 232;
	mov.u32 	%r381, %tid.x;
	mov.u32 	%r382, %ctaid.x;
	mov.u32 	%r383, %ntid.x;
	mad.lo.s32 	%r1589, %r382, %r383, %r381;
	setp.ge.s32 	%p1, %r1589, %r380;
	@%p1 bra 	$L__BB11_313;
	ld.param.f32 	%f1503, [_Z43gpuKernelSphericalHarmonicsBesselJWithDerivIfEvPT_S1_S1_S1_S1_S1_S1_S1_S1_S1_S1_S0_iii_param_11];
	mul.f32 	%f208, %f1503, 0f40800000;
	rcp.rn.f32 	%f209, %f208;
	sqrt.rn.f32 	%f1, %f209;
$L__BB11_2:
	ld.param.u64 	%rd964, [_Z43gpuKernelSphericalHarmonicsBesselJWithDerivIfEvPT_S1_S1_S1_S1_S1_S1_S1_S1_S1_S1_S0_iii_param_8];
	mul.lo.s32 	%r384, %r1589, 3;
	cvta.to.global.u64 	%rd161, %rd964;
	mul.wide.s32 	%rd162, %r384, 4;
	add.s64 	%rd163, %rd161, %rd162;
	ld.global.f32 	%f1508, [%rd163];
	ld.global.f32 	%f1507, [%rd163+4];
	ld.global.f32 	%f4, [%rd163+8];
	mul.f32 	%f210, %f1507, %f1507;
	fma.rn.f32 	%f211, %f1508, %f1508, %f210;
	sqrt.rn.f32 	%f212, %f211;
	cvt.f64.f32 	%fd1, %f212;
	setp.geu.f64 	%p2, %fd1, 0d3D819799812DEA11;
	@%p2 bra 	$L__BB11_4;
	setp.ge.f32 	%p3, %f1508, 0f00000000;
	selp.f32 	%f213, 0f3F800000, 0fBF800000, %p3;
	setp.ge.f32 	%p4, %f1507, 0f00000000;
	selp.f32 	%f214, 0fBF800000, 0f3F800000, %p4;
	abs.f32 	%f215, %f1508;
	cvt.f64.f32 	%fd2, %f215;
	setp.gt.f64 	%p5, %fd2, 0d3D719799812DEA11;
	cvt.f64.f32 	%fd3, %f213;
	mul.f64 	%fd4, %fd3, 0d3D719799812DEA11;
	cvt.rn.f32.f64 	%f216, %fd4;
	selp.f32 	%f1508, %f1508, %f216, %p5;
	abs.f32 	%f217, %f1507;
	cvt.f64.f32 	%fd5, %f217;
	setp.gt.f64 	%p6, %fd5, 0d3D719799812DEA11;
	cvt.f64.f32 	%fd6, %f214;
	mul.f64 	%fd7, %fd6, 0d3D719799812DEA11;
	cvt.rn.f32.f64 	%f218, %fd7;
	selp.f32 	%f1507, %f1507, %f218, %p6;
$L__BB11_4:
	ld.param.u32 	%r1566, [_Z43gpuKernelSphericalHarmonicsBesselJWithDerivIfEvPT_S1_S1_S1_S1_S1_S1_S1_S1_S1_S1_S0_iii_param_13];
	ld.param.u64 	%rd916, [_Z43gpuKernelSphericalHarmonicsBesselJWithDerivIfEvPT_S1_S1_S1_S1_S1_S1_S1_S1_S1_S1_S0_iii_param_1];
	cvta.to.global.u64 	%rd40, %rd916;
	setp.lt.s32 	%p7, %r1566, 1;
	mul.f32 	%f219, %f1508, %f1508;
	fma.rn.f32 	%f220, %f1507, %f1507, %f219;
	fma.rn.f32 	%f221, %f4, %f4, %f220;
	sqrt.rn.f32 	%f9, %f221;
	abs.f32 	%f222, %f1508;
	abs.f32 	%f223, %f1507;
	setp.gt.f32 	%p8, %f223, %f222;
	selp.f32 	%f224, %f223, %f222, %p8;
	selp.f32 	%f225, %f222, %f223, %p8;
	div.rn.f32 	%f226, %f225, %f224;
	mul.f32 	%f227, %f226, %f226;
	fma.rn.f32 	%f228, %f227, 0f3B33710B, 0fBC807748;
	fma.rn.f32 	%f229, %f228, %f227, 0f3D2CDAB2;
	fma.rn.f32 	%f230, %f229, %f227, 0fBD992D10;
	fma.rn.f32 	%f231, %f230, %f227, 0f3DD9EA6C;
	fma.rn.f32 	%f232, %f231, %f227, 0fBE117CB1;
	fma.rn.f32 	%f233, %f232, %f227, 0f3E4CBCE0;
	fma.rn.f32 	%f234, %f233, %f227, 0fBEAAAA7D;
	mul.f32 	%f235, %f227, %f234;
	fma.rn.f32 	%f236, %f235, %f226, %f226;
	neg.f32 	%f237, %f236;
	fma.rn.f32 	%f238, 0f3F6EE581, 0f3FD774EB, %f237;
	selp.f32 	%f239, %f238, %f236, %p8;
	selp.f32 	%f240, 0f3F6EE581, 0f3FEEE581, %p8;
	selp.f32 	%f241, %f236, %f237, %p8;
	mov.b32 	%r385, %f1508;
	fma.rn.f32 	%f242, %f240, 0f3FD774EB, %f241;
	setp.lt.s32 	%p9, %r385, 0;
	selp.f32 	%f243, %f242, %f239, %p9;
	add.f32 	%f244, %f223, %f222;
	setp.eq.f32 	%p10, %f224, 0f00000000;
	selp.f32 	%f245, 0f40490FDB, 0f00000000, %p9;
	setp.eq.f32 	%p11, %f222, %f223;
	selp.f32 	%f246, 0f4016CBE4, 0f3F490FDB, %p9;
	selp.f32 	%f247, %f246, %f243, %p11;
	selp.f32 	%f248, %f245, %f247, %p10;
	abs.f32 	%f249, %f244;
	setp.nan.f32 	%p12, %f249, %f249;
	copysign.f32 	%f250, %f1507, %f248;
	selp.f32 	%f10, %f244, %f250, %p12;
	mul.f32 	%f251, %f9, %f9;
	sqrt.rn.f32 	%f252, %f220;
	mul.f32 	%f253, %f252, %f252;
	mul.f32 	%f254, %f251, %f252;
	div.rn.f32 	%f11, %f1508, %f9;
	div.rn.f32 	%f12, %f1507, %f9;
	div.rn.f32 	%f13, %f4, %f9;
	mul.f32 	%f255, %f4, %f1508;
	div.rn.f32 	%f14, %f255, %f254;
	mul.f32 	%f256, %f4, %f1507;
	div.rn.f32 	%f15, %f256, %f254;
	neg.f32 	%f257, %f252;
	div.rn.f32 	%f16, %f257, %f251;
	neg.f32 	%f258, %f1507;
	div.rn.f32 	%f17, %f258, %f253;
	div.rn.f32 	%f18, %f1508, %f253;
	@%p7 bra 	$L__BB11_31;
	mov.b32 	%r1590, 0;
$L__BB11_6:
	ld.param.u32 	%r1560, [_Z43gpuKernelSphericalHarmonicsBesselJWithDerivIfEvPT_S1_S1_S1_S1_S1_S1_S1_S1_S1_S1_S0_iii_param_12];
	ld.param.u64 	%rd965, [_Z43gpuKernelSphericalHarmonicsBesselJWithDerivIfEvPT_S1_S1_S1_S1_S1_S1_S1_S1_S1_S1_S0_iii_param_9];
	mad.lo.s32 	%r387, %r1590, %r1560, %r1590;
	cvta.to.global.u64 	%rd164, %rd965;
	mul.wide.s32 	%rd165, %r387, 4;
	add.s64 	%rd166, %rd164, %rd165;
	ld.global.f32 	%f19, [%rd166];
	mul.f32 	%f259, %f9, %f19;
	mul.f32 	%f260, %f259, 0f3F22F983;
	cvt.rni.s32.f32 	%r1602, %f260;
	cvt.rn.f32.s32 	%f261, %r1602;
	fma.rn.f32 	%f262, %f261, 0fBFC90FDA, %f259;
	fma.rn.f32 	%f263, %f261, 0fB3A22168, %f262;
	fma.rn.f32 	%f1511, %f261, 0fA7C234C5, %f263;
	abs.f32 	%f264, %f259;
	setp.ltu.f32 	%p13, %f264, 0f47CE4780;
	mov.u32 	%r1594, %r1602;
	mov.f32 	%f1509, %f1511;
	@%p13 bra 	$L__BB11_14;
	setp.neu.f32 	%p14, %f264, 0f7F800000;
	@%p14 bra 	$L__BB11_9;
	mov.f32 	%f274, 0f00000000;
	mul.rn.f32 	%f1509, %f259, %f274;
	mov.b32 	%r1594, 0;
	bra.uni 	$L__BB11_14;
$L__BB11_9:
	mov.b64 	%rd974, 0;
	mov.b32 	%r1591, 0;
	mov.u64 	%rd972, __cudart_i2opi_f;
	mov.u64 	%rd973, %rd33;
$L__BB11_10:
	.pragma "nounroll";
	ld.global.nc.u32 	%r389, [%rd972];
	mov.b32 	%r390, %f259;
	shl.b32 	%r391, %r390, 8;
	or.b32  	%r392, %r391, -2147483648;
	mad.wide.u32 	%rd169, %r389, %r392, %rd974;
	shr.u64 	%rd974, %rd169, 32;
	st.local.u32 	[%rd973], %rd169;
	add.s32 	%r1591, %r1591, 1;
	add.s64 	%rd973, %rd973, 4;
	add.s64 	%rd972, %rd972, 4;
	setp.ne.s32 	%p15, %r1591, 6;
	@%p15 bra 	$L__BB11_10;
	shr.u32 	%r394, %r390, 23;
	st.local.u32 	[%rd33+24], %rd974;
	and.b32  	%r395, %r394, 31;
	and.b32  	%r396, %r394, 224;
	add.s32 	%r397, %r396, -128;
	shr.u32 	%r398, %r397, 5;
	mul.wide.u32 	%rd170, %r398, 4;
	sub.s64 	%rd171, %rd33, %rd170;
	ld.local.u32 	%r1592, [%rd171+24];
	ld.local.u32 	%r1593, [%rd171+20];
	setp.eq.s32 	%p16, %r395, 0;
	@%p16 bra 	$L__BB11_13;
	shf.l.wrap.b32 	%r1592, %r1593, %r1592, %r395;
	ld.local.u32 	%r405, [%rd171+16];
	shf.l.wrap.b32 	%r1593, %r405, %r1593, %r395;
$L__BB11_13:
	shr.u32 	%r406, %r1592, 30;
	shf.l.wrap.b32 	%r407, %r1593, %r1592, 2;
	shl.b32 	%r408, %r1593, 2;
	shr.u32 	%r409, %r407, 31;
	add.s32 	%r410, %r409, %r406;
	neg.s32 	%r411, %r410;
	setp.lt.s32 	%p17, %r390, 0;
	selp.b32 	%r1594, %r411, %r410, %p17;
	xor.b32  	%r413, %r407, %r390;
	shr.s32 	%r414, %r407, 31;
	xor.b32  	%r415, %r414, %r407;
	xor.b32  	%r416, %r414, %r408;
	cvt.u64.u32 	%rd174, %r415;
	shl.b64 	%rd175, %rd174, 32;
	cvt.u64.u32 	%rd176, %r416;
	or.b64  	%rd177, %rd175, %rd176;
	cvt.rn.f64.s64 	%fd8, %rd177;
	mul.f64 	%fd9, %fd8, 0d3BF921FB54442D19;
	cvt.rn.f32.f64 	%f271, %fd9;
	neg.f32 	%f272, %f271;
	setp.lt.s32 	%p18, %r413, 0;
	selp.f32 	%f1509, %f272, %f271, %p18;
$L__BB11_14:
	setp.ltu.f32 	%p19, %f264, 0f47CE4780;
	mul.rn.f32 	%f277, %f1509, %f1509;
	and.b32  	%r418, %r1594, 1;
	setp.eq.b32 	%p20, %r418, 1;
	selp.f32 	%f278, 0f3F800000, %f1509, %p20;
	fma.rn.f32 	%f279, %f277, %f278, 0f00000000;
	fma.rn.f32 	%f280, %f277, 0f37CBAC00, 0fBAB607ED;
	selp.f32 	%f281, %f280, 0fB94D4153, %p20;
	selp.f32 	%f282, 0f3D2AAABB, 0f3C0885E4, %p20;
	fma.rn.f32 	%f283, %f281, %f277, %f282;
	selp.f32 	%f284, 0fBEFFFFFF, 0fBE2AAAA8, %p20;
	fma.rn.f32 	%f285, %f283, %f277, %f284;
	fma.rn.f32 	%f286, %f285, %f279, %f278;
	and.b32  	%r419, %r1594, 2;
	setp.eq.s32 	%p21, %r419, 0;
	mov.f32 	%f287, 0f00000000;
	sub.f32 	%f288, %f287, %f286;
	selp.f32 	%f24, %f286, %f288, %p21;
	mov.u32 	%r1598, %r1602;
	mov.f32 	%f1510, %f1511;
	@%p19 bra 	$L__BB11_22;
	setp.neu.f32 	%p22, %f264, 0f7F800000;
	@%p22 bra 	$L__BB11_17;
	mov.f32 	%f298, 0f00000000;
	mul.rn.f32 	%f1510, %f259, %f298;
	mov.b32 	%r1598, 0;
	bra.uni 	$L__BB11_22;
$L__BB11_17:
	mov.b64 	%rd975, 0;
	mov.b32 	%r1595, 0;
$L__BB11_18:
	.pragma "nounroll";
	mul.wide.u32 	%rd179, %r1595, 4;
	mov.u64 	%rd180, __cudart_i2opi_f;
	add.s64 	%rd181, %rd180, %rd179;
	ld.global.nc.u32 	%r421, [%rd181];
	mov.b32 	%r422, %f259;
	shl.b32 	%r423, %r422, 8;
	or.b32  	%r424, %r423, -2147483648;
	mad.wide.u32 	%rd182, %r421, %r424, %rd975;
	shr.u64 	%rd975, %rd182, 32;
	add.s64 	%rd183, %rd32, %rd179;
	st.local.u32 	[%rd183], %rd182;
	add.s32 	%r1595, %r1595, 1;
	setp.ne.s32 	%p23, %r1595, 6;
	@%p23 bra 	$L__BB11_18;
	shr.u32 	%r426, %r422, 23;
	st.local.u32 	[%rd32+24], %rd975;
	and.b32  	%r427, %r426, 31;
	and.b32  	%r428, %r426, 224;
	add.s32 	%r429, %r428, -128;
	shr.u32 	%r430, %r429, 5;
	mul.wide.u32 	%rd184, %r430, 4;
	sub.s64 	%rd185, %rd32, %rd184;
	ld.local.u32 	%r1596, [%rd185+24];
	ld.local.u32 	%r1597, [%rd185+20];
	setp.eq.s32 	%p24, %r427, 0;
	@%p24 bra 	$L__BB11_21;
	shf.l.wrap.b32 	%r1596, %r1597, %r1596, %r427;
	ld.local.u32 	%r437, [%rd185+16];
	shf.l.wrap.b32 	%r1597, %r437, %r1597, %r427;
$L__BB11_21:
	shr.u32 	%r438, %r1596, 30;
	shf.l.wrap.b32 	%r439, %r1597, %r1596, 2;
	shl.b32 	%r440, %r1597, 2;
	shr.u32 	%r441, %r439, 31;
	add.s32 	%r442, %r441, %r438;
	neg.s32 	%r443, %r442;
	setp.lt.s32 	%p25, %r422, 0;
	selp.b32 	%r1598, %r443, %r442, %p25;
	xor.b32  	%r445, %r439, %r422;
	shr.s32 	%r446, %r439, 31;
	xor.b32  	%r447, %r446, %r439;
	xor.b32  	%r448, %r446, %r440;
	cvt.u64.u32 	%rd188, %r447;
	shl.b64 	%rd189, %rd188, 32;
	cvt.u64.u32 	%rd190, %r448;
	or.b64  	%rd191, %rd189, %rd190;
	cvt.rn.f64.s64 	%fd10, %rd191;
	mul.f64 	%fd11, %fd10, 0d3BF921FB54442D19;
	cvt.rn.f32.f64 	%f295, %fd11;
	neg.f32 	%f296, %f295;
	setp.lt.s32 	%p26, %r445, 0;
	selp.f32 	%f1510, %f296, %f295, %p26;
$L__BB11_22:
	setp.ltu.f32 	%p27, %f264, 0f47CE4780;
	add.s32 	%r450, %r1598, 1;
	mul.rn.f32 	%f301, %f1510, %f1510;
	and.b32  	%r451, %r1598, 1;
	setp.eq.b32 	%p28, %r451, 1;
	selp.f32 	%f302, %f1510, 0f3F800000, %p28;
	fma.rn.f32 	%f303, %f301, %f302, 0f00000000;
	fma.rn.f32 	%f304, %f301, 0f37CBAC00, 0fBAB607ED;
	selp.f32 	%f305, 0fB94D4153, %f304, %p28;
	selp.f32 	%f306, 0f3C0885E4, 0f3D2AAABB, %p28;
	fma.rn.f32 	%f307, %f305, %f301, %f306;
	selp.f32 	%f308, 0fBE2AAAA8, 0fBEFFFFFF, %p28;
	fma.rn.f32 	%f309, %f307, %f301, %f308;
	fma.rn.f32 	%f310, %f309, %f303, %f302;
	and.b32  	%r452, %r450, 2;
	setp.eq.s32 	%p29, %r452, 0;
	mov.f32 	%f311, 0f00000000;
	sub.f32 	%f312, %f311, %f310;
	selp.f32 	%f28, %f310, %f312, %p29;
	@%p27 bra 	$L__BB11_30;
	setp.neu.f32 	%p30, %f264, 0f7F800000;
	@%p30 bra 	$L__BB11_25;
	mov.f32 	%f322, 0f00000000;
	mul.rn.f32 	%f1511, %f259, %f322;
	mov.b32 	%r1602, 0;
	bra.uni 	$L__BB11_30;
$L__BB11_25:
	mov.b64 	%rd976, 0;
	mov.b32 	%r1599, 0;
$L__BB11_26:
	.pragma "nounroll";
	mul.wide.u32 	%rd193, %r1599, 4;
	mov.u64 	%rd194, __cudart_i2opi_f;
	add.s64 	%rd195, %rd194, %rd193;
	ld.global.nc.u32 	%r454, [%rd195];
	mov.b32 	%r455, %f259;
	shl.b32 	%r456, %r455, 8;
	or.b32  	%r457, %r456, -2147483648;
	mad.wide.u32 	%rd196, %r454, %r457, %rd976;
	shr.u64 	%rd976, %rd196, 32;
	add.s64 	%rd197, %rd31, %rd193;
	st.local.u32 	[%rd197], %rd196;
	add.s32 	%r1599, %r1599, 1;
	setp.ne.s32 	%p31, %r1599, 6;
	@%p31 bra 	$L__BB11_26;
	shr.u32 	%r459, %r455, 23;
	st.local.u32 	[%rd31+24], %rd976;
	and.b32  	%r460, %r459, 31;
	and.b32  	%r461, %r459, 224;
	add.s32 	%r462, %r461, -128;
	shr.u32 	%r463, %r462, 5;
	mul.wide.u32 	%rd198, %r463, 4;
	sub.s64 	%rd199, %rd31, %rd198;
	ld.local.u32 	%r1600, [%rd199+24];
	ld.local.u32 	%r1601, [%rd199+20];
	setp.eq.s32 	%p32, %r460, 0;
	@%p32 bra 	$L__BB11_29;
	shf.l.wrap.b32 	%r1600, %r1601, %r1600, %r460;
	ld.local.u32 	%r470, [%rd199+16];
	shf.l.wrap.b32 	%r1601, %r470, %r1601, %r460;
$L__BB11_29:
	shr.u32 	%r471, %r1600, 30;
	shf.l.wrap.b32 	%r472, %r1601, %r1600, 2;
	shl.b32 	%r473, %r1601, 2;
	shr.u32 	%r474, %r472, 31;
	add.s32 	%r475, %r474, %r471;
	neg.s32 	%r476, %r475;
	setp.lt.s32 	%p33, %r455, 0;
	selp.b32 	%r1602, %r476, %r475, %p33;
	xor.b32  	%r478, %r472, %r455;
	shr.s32 	%r479, %r472, 31;
	xor.b32  	%r480, %r479, %r472;
	xor.b32  	%r481, %r479, %r473;
	cvt.u64.u32 	%rd202, %r480;
	shl.b64 	%rd203, %rd202, 32;
	cvt.u64.u32 	%rd204, %r481;
	or.b64  	%rd205, %rd203, %rd204;
	cvt.rn.f64.s64 	%fd12, %rd205;
	mul.f64 	%fd13, %fd12, 0d3BF921FB54442D19;
	cvt.rn.f32.f64 	%f319, %fd13;
	neg.f32 	%f320, %f319;
	setp.lt.s32 	%p34, %r478, 0;
	selp.f32 	%f1511, %f320, %f319, %p34;
$L__BB11_30:
	ld.param.u32 	%r1581, [_Z43gpuKernelSphericalHarmonicsBesselJWithDerivIfEvPT_S1_S1_S1_S1_S1_S1_S1_S1_S1_S1_S0_iii_param_14];
	ld.param.u32 	%r1567, [_Z43gpuKernelSphericalHarmonicsBesselJWithDerivIfEvPT_S1_S1_S1_S1_S1_S1_S1_S1_S1_S1_S0_iii_param_13];
	ld.param.u64 	%rd957, [_Z43gpuKernelSphericalHarmonicsBesselJWithDerivIfEvPT_S1_S1_S1_S1_S1_S1_S1_S1_S1_S1_S0_iii_param_7];
	ld.param.u64 	%rd950, [_Z43gpuKernelSphericalHarmonicsBesselJWithDerivIfEvPT_S1_S1_S1_S1_S1_S1_S1_S1_S1_S1_S0_iii_param_6];
	ld.param.u64 	%rd943, [_Z43gpuKernelSphericalHarmonicsBesselJWithDerivIfEvPT_S1_S1_S1_S1_S1_S1_S1_S1_S1_S1_S0_iii_param_5];
	ld.param.u64 	%rd936, [_Z43gpuKernelSphericalHarmonicsBesselJWithDerivIfEvPT_S1_S1_S1_S1_S1_S1_S1_S1_S1_S1_S0_iii_param_4];
	ld.param.u64 	%rd929, [_Z43gpuKernelSphericalHarmonicsBesselJWithDerivIfEvPT_S1_S1_S1_S1_S1_S1_S1_S1_S1_S1_S0_iii_param_3];
	ld.param.u64 	%rd922, [_Z43gpuKernelSphericalHarmonicsBesselJWithDerivIfEvPT_S1_S1_S1_S1_S1_S1_S1_S1_S1_S1_S0_iii_param_2];
	ld.param.u64 	%rd909, [_Z43gpuKernelSphericalHarmonicsBesselJWithDerivIfEvPT_S1_S1_S1_S1_S1_S1_S1_S1_S1_S1_S0_iii_param_0];
	div.rn.f32 	%f324, %f24, %f259;
	mul.rn.f32 	%f325, %f1511, %f1511;
	and.b32  	%r483, %r1602, 1;
	setp.eq.b32 	%p35, %r483, 1;
	selp.f32 	%f326, 0f3F800000, %f1511, %p35;
	fma.rn.f32 	%f327, %f325, %f326, 0f00000000;
	fma.rn.f32 	%f328, %f325, 0f37CBAC00, 0fBAB607ED;
	selp.f32 	%f329, %f328, 0fB94D4153, %p35;
	selp.f32 	%f330, 0f3D2AAABB, 0f3C0885E4, %p35;
	fma.rn.f32 	%f331, %f329, %f325, %f330;
	selp.f32 	%f332, 0fBEFFFFFF, 0fBE2AAAA8, %p35;
	fma.rn.f32 	%f333, %f331, %f325, %f332;
	fma.rn.f32 	%f334, %f333, %f327, %f326;
	and.b32  	%r484, %r1602, 2;
	setp.eq.s32 	%p36, %r484, 0;
	mov.f32 	%f335, 0f00000000;
	sub.f32 	%f336, %f335, %f334;
	selp.f32 	%f337, %f334, %f336, %p36;
	mul.f32 	%f338, %f259, %f259;
	div.rn.f32 	%f339, %f337, %f338;
	div.rn.f32 	%f340, %f28, %f259;
	sub.f32 	%f341, %f340, %f339;
	mul.f32 	%f342, %f19, %f341;
	mul.f32 	%f343, %f11, %f342;
	mul.f32 	%f344, %f12, %f342;
	mul.f32 	%f345, %f13, %f342;
	mad.lo.s32 	%r485, %r1590, %r1581, %r1589;
	mul.f32 	%f346, %f1, %f324;
	cvta.to.global.u64 	%rd206, %rd909;
	mul.wide.s32 	%rd207, %r485, 4;
	add.s64 	%rd208, %rd206, %rd207;
	st.global.f32 	[%rd208], %f346;
	mul.f32 	%f347, %f324, 0f00000000;
	add.s64 	%rd209, %rd40, %rd207;
	st.global.f32 	[%rd209], %f347;
	mul.f32 	%f348, %f1, %f343;
	mul.f32 	%f349, %f17, 0f00000000;
	fma.rn.f32 	%f350, %f14, 0f00000000, %f349;
	fma.rn.f32 	%f351, %f350, %f324, %f348;
	cvta.to.global.u64 	%rd210, %rd922;
	add.s64 	%rd211, %rd210, %rd207;
	st.global.f32 	[%rd211], %f351;
	mul.f32 	%f352, %f1, %f344;
	mul.f32 	%f353, %f18, 0f00000000;
	fma.rn.f32 	%f354, %f15, 0f00000000, %f353;
	fma.rn.f32 	%f355, %f354, %f324, %f352;
	cvta.to.global.u64 	%rd212, %rd936;
	add.s64 	%rd213, %rd212, %rd207;
	st.global.f32 	[%rd213], %f355;
	mul.f32 	%f356, %f1, %f345;
	fma.rn.f32 	%f357, %f16, 0f00000000, 0f00000000;
	fma.rn.f32 	%f358, %f357, %f324, %f356;
	cvta.to.global.u64 	%rd214, %rd950;
	add.s64 	%rd215, %rd214, %rd207;
	st.global.f32 	[%rd215], %f358;
	mul.f32 	%f359, %f343, 0f00000000;
	fma.rn.f32 	%f360, %f350, %f324, %f359;
	cvta.to.global.u64 	%rd216, %rd929;
	add.s64 	%rd217, %rd216, %rd207;
	st.global.f32 	[%rd217], %f360;
	mul.f32 	%f361, %f344, 0f00000000;
	fma.rn.f32 	%f362, %f354, %f324, %f361;
	cvta.to.global.u64 	%rd218, %rd943;
	add.s64 	%rd219, %rd218, %rd207;
	st.global.f32 	[%rd219], %f362;
	mul.f32 	%f363, %f345, 0f00000000;
	fma.rn.f32 	%f364, %f357, %f324, %f363;
	cvta.to.global.u64 	%rd220, %rd957;
	add.s64 	%rd221, %rd220, %rd207;
	st.global.f32 	[%rd221], %f364;
	add.s32 	%r1590, %r1590, 1;
	setp.ne.s32 	%p37, %r1590, %r1567;
	@%p37 bra 	$L__BB11_6;
$L__BB11_31:
	ld.param.u32 	%r1568, [_Z43gpuKernelSphericalHarmonicsBesselJWithDerivIfEvPT_S1_S1_S1_S1_S1_S1_S1_S1_S1_S1_S0_iii_param_13];
	ld.param.f32 	%f1504, [_Z43gpuKernelSphericalHarmonicsBesselJWithDerivIfEvPT_S1_S1_S1_S1_S1_S1_S1_S1_S1_S1_S0_iii_param_11];
	ld.param.u64 	%rd969, [_Z43gpuKernelSphericalHarmonicsBesselJWithDerivIfEvPT_S1_S1_S1_S1_S1_S1_S1_S1_S1_S1_S0_iii_param_10];
	setp.lt.s32 	%p38, %r1568, 1;
	sub.f32 	%f365, %f9, %f4;
	add.f32 	%f366, %f4, %f9;
	mul.f32 	%f367, %f365, %f366;
	sqrt.rn.f32 	%f368, %f367;
	neg.f32 	%f369, %f368;
	div.rn.f32 	%f32, %f369, %f9;
	neg.f32 	%f33, %f13;
	st.local.v2.f32 	[%rd34], {%f13, %f32};
	st.local.v2.f32 	[%rd37], {%f32, %f33};
	mov.b32 	%r486, 1065353216;
	st.local.u32 	[%rd35], %r486;
	mov.b32 	%r487, 0;
	st.local.u32 	[%rd38], %r487;
	cvta.to.global.u64 	%rd222, %rd969;
	ld.global.f32 	%f370, [%rd222+4];
	mul.f32 	%f371, %f370, 0f40400000;
	mul.f32 	%f372, %f1504, 0f40800000;
	mul.f32 	%f373, %f372, %f370;
	div.rn.f32 	%f374, %f371, %f373;
	sqrt.rn.f32 	%f34, %f374;
	mul.f32 	%f375, %f32, %f34;
	mul.f32 	%f376, %f14, %f375;
	fma.rn.f32 	%f35, %f17, 0f00000000, %f376;
	mul.f32 	%f377, %f15, %f375;
	fma.rn.f32 	%f36, %f18, 0f00000000, %f377;
	fma.rn.f32 	%f37, %f16, %f375, 0f00000000;
	@%p38 bra 	$L__BB11_74;
	mul.f32 	%f38, %f34, %f13;
	mov.b32 	%r1603, 0;
$L__BB11_33:
	ld.param.u32 	%r1561, [_Z43gpuKernelSphericalHarmonicsBesselJWithDerivIfEvPT_S1_S1_S1_S1_S1_S1_S1_S1_S1_S1_S0_iii_param_12];
	ld.param.u64 	%rd966, [_Z43gpuKernelSphericalHarmonicsBesselJWithDerivIfEvPT_S1_S1_S1_S1_S1_S1_S1_S1_S1_S1_S0_iii_param_9];
	mad.lo.s32 	%r489, %r1603, %r1561, %r1603;
	cvta.to.global.u64 	%rd223, %rd966;
	mul.wide.s32 	%rd224, %r489, 4;
	add.s64 	%rd225, %rd223, %rd224;
	ld.global.f32 	%f39, [%rd225+4];
	mul.f32 	%f378, %f9, %f39;
	mul.f32 	%f379, %f378, 0f3F22F983;
	cvt.rni.s32.f32 	%r1623, %f379;
	cvt.rn.f32.s32 	%f380, %r1623;
	fma.rn.f32 	%f381, %f380, 0fBFC90FDA, %f378;
	fma.rn.f32 	%f382, %f380, 0fB3A22168, %f381;
	fma.rn.f32 	%f1516, %f380, 0fA7C234C5, %f382;
	abs.f32 	%f383, %f378;
	setp.ltu.f32 	%p39, %f383, 0f47CE4780;
	mov.u32 	%r1607, %r1623;
	mov.f32 	%f1512, %f1516;
	@%p39 bra 	$L__BB11_41;
	setp.neu.f32 	%p40, %f383, 0f7F800000;
	@%p40 bra 	$L__BB11_36;
	mov.f32 	%f393, 0f00000000;
	mul.rn.f32 	%f1512, %f378, %f393;
	mov.b32 	%r1607, 0;
	bra.uni 	$L__BB11_41;
$L__BB11_36:
	mov.b64 	%rd977, 0;
	mov.b32 	%r1604, 0;
$L__BB11_37:
	.pragma "nounroll";
	mul.wide.u32 	%rd227, %r1604, 4;
	mov.u64 	%rd228, __cudart_i2opi_f;
	add.s64 	%rd229, %rd228, %rd227;
	ld.global.nc.u32 	%r491, [%rd229];
	mov.b32 	%r492, %f378;
	shl.b32 	%r493, %r492, 8;
	or.b32  	%r494, %r493, -2147483648;
	mad.wide.u32 	%rd230, %r491, %r494, %rd977;
	shr.u64 	%rd977, %rd230, 32;
	add.s64 	%rd231, %rd30, %rd227;
	st.local.u32 	[%rd231], %rd230;
	add.s32 	%r1604, %r1604, 1;
	setp.ne.s32 	%p41, %r1604, 6;
	@%p41 bra 	$L__BB11_37;
	shr.u32 	%r496, %r492, 23;
	st.local.u32 	[%rd30+24], %rd977;
	and.b32  	%r497, %r496, 31;
	and.b32  	%r498, %r496, 224;
	add.s32 	%r499, %r498, -128;
	shr.u32 	%r500, %r499, 5;
	mul.wide.u32 	%rd232, %r500, 4;
	sub.s64 	%rd233, %rd30, %rd232;
	ld.local.u32 	%r1605, [%rd233+24];
	ld.local.u32 	%r1606, [%rd233+20];
	setp.eq.s32 	%p42, %r497, 0;
	@%p42 bra 	$L__BB11_40;
	shf.l.wrap.b32 	%r1605, %r1606, %r1605, %r497;
	ld.local.u32 	%r507, [%rd233+16];
	shf.l.wrap.b32 	%r1606, %r507, %r1606, %r497;
$L__BB11_40:
	shr.u32 	%r508, %r1605, 30;
	shf.l.wrap.b32 	%r509, %r1606, %r1605, 2;
	shl.b32 	%r510, %r1606, 2;
	shr.u32 	%r511, %r509, 31;
	add.s32 	%r512, %r511, %r508;
	neg.s32 	%r513, %r512;
	setp.lt.s32 	%p43, %r492, 0;
	selp.b32 	%r1607, %r513, %r512, %p43;
	xor.b32  	%r515, %r509, %r492;
	shr.s32 	%r516, %r509, 31;
	xor.b32  	%r517, %r516, %r509;
	xor.b32  	%r518, %r516, %r510;
	cvt.u64.u32 	%rd236, %r517;
	shl.b64 	%rd237, %rd236, 32;
	cvt.u64.u32 	%rd238, %r518;
	or.b64  	%rd239, %rd237, %rd238;
	cvt.rn.f64.s64 	%fd14, %rd239;
	mul.f64 	%fd15, %fd14, 0d3BF921FB54442D19;
	cvt.rn.f32.f64 	%f390, %fd15;
	neg.f32 	%f391, %f390;
	setp.lt.s32 	%p44, %r515, 0;
	selp.f32 	%f1512, %f391, %f390, %p44;
$L__BB11_41:
	mul.rn.f32 	%f396, %f1512, %f1512;
	and.b32  	%r520, %r1607, 1;
	setp.eq.b32 	%p46, %r520, 1;
	selp.f32 	%f397, 0f3F800000, %f1512, %p46;
	fma.rn.f32 	%f398, %f396, %f397, 0f00000000;
	fma.rn.f32 	%f399, %f396, 0f37CBAC00, 0fBAB607ED;
	selp.f32 	%f400, %f399, 0fB94D4153, %p46;
	selp.f32 	%f401, 0f3D2AAABB, 0f3C0885E4, %p46;
	fma.rn.f32 	%f402, %f400, %f396, %f401;
	selp.f32 	%f403, 0fBEFFFFFF, 0fBE2AAAA8, %p46;
	fma.rn.f32 	%f404, %f402, %f396, %f403;
	fma.rn.f32 	%f405, %f404, %f398, %f397;
	and.b32  	%r521, %r1607, 2;
	setp.eq.s32 	%p47, %r521, 0;
	mov.f32 	%f406, 0f00000000;
	sub.f32 	%f407, %f406, %f405;
	selp.f32 	%f44, %f405, %f407, %p47;
	mov.u32 	%r1611, %r1623;
	mov.f32 	%f1513, %f1516;
	@%p39 bra 	$L__BB11_49;
	setp.neu.f32 	%p48, %f383, 0f7F800000;
	@%p48 bra 	$L__BB11_44;
	mov.f32 	%f417, 0f00000000;
	mul.rn.f32 	%f1513, %f378, %f417;
	mov.b32 	%r1611, 0;
	bra.uni 	$L__BB11_49;
$L__BB11_44:
	mov.b64 	%rd978, 0;
	mov.b32 	%r1608, 0;
$L__BB11_45:
	.pragma "nounroll";
	mul.wide.u32 	%rd241, %r1608, 4;
	mov.u64 	%rd242, __cudart_i2opi_f;
	add.s64 	%rd243, %rd242, %rd241;
	ld.global.nc.u32 	%r523, [%rd243];
	mov.b32 	%r524, %f378;
	shl.b32 	%r525, %r524, 8;
	or.b32  	%r526, %r525, -2147483648;
	mad.wide.u32 	%rd244, %r523, %r526, %rd978;
	shr.u64 	%rd978, %rd244, 32;
	add.s64 	%rd245, %rd29, %rd241;
	st.local.u32 	[%rd245], %rd244;
	add.s32 	%r1608, %r1608, 1;
	setp.ne.s32 	%p49, %r1608, 6;
	@%p49 bra 	$L__BB11_45;
	shr.u32 	%r528, %r524, 23;
	st.local.u32 	[%rd29+24], %rd978;
	and.b32  	%r529, %r528, 31;
	and.b32  	%r530, %r528, 224;
	add.s32 	%r531, %r530, -128;
	shr.u32 	%r532, %r531, 5;
	mul.wide.u32 	%rd246, %r532, 4;
	sub.s64 	%rd247, %rd29, %rd246;
	ld.local.u32 	%r1609, [%rd247+24];
	ld.local.u32 	%r1610, [%rd247+20];
	setp.eq.s32 	%p50, %r529, 0;
	@%p50 bra 	$L__BB11_48;
	shf.l.wrap.b32 	%r1609, %r1610, %r1609, %r529;
	ld.local.u32 	%r539, [%rd247+16];
	shf.l.wrap.b32 	%r1610, %r539, %r1610, %r529;
$L__BB11_48:
	shr.u32 	%r540, %r1609, 30;
	shf.l.wrap.b32 	%r541, %r1610, %r1609, 2;
	shl.b32 	%r542, %r1610, 2;
	shr.u32 	%r543, %r541, 31;
	add.s32 	%r544, %r543, %r540;
	neg.s32 	%r545, %r544;
	setp.lt.s32 	%p51, %r524, 0;
	selp.b32 	%r1611, %r545, %r544, %p51;
	xor.b32  	%r547, %r541, %r524;
	shr.s32 	%r548, %r541, 31;
	xor.b32  	%r549, %r548, %r541;
	xor.b32  	%r550, %r548, %r542;
	cvt.u64.u32 	%rd250, %r549;
	shl.b64 	%rd251, %rd250, 32;
	cvt.u64.u32 	%rd252, %r550;
	or.b64  	%rd253, %rd251, %rd252;
	cvt.rn.f64.s64 	%fd16, %rd253;
	mul.f64 	%fd17, %fd16, 0d3BF921FB54442D19;
	cvt.rn.f32.f64 	%f414, %fd17;
	neg.f32 	%f415, %f414;
	setp.lt.s32 	%p52, %r547, 0;
	selp.f32 	%f1513, %f415, %f414, %p52;
$L__BB11_49:
	add.s32 	%r552, %r1611, 1;
	mul.rn.f32 	%f420, %f1513, %f1513;
	and.b32  	%r553, %r1611, 1;
	setp.eq.b32 	%p54, %r553, 1;
	selp.f32 	%f421, %f1513, 0f3F800000, %p54;
	fma.rn.f32 	%f422, %f420, %f421, 0f00000000;
	fma.rn.f32 	%f423, %f420, 0f37CBAC00, 0fBAB607ED;
	selp.f32 	%f424, 0fB94D4153, %f423, %p54;
	selp.f32 	%f425, 0f3C0885E4, 0f3D2AAABB, %p54;
	fma.rn.f32 	%f426, %f424, %f420, %f425;
	selp.f32 	%f427, 0fBE2AAAA8, 0fBEFFFFFF, %p54;
	fma.rn.f32 	%f428, %f426, %f420, %f427;
	fma.rn.f32 	%f429, %f428, %f422, %f421;
	and.b32  	%r554, %r552, 2;
	setp.eq.s32 	%p55, %r554, 0;
	mov.f32 	%f430, 0f00000000;
	sub.f32 	%f431, %f430, %f429;
	selp.f32 	%f432, %f429, %f431, %p55;
	div.rn.f32 	%f433, %f432, %f378;
	mul.f32 	%f434, %f378, %f378;
	div.rn.f32 	%f435, %f44, %f434;
	sub.f32 	%f48, %f435, %f433;
	mov.u32 	%r1615, %r1623;
	mov.f32 	%f1514, %f1516;
	@%p39 bra 	$L__BB11_57;
	setp.neu.f32 	%p56, %f383, 0f7F800000;
	@%p56 bra 	$L__BB11_52;
	mov.f32 	%f445, 0f00000000;
	mul.rn.f32 	%f1514, %f378, %f445;
	mov.b32 	%r1615, 0;
	bra.uni 	$L__BB11_57;
$L__BB11_52:
	mov.b64 	%rd979, 0;
	mov.b32 	%r1612, 0;
$L__BB11_53:
	.pragma "nounroll";
	mul.wide.u32 	%rd255, %r1612, 4;
	mov.u64 	%rd256, __cudart_i2opi_f;
	add.s64 	%rd257, %rd256, %rd255;
	ld.global.nc.u32 	%r556, [%rd257];
	mov.b32 	%r557, %f378;
	shl.b32 	%r558, %r557, 8;
	or.b32  	%r559, %r558, -2147483648;
	mad.wide.u32 	%rd258, %r556, %r559, %rd979;
	shr.u64 	%rd979, %rd258, 32;
	add.s64 	%rd259, %rd28, %rd255;
	st.local.u32 	[%rd259], %rd258;
	add.s32 	%r1612, %r1612, 1;
	setp.ne.s32 	%p57, %r1612, 6;
	@%p57 bra 	$L__BB11_53;
	shr.u32 	%r561, %r557, 23;
	st.local.u32 	[%rd28+24], %rd979;
	and.b32  	%r562, %r561, 31;
	and.b32  	%r563, %r561, 224;
	add.s32 	%r564, %r563, -128;
	shr.u32 	%r565, %r564, 5;
	mul.wide.u32 	%rd260, %r565, 4;
	sub.s64 	%rd261, %rd28, %rd260;
	ld.local.u32 	%r1613, [%rd261+24];
	ld.local.u32 	%r1614, [%rd261+20];
	setp.eq.s32 	%p58, %r562, 0;
	@%p58 bra 	$L__BB11_56;
	shf.l.wrap.b32 	%r1613, %r1614, %r1613, %r562;
	ld.local.u32 	%r572, [%rd261+16];
	shf.l.wrap.b32 	%r1614, %r572, %r1614, %r562;
$L__BB11_56:
	shr.u32 	%r573, %r1613, 30;
	shf.l.wrap.b32 	%r574, %r1614, %r1613, 2;
	shl.b32 	%r575, %r1614, 2;
	shr.u32 	%r576, %r574, 31;
	add.s32 	%r577, %r576, %r573;
	neg.s32 	%r578, %r577;
	setp.lt.s32 	%p59, %r557, 0;
	selp.b32 	%r1615, %r578, %r577, %p59;
	xor.b32  	%r580, %r574, %r557;
	shr.s32 	%r581, %r574, 31;
	xor.b32  	%r582, %r581, %r574;
	xor.b32  	%r583, %r581, %r575;
	cvt.u64.u32 	%rd264, %r582;
	shl.b64 	%rd265, %rd264, 32;
	cvt.u64.u32 	%rd266, %r583;
	or.b64  	%rd267, %rd265, %rd266;
	cvt.rn.f64.s64 	%fd18, %rd267;
	mul.f64 	%fd19, %fd18, 0d3BF921FB54442D19;
	cvt.rn.f32.f64 	%f442, %fd19;
	neg.f32 	%f443, %f442;
	setp.lt.s32 	%p60, %r580, 0;
	selp.f32 	%f1514, %f443, %f442, %p60;
$L__BB11_57:
	mul.rn.f32 	%f448, %f1514, %f1514;
	and.b32  	%r585, %r1615, 1;
	setp.eq.b32 	%p62, %r585, 1;
	selp.f32 	%f449, 0f3F800000, %f1514, %p62;
	fma.rn.f32 	%f450, %f448, %f449, 0f00000000;
	fma.rn.f32 	%f451, %f448, 0f37CBAC00, 0fBAB607ED;
	selp.f32 	%f452, %f451, 0fB94D4153, %p62;
	selp.f32 	%f453, 0f3D2AAABB, 0f3C0885E4, %p62;
	fma.rn.f32 	%f454, %f452, %f448, %f453;
	selp.f32 	%f455, 0fBEFFFFFF, 0fBE2AAAA8, %p62;
	fma.rn.f32 	%f456, %f454, %f448, %f455;
	fma.rn.f32 	%f457, %f456, %f450, %f449;
	and.b32  	%r586, %r1615, 2;
	setp.eq.s32 	%p63, %r586, 0;
	mov.f32 	%f458, 0f00000000;
	sub.f32 	%f459, %f458, %f457;
	selp.f32 	%f52, %f457, %f459, %p63;
	mov.u32 	%r1619, %r1623;
	mov.f32 	%f1515, %f1516;
	@%p39 bra 	$L__BB11_65;
	setp.neu.f32 	%p64, %f383, 0f7F800000;
	@%p64 bra 	$L__BB11_60;
	mov.f32 	%f469, 0f00000000;
	mul.rn.f32 	%f1515, %f378, %f469;
	mov.b32 	%r1619, 0;
	bra.uni 	$L__BB11_65;
$L__BB11_60:
	mov.b64 	%rd980, 0;
	mov.b32 	%r1616, 0;
$L__BB11_61:
	.pragma "nounroll";
	mul.wide.u32 	%rd269, %r1616, 4;
	mov.u64 	%rd270, __cudart_i2opi_f;
	add.s64 	%rd271, %rd270, %rd269;
	ld.global.nc.u32 	%r588, [%rd271];
	mov.b32 	%r589, %f378;
	shl.b32 	%r590, %r589, 8;
	or.b32  	%r591, %r590, -2147483648;
	mad.wide.u32 	%rd272, %r588, %r591, %rd980;
	shr.u64 	%rd980, %rd272, 32;
	add.s64 	%rd273, %rd27, %rd269;
	st.local.u32 	[%rd273], %rd272;
	add.s32 	%r1616, %r1616, 1;
	setp.ne.s32 	%p65, %r1616, 6;
	@%p65 bra 	$L__BB11_61;
	shr.u32 	%r593, %r589, 23;
	st.local.u32 	[%rd27+24], %rd980;
	and.b32  	%r594, %r593, 31;
	and.b32  	%r595, %r593, 224;
	add.s32 	%r596, %r595, -128;
	shr.u32 	%r597, %r596, 5;
	mul.wide.u32 	%rd274, %r597, 4;
	sub.s64 	%rd275, %rd27, %rd274;
	ld.local.u32 	%r1617, [%rd275+24];
	ld.local.u32 	%r1618, [%rd275+20];
	setp.eq.s32 	%p66, %r594, 0;
	@%p66 bra 	$L__BB11_64;
	shf.l.wrap.b32 	%r1617, %r1618, %r1617, %r594;
	ld.local.u32 	%r604, [%rd275+16];
	shf.l.wrap.b32 	%r1618, %r604, %r1618, %r594;
$L__BB11_64:
	shr.u32 	%r605, %r1617, 30;
	shf.l.wrap.b32 	%r606, %r1618, %r1617, 2;
	shl.b32 	%r607, %r1618, 2;
	shr.u32 	%r608, %r606, 31;
	add.s32 	%r609, %r608, %r605;
	neg.s32 	%r610, %r609;
	setp.lt.s32 	%p67, %r589, 0;
	selp.b32 	%r1619, %r610, %r609, %p67;
	xor.b32  	%r612, %r606, %r589;
	shr.s32 	%r613, %r606, 31;
	xor.b32  	%r614, %r613, %r606;
	xor.b32  	%r615, %r613, %r607;
	cvt.u64.u32 	%rd278, %r614;
	shl.b64 	%rd279, %rd278, 32;
	cvt.u64.u32 	%rd280, %r615;
	or.b64  	%rd281, %rd279, %rd280;
	cvt.rn.f64.s64 	%fd20, %rd281;
	mul.f64 	%fd21, %fd20, 0d3BF921FB54442D19;
	cvt.rn.f32.f64 	%f466, %fd21;
	neg.f32 	%f467, %f466;
	setp.lt.s32 	%p68, %r612, 0;
	selp.f32 	%f1515, %f467, %f466, %p68;
$L__BB11_65:
	mul.rn.f32 	%f472, %f1515, %f1515;
	and.b32  	%r617, %r1619, 1;
	setp.eq.b32 	%p70, %r617, 1;
	selp.f32 	%f473, 0f3F800000, %f1515, %p70;
	fma.rn.f32 	%f474, %f472, %f473, 0f00000000;
	fma.rn.f32 	%f475, %f472, 0f37CBAC00, 0fBAB607ED;
	selp.f32 	%f476, %f475, 0fB94D4153, %p70;
	selp.f32 	%f477, 0f3D2AAABB, 0f3C0885E4, %p70;
	fma.rn.f32 	%f478, %f476, %f472, %f477;
	selp.f32 	%f479, 0fBEFFFFFF, 0fBE2AAAA8, %p70;
	fma.rn.f32 	%f480, %f478, %f472, %f479;
	fma.rn.f32 	%f481, %f480, %f474, %f473;
	and.b32  	%r618, %r1619, 2;
	setp.eq.s32 	%p71, %r618, 0;
	mov.f32 	%f482, 0f00000000;
	sub.f32 	%f483, %f482, %f481;
	selp.f32 	%f484, %f481, %f483, %p71;
	add.f32 	%f485, %f484, %f484;
	mul.f32 	%f487, %f378, %f434;
	div.rn.f32 	%f488, %f485, %f487;
	div.rn.f32 	%f489, %f52, %f378;
	sub.f32 	%f56, %f489, %f488;
	@%p39 bra 	$L__BB11_73;
	setp.neu.f32 	%p72, %f383, 0f7F800000;
	@%p72 bra 	$L__BB11_68;
	mov.f32 	%f499, 0f00000000;
	mul.rn.f32 	%f1516, %f378, %f499;
	mov.b32 	%r1623, 0;
	bra.uni 	$L__BB11_73;
$L__BB11_68:
	mov.b64 	%rd981, 0;
	mov.b32 	%r1620, 0;
$L__BB11_69:
	.pragma "nounroll";
	mul.wide.u32 	%rd283, %r1620, 4;
	mov.u64 	%rd284, __cudart_i2opi_f;
	add.s64 	%rd285, %rd284, %rd283;
	ld.global.nc.u32 	%r620, [%rd285];
	mov.b32 	%r621, %f378;
	shl.b32 	%r622, %r621, 8;
	or.b32  	%r623, %r622, -2147483648;
	mad.wide.u32 	%rd286, %r620, %r623, %rd981;
	shr.u64 	%rd981, %rd286, 32;
	add.s64 	%rd287, %rd26, %rd283;
	st.local.u32 	[%rd287], %rd286;
	add.s32 	%r1620, %r1620, 1;
	setp.ne.s32 	%p73, %r1620, 6;
	@%p73 bra 	$L__BB11_69;
	shr.u32 	%r625, %r621, 23;
	st.local.u32 	[%rd26+24], %rd981;
	and.b32  	%r626, %r625, 31;
	and.b32  	%r627, %r625, 224;
	add.s32 	%r628, %r627, -128;
	shr.u32 	%r629, %r628, 5;
	mul.wide.u32 	%rd288, %r629, 4;
	sub.s64 	%rd289, %rd26, %rd288;
	ld.local.u32 	%r1621, [%rd289+24];
	ld.local.u32 	%r1622, [%rd289+20];
	setp.eq.s32 	%p74, %r626, 0;
	@%p74 bra 	$L__BB11_72;
	shf.l.wrap.b32 	%r1621, %r1622, %r1621, %r626;
	ld.local.u32 	%r636, [%rd289+16];
	shf.l.wrap.b32 	%r1622, %r636, %r1622, %r626;
$L__BB11_72:
	shr.u32 	%r637, %r1621, 30;
	shf.l.wrap.b32 	%r638, %r1622, %r1621, 2;
	shl.b32 	%r639, %r1622, 2;
	shr.u32 	%r640, %r638, 31;
	add.s32 	%r641, %r640, %r637;
	neg.s32 	%r642, %r641;
	setp.lt.s32 	%p75, %r621, 0;
	selp.b32 	%r1623, %r642, %r641, %p75;
	xor.b32  	%r644, %r638, %r621;
	shr.s32 	%r645, %r638, 31;
	xor.b32  	%r646, %r645, %r638;
	xor.b32  	%r647, %r645, %r639;
	cvt.u64.u32 	%rd292, %r646;
	shl.b64 	%rd293, %rd292, 32;
	cvt.u64.u32 	%rd294, %r647;
	or.b64  	%rd295, %rd293, %rd294;
	cvt.rn.f64.s64 	%fd22, %rd295;
	mul.f64 	%fd23, %fd22, 0d3BF921FB54442D19;
	cvt.rn.f32.f64 	%f496, %fd23;
	neg.f32 	%f497, %f496;
	setp.lt.s32 	%p76, %r644, 0;
	selp.f32 	%f1516, %f497, %f496, %p76;
$L__BB11_73:
	ld.param.u32 	%r1582, [_Z43gpuKernelSphericalHarmonicsBesselJWithDerivIfEvPT_S1_S1_S1_S1_S1_S1_S1_S1_S1_S1_S0_iii_param_14];
	ld.param.u32 	%r1569, [_Z43gpuKernelSphericalHarmonicsBesselJWithDerivIfEvPT_S1_S1_S1_S1_S1_S1_S1_S1_S1_S1_S0_iii_param_13];
	ld.param.u64 	%rd958, [_Z43gpuKernelSphericalHarmonicsBesselJWithDerivIfEvPT_S1_S1_S1_S1_S1_S1_S1_S1_S1_S1_S0_iii_param_7];
	ld.param.u64 	%rd951, [_Z43gpuKernelSphericalHarmonicsBesselJWithDerivIfEvPT_S1_S1_S1_S1_S1_S1_S1_S1_S1_S1_S0_iii_param_6];
	ld.param.u64 	%rd944, [_Z43gpuKernelSphericalHarmonicsBesselJWithDerivIfEvPT_S1_S1_S1_S1_S1_S1_S1_S1_S1_S1_S0_iii_param_5];
	ld.param.u64 	%rd937, [_Z43gpuKernelSphericalHarmonicsBesselJWithDerivIfEvPT_S1_S1_S1_S1_S1_S1_S1_S1_S1_S1_S0_iii_param_4];
	ld.param.u64 	%rd930, [_Z43gpuKernelSphericalHarmonicsBesselJWithDerivIfEvPT_S1_S1_S1_S1_S1_S1_S1_S1_S1_S1_S0_iii_param_3];
	ld.param.u64 	%rd923, [_Z43gpuKernelSphericalHarmonicsBesselJWithDerivIfEvPT_S1_S1_S1_S1_S1_S1_S1_S1_S1_S1_S0_iii_param_2];
	ld.param.u64 	%rd910, [_Z43gpuKernelSphericalHarmonicsBesselJWithDerivIfEvPT_S1_S1_S1_S1_S1_S1_S1_S1_S1_S1_S0_iii_param_0];
	add.s32 	%r649, %r1623, 1;
	mul.rn.f32 	%f500, %f1516, %f1516;
	and.b32  	%r650, %r1623, 1;
	setp.eq.b32 	%p77, %r650, 1;
	selp.f32 	%f501, %f1516, 0f3F800000, %p77;
	fma.rn.f32 	%f502, %f500, %f501, 0f00000000;
	fma.rn.f32 	%f503, %f500, 0f37CBAC00, 0fBAB607ED;
	selp.f32 	%f504, 0fB94D4153, %f503, %p77;
	selp.f32 	%f505, 0f3C0885E4, 0f3D2AAABB, %p77;
	fma.rn.f32 	%f506, %f504, %f500, %f505;
	selp.f32 	%f507, 0fBE2AAAA8, 0fBEFFFFFF, %p77;
	fma.rn.f32 	%f508, %f506, %f500, %f507;
	fma.rn.f32 	%f509, %f508, %f502, %f501;
	and.b32  	%r651, %r649, 2;
	setp.eq.s32 	%p78, %r651, 0;
	mov.f32 	%f510, 0f00000000;
	sub.f32 	%f511, %f510, %f509;
	selp.f32 	%f512, %f509, %f511, %p78;
	add.f32 	%f513, %f512, %f512;
	div.rn.f32 	%f516, %f513, %f434;
	add.f32 	%f517, %f56, %f516;
	mul.f32 	%f518, %f39, %f517;
	mul.f32 	%f519, %f11, %f518;
	mul.f32 	%f520, %f12, %f518;
	mul.f32 	%f521, %f13, %f518;
	shl.b32 	%r652, %r1569, 1;
	add.s32 	%r653, %r652, %r1603;
	mad.lo.s32 	%r654, %r653, %r1582, %r1589;
	mul.f32 	%f522, %f38, %f48;
	cvta.to.global.u64 	%rd296, %rd910;
	mul.wide.s32 	%rd297, %r654, 4;
	add.s64 	%rd298, %rd296, %rd297;
	st.global.f32 	[%rd298], %f522;
	mul.f32 	%f523, %f48, 0f00000000;
	add.s64 	%rd299, %rd40, %rd297;
	st.global.f32 	[%rd299], %f523;
	mul.f32 	%f524, %f38, %f519;
	fma.rn.f32 	%f525, %f35, %f48, %f524;
	cvta.to.global.u64 	%rd300, %rd923;
	add.s64 	%rd301, %rd300, %rd297;
	st.global.f32 	[%rd301], %f525;
	mul.f32 	%f526, %f38, %f520;
	fma.rn.f32 	%f527, %f36, %f48, %f526;
	cvta.to.global.u64 	%rd302, %rd937;
	add.s64 	%rd303, %rd302, %rd297;
	st.global.f32 	[%rd303], %f527;
	mul.f32 	%f528, %f38, %f521;
	fma.rn.f32 	%f529, %f37, %f48, %f528;
	cvta.to.global.u64 	%rd304, %rd951;
	add.s64 	%rd305, %rd304, %rd297;
	st.global.f32 	[%rd305], %f529;
	mul.f32 	%f530, %f519, 0f00000000;
	mul.f32 	%f531, %f17, 0f00000000;
	fma.rn.f32 	%f532, %f14, 0f00000000, %f531;
	fma.rn.f32 	%f533, %f532, %f48, %f530;
	cvta.to.global.u64 	%rd306, %rd930;
	add.s64 	%rd307, %rd306, %rd297;
	st.global.f32 	[%rd307], %f533;
	mul.f32 	%f534, %f520, 0f00000000;
	mul.f32 	%f535, %f18, 0f00000000;
	fma.rn.f32 	%f536, %f15, 0f00000000, %f535;
	fma.rn.f32 	%f537, %f536, %f48, %f534;
	cvta.to.global.u64 	%rd308, %rd944;
	add.s64 	%rd309, %rd308, %rd297;
	st.global.f32 	[%rd309], %f537;
	mul.f32 	%f538, %f521, 0f00000000;
	fma.rn.f32 	%f539, %f16, 0f00000000, 0f00000000;
	fma.rn.f32 	%f540, %f539, %f48, %f538;
	cvta.to.global.u64 	%rd310, %rd958;
	add.s64 	%rd311, %rd310, %rd297;
	st.global.f32 	[%rd311], %f540;
	add.s32 	%r1603, %r1603, 1;
	setp.ne.s32 	%p79, %r1603, %r1569;
	@%p79 bra 	$L__BB11_33;
$L__BB11_74:
	ld.param.f32 	%f1505, [_Z43gpuKernelSphericalHarmonicsBesselJWithDerivIfEvPT_S1_S1_S1_S1_S1_S1_S1_S1_S1_S1_S0_iii_param_11];
	ld.param.u64 	%rd970, [_Z43gpuKernelSphericalHarmonicsBesselJWithDerivIfEvPT_S1_S1_S1_S1_S1_S1_S1_S1_S1_S1_S0_iii_param_10];
	cvta.to.global.u64 	%rd312, %rd970;
	ld.global.f32 	%f541, [%rd312];
	mul.f32 	%f542, %f541, 0f40400000;
	ld.global.f32 	%f543, [%rd312+8];
	mul.f32 	%f544, %f1505, 0f40800000;
	mul.f32 	%f545, %f544, %f543;
	div.rn.f32 	%f546, %f542, %f545;
	sqrt.rn.f32 	%f60, %f546;
	mul.f32 	%f547, %f10, 0f3F22F983;
	cvt.rni.s32.f32 	%r1647, %f547;
	cvt.rn.f32.s32 	%f548, %r1647;
	fma.rn.f32 	%f549, %f548, 0fBFC90FDA, %f10;
	fma.rn.f32 	%f550, %f548, 0fB3A22168, %f549;
	fma.rn.f32 	%f1522, %f548, 0fA7C234C5, %f550;
	abs.f32 	%f551, %f10;
	setp.ltu.f32 	%p80, %f551, 0f47CE4780;
	mov.u32 	%r1627, %r1647;
	mov.f32 	%f1517, %f1522;
	@%p80 bra 	$L__BB11_82;
	setp.neu.f32 	%p81, %f551, 0f7F800000;
	@%p81 bra 	$L__BB11_77;
	mov.f32 	%f555, 0f00000000;
	mul.rn.f32 	%f1517, %f10, %f555;
	mov.b32 	%r1627, 0;
	bra.uni 	$L__BB11_82;
$L__BB11_77:
	mov.b64 	%rd982, 0;
	mov.b32 	%r1624, 0;
$L__BB11_78:
	.pragma "nounroll";
	mul.wide.u32 	%rd314, %r1624, 4;
	mov.u64 	%rd315, __cudart_i2opi_f;
	add.s64 	%rd316, %rd315, %rd314;
	ld.global.nc.u32 	%r656, [%rd316];
	mov.b32 	%r657, %f10;
	shl.b32 	%r658, %r657, 8;
	or.b32  	%r659, %r658, -2147483648;
	mad.wide.u32 	%rd317, %r656, %r659, %rd982;
	shr.u64 	%rd982, %rd317, 32;
	add.s64 	%rd318, %rd25, %rd314;
	st.local.u32 	[%rd318], %rd317;
	add.s32 	%r1624, %r1624, 1;
	setp.ne.s32 	%p82, %r1624, 6;
	@%p82 bra 	$L__BB11_78;
	shr.u32 	%r661, %r657, 23;
	st.local.u32 	[%rd25+24], %rd982;
	and.b32  	%r662, %r661, 31;
	and.b32  	%r663, %r661, 224;
	add.s32 	%r664, %r663, -128;
	shr.u32 	%r665, %r664, 5;
	mul.wide.u32 	%rd319, %r665, 4;
	sub.s64 	%rd320, %rd25, %rd319;
	ld.local.u32 	%r1625, [%rd320+24];
	ld.local.u32 	%r1626, [%rd320+20];
	setp.eq.s32 	%p83, %r662, 0;
	@%p83 bra 	$L__BB11_81;
	shf.l.wrap.b32 	%r1625, %r1626, %r1625, %r662;
	ld.local.u32 	%r672, [%rd320+16];
	shf.l.wrap.b32 	%r1626, %r672, %r1626, %r662;
$L__BB11_81:
	shr.u32 	%r673, %r1625, 30;
	shf.l.wrap.b32 	%r674, %r1626, %r1625, 2;
	shl.b32 	%r675, %r1626, 2;
	shr.u32 	%r676, %r674, 31;
	add.s32 	%r677, %r676, %r673;
	neg.s32 	%r678, %r677;
	setp.lt.s32 	%p84, %r657, 0;
	selp.b32 	%r1627, %r678, %r677, %p84;
	xor.b32  	%r680, %r674, %r657;
	shr.s32 	%r681, %r674, 31;
	xor.b32  	%r682, %r681, %r674;
	xor.b32  	%r683, %r681, %r675;
	cvt.u64.u32 	%rd323, %r682;
	shl.b64 	%rd324, %rd323, 32;
	cvt.u64.u32 	%rd325, %r683;
	or.b64  	%rd326, %rd324, %rd325;
	cvt.rn.f64.s64 	%fd24, %rd326;
	mul.f64 	%fd25, %fd24, 0d3BF921FB54442D19;
	cvt.rn.f32.f64 	%f553, %fd25;
	neg.f32 	%f554, %f553;
	setp.lt.s32 	%p85, %r680, 0;
	selp.f32 	%f1517, %f554, %f553, %p85;
$L__BB11_82:
	setp.ltu.f32 	%p86, %f551, 0f47CE4780;
	add.s32 	%r685, %r1627, 1;
	mul.rn.f32 	%f557, %f1517, %f1517;
	and.b32  	%r686, %r1627, 1;
	setp.eq.b32 	%p87, %r686, 1;
	selp.f32 	%f558, %f1517, 0f3F800000, %p87;
	fma.rn.f32 	%f559, %f557, %f558, 0f00000000;
	fma.rn.f32 	%f560, %f557, 0f37CBAC00, 0fBAB607ED;
	selp.f32 	%f561, 0fB94D4153, %f560, %p87;
	selp.f32 	%f562, 0f3C0885E4, 0f3D2AAABB, %p87;
	fma.rn.f32 	%f563, %f561, %f557, %f562;
	selp.f32 	%f564, 0fBE2AAAA8, 0fBEFFFFFF, %p87;
	fma.rn.f32 	%f565, %f563, %f557, %f564;
	fma.rn.f32 	%f566, %f565, %f559, %f558;
	and.b32  	%r687, %r685, 2;
	setp.eq.s32 	%p88, %r687, 0;
	mov.f32 	%f567, 0f00000000;
	sub.f32 	%f568, %f567, %f566;
	selp.f32 	%f569, %f566, %f568, %p88;
	mul.f32 	%f65, %f60, %f569;
	mov.u32 	%r1631, %r1647;
	mov.f32 	%f1518, %f1522;
	@%p86 bra 	$L__BB11_90;
	setp.neu.f32 	%p89, %f551, 0f7F800000;
	@%p89 bra 	$L__BB11_85;
	mov.f32 	%f573, 0f00000000;
	mul.rn.f32 	%f1518, %f10, %f573;
	mov.b32 	%r1631, 0;
	bra.uni 	$L__BB11_90;
$L__BB11_85:
	mov.b64 	%rd983, 0;
	mov.b32 	%r1628, 0;
$L__BB11_86:
	.pragma "nounroll";
	mul.wide.u32 	%rd328, %r1628, 4;
	mov.u64 	%rd329, __cudart_i2opi_f;
	add.s64 	%rd330, %rd329, %rd328;
	ld.global.nc.u32 	%r689, [%rd330];
	mov.b32 	%r690, %f10;
	shl.b32 	%r691, %r690, 8;
	or.b32  	%r692, %r691, -2147483648;
	mad.wide.u32 	%rd331, %r689, %r692, %rd983;
	shr.u64 	%rd983, %rd331, 32;
	add.s64 	%rd332, %rd24, %rd328;
	st.local.u32 	[%rd332], %rd331;
	add.s32 	%r1628, %r1628, 1;
	setp.ne.s32 	%p90, %r1628, 6;
	@%p90 bra 	$L__BB11_86;
	shr.u32 	%r694, %r690, 23;
	st.local.u32 	[%rd24+24], %rd983;
	and.b32  	%r695, %r694, 31;
	and.b32  	%r696, %r694, 224;
	add.s32 	%r697, %r696, -128;
	shr.u32 	%r698, %r697, 5;
	mul.wide.u32 	%rd333, %r698, 4;
	sub.s64 	%rd334, %rd24, %rd333;
	ld.local.u32 	%r1629, [%rd334+24];
	ld.local.u32 	%r1630, [%rd334+20];
	setp.eq.s32 	%p91, %r695, 0;
	@%p91 bra 	$L__BB11_89;
	shf.l.wrap.b32 	%r1629, %r1630, %r1629, %r695;
	ld.local.u32 	%r705, [%rd334+16];
	shf.l.wrap.b32 	%r1630, %r705, %r1630, %r695;
$L__BB11_89:
	shr.u32 	%r706, %r1629, 30;
	shf.l.wrap.b32 	%r707, %r1630, %r1629, 2;
	shl.b32 	%r708, %r1630, 2;
	shr.u32 	%r709, %r707, 31;
	add.s32 	%r710, %r709, %r706;
	neg.s32 	%r711, %r710;
	setp.lt.s32 	%p92, %r690, 0;
	selp.b32 	%r1631, %r711, %r710, %p92;
	xor.b32  	%r713, %r707, %r690;
	shr.s32 	%r714, %r707, 31;
	xor.b32  	%r715, %r714, %r707;
	xor.b32  	%r716, %r714, %r708;
	cvt.u64.u32 	%rd337, %r715;
	shl.b64 	%rd338, %rd337, 32;
	cvt.u64.u32 	%rd339, %r716;
	or.b64  	%rd340, %rd338, %rd339;
	cvt.rn.f64.s64 	%fd26, %rd340;
	mul.f64 	%fd27, %fd26, 0d3BF921FB54442D19;
	cvt.rn.f32.f64 	%f571, %fd27;
	neg.f32 	%f572, %f571;
	setp.lt.s32 	%p93, %r713, 0;
	selp.f32 	%f1518, %f572, %f571, %p93;
$L__BB11_90:
	setp.ltu.f32 	%p94, %f551, 0f47CE4780;
	mul.rn.f32 	%f575, %f1518, %f1518;
	and.b32  	%r718, %r1631, 1;
	setp.eq.b32 	%p95, %r718, 1;
	selp.f32 	%f576, 0f3F800000, %f1518, %p95;
	fma.rn.f32 	%f577, %f575, %f576, 0f00000000;
	fma.rn.f32 	%f578, %f575, 0f37CBAC00, 0fBAB607ED;
	selp.f32 	%f579, %f578, 0fB94D4153, %p95;
	selp.f32 	%f580, 0f3D2AAABB, 0f3C0885E4, %p95;
	fma.rn.f32 	%f581, %f579, %f575, %f580;
	selp.f32 	%f582, 0fBEFFFFFF, 0fBE2AAAA8, %p95;
	fma.rn.f32 	%f583, %f581, %f575, %f582;
	fma.rn.f32 	%f584, %f583, %f577, %f576;
	and.b32  	%r719, %r1631, 2;
	setp.eq.s32 	%p96, %r719, 0;
	mov.f32 	%f585, 0f00000000;
	sub.f32 	%f586, %f585, %f584;
	selp.f32 	%f587, %f584, %f586, %p96;
	mul.f32 	%f69, %f60, %f587;
	mov.u32 	%r1635, %r1647;
	mov.f32 	%f1519, %f1522;
	@%p94 bra 	$L__BB11_98;
	setp.neu.f32 	%p97, %f551, 0f7F800000;
	@%p97 bra 	$L__BB11_93;
	mov.f32 	%f591, 0f00000000;
	mul.rn.f32 	%f1519, %f10, %f591;
	mov.b32 	%r1635, 0;
	bra.uni 	$L__BB11_98;
$L__BB11_93:
	mov.b64 	%rd984, 0;
	mov.b32 	%r1632, 0;
$L__BB11_94:
	.pragma "nounroll";
	mul.wide.u32 	%rd342, %r1632, 4;
	mov.u64 	%rd343, __cudart_i2opi_f;
	add.s64 	%rd344, %rd343, %rd342;
	ld.global.nc.u32 	%r721, [%rd344];
	mov.b32 	%r722, %f10;
	shl.b32 	%r723, %r722, 8;
	or.b32  	%r724, %r723, -2147483648;
	mad.wide.u32 	%rd345, %r721, %r724, %rd984;
	shr.u64 	%rd984, %rd345, 32;
	add.s64 	%rd346, %rd23, %rd342;
	st.local.u32 	[%rd346], %rd345;
	add.s32 	%r1632, %r1632, 1;
	setp.ne.s32 	%p98, %r1632, 6;
	@%p98 bra 	$L__BB11_94;
	shr.u32 	%r726, %r722, 23;
	st.local.u32 	[%rd23+24], %rd984;
	and.b32  	%r727, %r726, 31;
	and.b32  	%r728, %r726, 224;
	add.s32 	%r729, %r728, -128;
	shr.u32 	%r730, %r729, 5;
	mul.wide.u32 	%rd347, %r730, 4;
	sub.s64 	%rd348, %rd23, %rd347;
	ld.local.u32 	%r1633, [%rd348+24];
	ld.local.u32 	%r1634, [%rd348+20];
	setp.eq.s32 	%p99, %r727, 0;
	@%p99 bra 	$L__BB11_97;
	shf.l.wrap.b32 	%r1633, %r1634, %r1633, %r727;
	ld.local.u32 	%r737, [%rd348+16];
	shf.l.wrap.b32 	%r1634, %r737, %r1634, %r727;
$L__BB11_97:
	shr.u32 	%r738, %r1633, 30;
	shf.l.wrap.b32 	%r739, %r1634, %r1633, 2;
	shl.b32 	%r740, %r1634, 2;
	shr.u32 	%r741, %r739, 31;
	add.s32 	%r742, %r741, %r738;
	neg.s32 	%r743, %r742;
	setp.lt.s32 	%p100, %r722, 0;
	selp.b32 	%r1635, %r743, %r742, %p100;
	xor.b32  	%r745, %r739, %r722;
	shr.s32 	%r746, %r739, 31;
	xor.b32  	%r747, %r746, %r739;
	xor.b32  	%r748, %r746, %r740;
	cvt.u64.u32 	%rd351, %r747;
	shl.b64 	%rd352, %rd351, 32;
	cvt.u64.u32 	%rd353, %r748;
	or.b64  	%rd354, %rd352, %rd353;
	cvt.rn.f64.s64 	%fd28, %rd354;
	mul.f64 	%fd29, %fd28, 0d3BF921FB54442D19;
	cvt.rn.f32.f64 	%f589, %fd29;
	neg.f32 	%f590, %f589;
	setp.lt.s32 	%p101, %r745, 0;
	selp.f32 	%f1519, %f590, %f589, %p101;
$L__BB11_98:
	setp.ltu.f32 	%p102, %f551, 0f47CE4780;
	add.s32 	%r750, %r1635, 1;
	mul.rn.f32 	%f593, %f1519, %f1519;
	and.b32  	%r751, %r1635, 1;
	setp.eq.b32 	%p103, %r751, 1;
	selp.f32 	%f594, %f1519, 0f3F800000, %p103;
	fma.rn.f32 	%f595, %f593, %f594, 0f00000000;
	fma.rn.f32 	%f596, %f593, 0f37CBAC00, 0fBAB607ED;
	selp.f32 	%f597, 0fB94D4153, %f596, %p103;
	selp.f32 	%f598, 0f3C0885E4, 0f3D2AAABB, %p103;
	fma.rn.f32 	%f599, %f597, %f593, %f598;
	selp.f32 	%f600, 0fBE2AAAA8, 0fBEFFFFFF, %p103;
	fma.rn.f32 	%f601, %f599, %f593, %f600;
	fma.rn.f32 	%f602, %f601, %f595, %f594;
	and.b32  	%r752, %r750, 2;
	setp.eq.s32 	%p104, %r752, 0;
	mov.f32 	%f603, 0f00000000;
	sub.f32 	%f604, %f603, %f602;
	selp.f32 	%f605, %f602, %f604, %p104;
	mul.f32 	%f73, %f605, %f33;
	mov.u32 	%r1639, %r1647;
	mov.f32 	%f1520, %f1522;
	@%p102 bra 	$L__BB11_106;
	setp.neu.f32 	%p105, %f551, 0f7F800000;
	@%p105 bra 	$L__BB11_101;
	mov.f32 	%f609, 0f00000000;
	mul.rn.f32 	%f1520, %f10, %f609;
	mov.b32 	%r1639, 0;
	bra.uni 	$L__BB11_106;
$L__BB11_101:
	mov.b64 	%rd985, 0;
	mov.b32 	%r1636, 0;
$L__BB11_102:
	.pragma "nounroll";
	mul.wide.u32 	%rd356, %r1636, 4;
	mov.u64 	%rd357, __cudart_i2opi_f;
	add.s64 	%rd358, %rd357, %rd356;
	ld.global.nc.u32 	%r754, [%rd358];
	mov.b32 	%r755, %f10;
	shl.b32 	%r756, %r755, 8;
	or.b32  	%r757, %r756, -2147483648;
	mad.wide.u32 	%rd359, %r754, %r757, %rd985;
	shr.u64 	%rd985, %rd359, 32;
	add.s64 	%rd360, %rd22, %rd356;
	st.local.u32 	[%rd360], %rd359;
	add.s32 	%r1636, %r1636, 1;
	setp.ne.s32 	%p106, %r1636, 6;
	@%p106 bra 	$L__BB11_102;
	shr.u32 	%r759, %r755, 23;
	st.local.u32 	[%rd22+24], %rd985;
	and.b32  	%r760, %r759, 31;
	and.b32  	%r761, %r759, 224;
	add.s32 	%r762, %r761, -128;
	shr.u32 	%r763, %r762, 5;
	mul.wide.u32 	%rd361, %r763, 4;
	sub.s64 	%rd362, %rd22, %rd361;
	ld.local.u32 	%r1637, [%rd362+24];
	ld.local.u32 	%r1638, [%rd362+20];
	setp.eq.s32 	%p107, %r760, 0;
	@%p107 bra 	$L__BB11_105;
	shf.l.wrap.b32 	%r1637, %r1638, %r1637, %r760;
	ld.local.u32 	%r770, [%rd362+16];
	shf.l.wrap.b32 	%r1638, %r770, %r1638, %r760;
$L__BB11_105:
	shr.u32 	%r771, %r1637, 30;
	shf.l.wrap.b32 	%r772, %r1638, %r1637, 2;
	shl.b32 	%r773, %r1638, 2;
	shr.u32 	%r774, %r772, 31;
	add.s32 	%r775, %r774, %r771;
	neg.s32 	%r776, %r775;
	setp.lt.s32 	%p108, %r755, 0;
	selp.b32 	%r1639, %r776, %r775, %p108;
	xor.b32  	%r778, %r772, %r755;
	shr.s32 	%r779, %r772, 31;
	xor.b32  	%r780, %r779, %r772;
	xor.b32  	%r781, %r779, %r773;
	cvt.u64.u32 	%rd365, %r780;
	shl.b64 	%rd366, %rd365, 32;
	cvt.u64.u32 	%rd367, %r781;
	or.b64  	%rd368, %rd366, %rd367;
	cvt.rn.f64.s64 	%fd30, %rd368;
	mul.f64 	%fd31, %fd30, 0d3BF921FB54442D19;
	cvt.rn.f32.f64 	%f607, %fd31;
	neg.f32 	%f608, %f607;
	setp.lt.s32 	%p109, %r778, 0;
	selp.f32 	%f1520, %f608, %f607, %p109;
$L__BB11_106:
	setp.ltu.f32 	%p110, %f551, 0f47CE4780;
	mul.rn.f32 	%f611, %f1520, %f1520;
	and.b32  	%r783, %r1639, 1;
	setp.eq.b32 	%p111, %r783, 1;
	selp.f32 	%f612, 0f3F800000, %f1520, %p111;
	fma.rn.f32 	%f613, %f611, %f612, 0f00000000;
	fma.rn.f32 	%f614, %f611, 0f37CBAC00, 0fBAB607ED;
	selp.f32 	%f615, %f614, 0fB94D4153, %p111;
	selp.f32 	%f616, 0f3D2AAABB, 0f3C0885E4, %p111;
	fma.rn.f32 	%f617, %f615, %f611, %f616;
	selp.f32 	%f618, 0fBEFFFFFF, 0fBE2AAAA8, %p111;
	fma.rn.f32 	%f619, %f617, %f611, %f618;
	fma.rn.f32 	%f620, %f619, %f613, %f612;
	and.b32  	%r784, %r1639, 2;
	setp.eq.s32 	%p112, %r784, 0;
	mov.f32 	%f621, 0f00000000;
	sub.f32 	%f622, %f621, %f620;
	selp.f32 	%f623, %f620, %f622, %p112;
	mul.f32 	%f77, %f623, %f33;
	mov.u32 	%r1643, %r1647;
	mov.f32 	%f1521, %f1522;
	@%p110 bra 	$L__BB11_114;
	setp.neu.f32 	%p113, %f551, 0f7F800000;
	@%p113 bra 	$L__BB11_109;
	mov.f32 	%f627, 0f00000000;
	mul.rn.f32 	%f1521, %f10, %f627;
	mov.b32 	%r1643, 0;
	bra.uni 	$L__BB11_114;
$L__BB11_109:
	mov.b64 	%rd986, 0;
	mov.b32 	%r1640, 0;
$L__BB11_110:
	.pragma "nounroll";
	mul.wide.u32 	%rd370, %r1640, 4;
	mov.u64 	%rd371, __cudart_i2opi_f;
	add.s64 	%rd372, %rd371, %rd370;
	ld.global.nc.u32 	%r786, [%rd372];
	mov.b32 	%r787, %f10;
	shl.b32 	%r788, %r787, 8;
	or.b32  	%r789, %r788, -2147483648;
	mad.wide.u32 	%rd373, %r786, %r789, %rd986;
	shr.u64 	%rd986, %rd373, 32;
	add.s64 	%rd374, %rd21, %rd370;
	st.local.u32 	[%rd374], %rd373;
	add.s32 	%r1640, %r1640, 1;
	setp.ne.s32 	%p114, %r1640, 6;
	@%p114 bra 	$L__BB11_110;
	shr.u32 	%r791, %r787, 23;
	st.local.u32 	[%rd21+24], %rd986;
	and.b32  	%r792, %r791, 31;
	and.b32  	%r793, %r791, 224;
	add.s32 	%r794, %r793, -128;
	shr.u32 	%r795, %r794, 5;
	mul.wide.u32 	%rd375, %r795, 4;
	sub.s64 	%rd376, %rd21, %rd375;
	ld.local.u32 	%r1641, [%rd376+24];
	ld.local.u32 	%r1642, [%rd376+20];
	setp.eq.s32 	%p115, %r792, 0;
	@%p115 bra 	$L__BB11_113;
	shf.l.wrap.b32 	%r1641, %r1642, %r1641, %r792;
	ld.local.u32 	%r802, [%rd376+16];
	shf.l.wrap.b32 	%r1642, %r802, %r1642, %r792;
$L__BB11_113:
	shr.u32 	%r803, %r1641, 30;
	shf.l.wrap.b32 	%r804, %r1642, %r1641, 2;
	shl.b32 	%r805, %r1642, 2;
	shr.u32 	%r806, %r804, 31;
	add.s32 	%r807, %r806, %r803;
	neg.s32 	%r808, %r807;
	setp.lt.s32 	%p116, %r787, 0;
	selp.b32 	%r1643, %r808, %r807, %p116;
	xor.b32  	%r810, %r804, %r787;
	shr.s32 	%r811, %r804, 31;
	xor.b32  	%r812, %r811, %r804;
	xor.b32  	%r813, %r811, %r805;
	cvt.u64.u32 	%rd379, %r812;
	shl.b64 	%rd380, %rd379, 32;
	cvt.u64.u32 	%rd381, %r813;
	or.b64  	%rd382, %rd380, %rd381;
	cvt.rn.f64.s64 	%fd32, %rd382;
	mul.f64 	%fd33, %fd32, 0d3BF921FB54442D19;
	cvt.rn.f32.f64 	%f625, %fd33;
	neg.f32 	%f626, %f625;
	setp.lt.s32 	%p117, %r810, 0;
	selp.f32 	%f1521, %f626, %f625, %p117;
$L__BB11_114:
	setp.ltu.f32 	%p118, %f551, 0f47CE4780;
	mul.rn.f32 	%f629, %f1521, %f1521;
	and.b32  	%r815, %r1643, 1;
	setp.eq.b32 	%p119, %r815, 1;
	selp.f32 	%f630, 0f3F800000, %f1521, %p119;
	fma.rn.f32 	%f631, %f629, %f630, 0f00000000;
	fma.rn.f32 	%f632, %f629, 0f37CBAC00, 0fBAB607ED;
	selp.f32 	%f633, %f632, 0fB94D4153, %p119;
	selp.f32 	%f634, 0f3D2AAABB, 0f3C0885E4, %p119;
	fma.rn.f32 	%f635, %f633, %f629, %f634;
	selp.f32 	%f636, 0fBEFFFFFF, 0fBE2AAAA8, %p119;
	fma.rn.f32 	%f637, %f635, %f629, %f636;
	fma.rn.f32 	%f638, %f637, %f631, %f630;
	and.b32  	%r816, %r1643, 2;
	setp.eq.s32 	%p120, %r816, 0;
	mov.f32 	%f639, 0f00000000;
	sub.f32 	%f640, %f639, %f638;
	selp.f32 	%f641, %f638, %f640, %p120;
	mul.f32 	%f81, %f32, %f641;
	@%p118 bra 	$L__BB11_122;
	setp.neu.f32 	%p121, %f551, 0f7F800000;
	@%p121 bra 	$L__BB11_117;
	mov.f32 	%f645, 0f00000000;
	mul.rn.f32 	%f1522, %f10, %f645;
	mov.b32 	%r1647, 0;
	bra.uni 	$L__BB11_122;
$L__BB11_117:
	mov.b64 	%rd987, 0;
	mov.b32 	%r1644, 0;
$L__BB11_118:
	.pragma "nounroll";
	mul.wide.u32 	%rd384, %r1644, 4;
	mov.u64 	%rd385, __cudart_i2opi_f;
	add.s64 	%rd386, %rd385, %rd384;
	ld.global.nc.u32 	%r818, [%rd386];
	mov.b32 	%r819, %f10;
	shl.b32 	%r820, %r819, 8;
	or.b32  	%r821, %r820, -2147483648;
	mad.wide.u32 	%rd387, %r818, %r821, %rd987;
	shr.u64 	%rd987, %rd387, 32;
	add.s64 	%rd388, %rd20, %rd384;
	st.local.u32 	[%rd388], %rd387;
	add.s32 	%r1644, %r1644, 1;
	setp.ne.s32 	%p122, %r1644, 6;
	@%p122 bra 	$L__BB11_118;
	shr.u32 	%r823, %r819, 23;
	st.local.u32 	[%rd20+24], %rd987;
	and.b32  	%r824, %r823, 31;
	and.b32  	%r825, %r823, 224;
	add.s32 	%r826, %r825, -128;
	shr.u32 	%r827, %r826, 5;
	mul.wide.u32 	%rd389, %r827, 4;
	sub.s64 	%rd390, %rd20, %rd389;
	ld.local.u32 	%r1645, [%rd390+24];
	ld.local.u32 	%r1646, [%rd390+20];
	setp.eq.s32 	%p123, %r824, 0;
	@%p123 bra 	$L__BB11_121;
	shf.l.wrap.b32 	%r1645, %r1646, %r1645, %r824;
	ld.local.u32 	%r834, [%rd390+16];
	shf.l.wrap.b32 	%r1646, %r834, %r1646, %r824;
$L__BB11_121:
	shr.u32 	%r835, %r1645, 30;
	shf.l.wrap.b32 	%r836, %r1646, %r1645, 2;
	shl.b32 	%r837, %r1646, 2;
	shr.u32 	%r838, %r836, 31;
	add.s32 	%r839, %r838, %r835;
	neg.s32 	%r840, %r839;
	setp.lt.s32 	%p124, %r819, 0;
	selp.b32 	%r1647, %r840, %r839, %p124;
	xor.b32  	%r842, %r836, %r819;
	shr.s32 	%r843, %r836, 31;
	xor.b32  	%r844, %r843, %r836;
	xor.b32  	%r845, %r843, %r837;
	cvt.u64.u32 	%rd393, %r844;
	shl.b64 	%rd394, %rd393, 32;
	cvt.u64.u32 	%rd395, %r845;
	or.b64  	%rd396, %rd394, %rd395;
	cvt.rn.f64.s64 	%fd34, %rd396;
	mul.f64 	%fd35, %fd34, 0d3BF921FB54442D19;
	cvt.rn.f32.f64 	%f643, %fd35;
	neg.f32 	%f644, %f643;
	setp.lt.s32 	%p125, %r842, 0;
	selp.f32 	%f1522, %f644, %f643, %p125;
$L__BB11_122:
	ld.param.u32 	%r1570, [_Z43gpuKernelSphericalHarmonicsBesselJWithDerivIfEvPT_S1_S1_S1_S1_S1_S1_S1_S1_S1_S1_S0_iii_param_13];
	neg.f32 	%f646, %f60;
	mul.f32 	%f647, %f81, %f646;
	mul.f32 	%f648, %f60, %f77;
	mul.f32 	%f649, %f60, %f73;
	setp.lt.s32 	%p126, %r1570, 1;
	add.s32 	%r847, %r1647, 1;
	mul.rn.f32 	%f650, %f1522, %f1522;
	and.b32  	%r848, %r1647, 1;
	setp.eq.b32 	%p127, %r848, 1;
	selp.f32 	%f651, %f1522, 0f3F800000, %p127;
	fma.rn.f32 	%f652, %f650, %f651, 0f00000000;
	fma.rn.f32 	%f653, %f650, 0f37CBAC00, 0fBAB607ED;
	selp.f32 	%f654, 0fB94D4153, %f653, %p127;
	selp.f32 	%f655, 0f3C0885E4, 0f3D2AAABB, %p127;
	fma.rn.f32 	%f656, %f654, %f650, %f655;
	selp.f32 	%f657, 0fBE2AAAA8, 0fBEFFFFFF, %p127;
	fma.rn.f32 	%f658, %f656, %f650, %f657;
	fma.rn.f32 	%f659, %f658, %f652, %f651;
	and.b32  	%r849, %r847, 2;
	setp.eq.s32 	%p128, %r849, 0;
	mov.f32 	%f660, 0f00000000;
	sub.f32 	%f661, %f660, %f659;
	selp.f32 	%f662, %f659, %f661, %p128;
	mul.f32 	%f663, %f32, %f662;
	mul.f32 	%f664, %f60, %f663;
	mul.f32 	%f665, %f17, %f647;
	fma.rn.f32 	%f85, %f14, %f649, %f665;
	mul.f32 	%f666, %f18, %f647;
	fma.rn.f32 	%f86, %f15, %f649, %f666;
	mul.f32 	%f667, %f647, 0f00000000;
	fma.rn.f32 	%f87, %f16, %f649, %f667;
	mul.f32 	%f668, %f17, %f664;
	fma.rn.f32 	%f88, %f14, %f648, %f668;
	mul.f32 	%f669, %f18, %f664;
	fma.rn.f32 	%f89, %f15, %f648, %f669;
	mul.f32 	%f670, %f664, 0f00000000;
	fma.rn.f32 	%f90, %f16, %f648, %f670;
	@%p126 bra 	$L__BB11_127;
	mul.f32 	%f91, %f32, %f69;
	mul.f32 	%f92, %f32, %f65;
	mov.b32 	%r1648, 0;
$L__BB11_124:
	ld.param.u32 	%r1562, [_Z43gpuKernelSphericalHarmonicsBesselJWithDerivIfEvPT_S1_S1_S1_S1_S1_S1_S1_S1_S1_S1_S0_iii_param_12];
	ld.param.u64 	%rd967, [_Z43gpuKernelSphericalHarmonicsBesselJWithDerivIfEvPT_S1_S1_S1_S1_S1_S1_S1_S1_S1_S1_S0_iii_param_9];
	mad.lo.s32 	%r851, %r1648, %r1562, %r1648;
	cvta.to.global.u64 	%rd397, %rd967;
	mul.wide.s32 	%rd398, %r851, 4;
	add.s64 	%rd399, %rd397, %rd398;
	ld.global.f32 	%f93, [%rd399+4];
	mul.f32 	%f671, %f9, %f93;
	mul.f32 	%f672, %f671, 0f3F22F983;
	cvt.rni.s32.f32 	%r1668, %f672;
	cvt.rn.f32.s32 	%f673, %r1668;
	fma.rn.f32 	%f674, %f673, 0fBFC90FDA, %f671;
	fma.rn.f32 	%f675, %f673, 0fB3A22168, %f674;
	fma.rn.f32 	%f1527, %f673, 0fA7C234C5, %f675;
	abs.f32 	%f676, %f671;
	setp.ltu.f32 	%p129, %f676, 0f47CE4780;
	mov.u32 	%r1652, %r1668;
	mov.f32 	%f1523, %f1527;
	@%p129 bra 	$L__BB11_146;
	setp.neu.f32 	%p130, %f676, 0f7F800000;
	@%p130 bra 	$L__BB11_141;
	mov.f32 	%f686, 0f00000000;
	mul.rn.f32 	%f1523, %f671, %f686;
	mov.b32 	%r1652, 0;
	bra.uni 	$L__BB11_146;
$L__BB11_127:
	ld.param.u32 	%r1563, [_Z43gpuKernelSphericalHarmonicsBesselJWithDerivIfEvPT_S1_S1_S1_S1_S1_S1_S1_S1_S1_S1_S0_iii_param_12];
	setp.lt.s32 	%p170, %r1563, 2;
	@%p170 bra 	$L__BB11_312;
	mov.b32 	%r1672, 2;
	mov.b32 	%r1671, 1;
	mov.b32 	%r1670, 3;
	mov.b32 	%r1669, 0;
	mov.b16 	%rs8, 0;
$L__BB11_129:
	add.s32 	%r207, %r1669, 1;
	mul.wide.s32 	%rd496, %r1672, 4;
	add.s64 	%rd497, %rd34, %rd496;
	ld.local.f32 	%f841, [%rd497+-4];
	add.s64 	%rd498, %rd35, %rd496;
	st.local.f32 	[%rd498+-4], %f841;
	add.s32 	%r1024, %r207, %r1672;
	cvt.rn.f32.s32 	%f842, %r1024;
	mul.f32 	%f843, %f13, %f841;
	mul.f32 	%f844, %f843, %f842;
	st.local.f32 	[%rd497+-4], %f844;
	mul.f32 	%f845, %f32, %f841;
	mul.f32 	%f846, %f845, %f842;
	st.local.f32 	[%rd497], %f846;
	add.s64 	%rd499, %rd37, %rd496;
	ld.local.f32 	%f847, [%rd499+-4];
	add.s64 	%rd500, %rd38, %rd496;
	st.local.f32 	[%rd500+-4], %f847;
	fma.rn.f32 	%f848, %f13, %f847, %f845;
	mul.f32 	%f849, %f848, %f842;
	st.local.f32 	[%rd499+-4], %f849;
	mul.f32 	%f850, %f32, %f847;
	sub.f32 	%f851, %f850, %f843;
	mul.f32 	%f852, %f851, %f842;
	st.local.f32 	[%rd499], %f852;
	setp.lt.u32 	%p171, %r1669, 3;
	mov.b32 	%r1675, 0;
	@%p171 bra 	$L__BB11_132;
	mov.b32 	%r1673, 0;
$L__BB11_131:
	.pragma "nounroll";
	mul.wide.u32 	%rd501, %r1673, 4;
	add.s64 	%rd502, %rd34, %rd501;
	ld.local.v2.f32 	{%f853, %f854}, [%rd502];
	mul.f32 	%f855, %f13, %f853;
	mul.f32 	%f857, %f855, %f842;
	add.s32 	%r1027, %r1672, %r1673;
	add.s32 	%r1028, %r1027, -1;
	cvt.rn.f32.s32 	%f858, %r1028;
	add.s64 	%rd503, %rd35, %rd501;
	ld.local.v2.f32 	{%f859, %f860}, [%rd503];
	mul.f32 	%f861, %f859, %f858;
	sub.f32 	%f862, %f857, %f861;
	sub.s32 	%r1029, %r1672, %r1673;
	cvt.rn.f32.s32 	%f863, %r1029;
	div.rn.f32 	%f864, %f862, %f863;
	add.s64 	%rd504, %rd37, %rd501;
	ld.local.v2.f32 	{%f865, %f866}, [%rd504];
	mul.f32 	%f867, %f13, %f865;
	fma.rn.f32 	%f868, %f32, %f853, %f867;
	mul.f32 	%f869, %f868, %f842;
	add.s64 	%rd505, %rd38, %rd501;
	ld.local.v2.f32 	{%f870, %f871}, [%rd505];
	mul.f32 	%f872, %f870, %f858;
	sub.f32 	%f873, %f869, %f872;
	div.rn.f32 	%f874, %f873, %f863;
	not.b32 	%r1030, %r1673;
	mul.f32 	%f875, %f13, %f854;
	mul.f32 	%f876, %f875, %f842;
	cvt.rn.f32.s32 	%f877, %r1027;
	mul.f32 	%f878, %f860, %f877;
	sub.f32 	%f879, %f876, %f878;
	add.s32 	%r1031, %r1672, %r1030;
	cvt.rn.f32.s32 	%f880, %r1031;
	div.rn.f32 	%f881, %f879, %f880;
	st.local.v2.f32 	[%rd502], {%f864, %f881};
	st.local.v2.f32 	[%rd503], {%f853, %f854};
	mul.f32 	%f882, %f13, %f866;
	fma.rn.f32 	%f883, %f32, %f854, %f882;
	mul.f32 	%f884, %f883, %f842;
	mul.f32 	%f885, %f871, %f877;
	sub.f32 	%f886, %f884, %f885;
	div.rn.f32 	%f887, %f886, %f880;
	st.local.v2.f32 	[%rd504], {%f874, %f887};
	st.local.v2.f32 	[%rd505], {%f865, %f866};
	ld.local.v2.f32 	{%f888, %f889}, [%rd502+8];
	mul.f32 	%f890, %f13, %f888;
	mul.f32 	%f891, %f890, %f842;
	add.s32 	%r1032, %r1027, 1;
	cvt.rn.f32.s32 	%f892, %r1032;
	ld.local.v2.f32 	{%f893, %f894}, [%rd503+8];
	mul.f32 	%f895, %f893, %f892;
	sub.f32 	%f896, %f891, %f895;
	add.s32 	%r1033, %r1029, -2;
	cvt.rn.f32.s32 	%f897, %r1033;
	div.rn.f32 	%f898, %f896, %f897;
	ld.local.v2.f32 	{%f899, %f900}, [%rd504+8];
	mul.f32 	%f901, %f13, %f899;
	fma.rn.f32 	%f902, %f32, %f888, %f901;
	mul.f32 	%f903, %f902, %f842;
	ld.local.v2.f32 	{%f904, %f905}, [%rd505+8];
	mul.f32 	%f906, %f904, %f892;
	sub.f32 	%f907, %f903, %f906;
	div.rn.f32 	%f908, %f907, %f897;
	mul.f32 	%f909, %f13, %f889;
	mul.f32 	%f910, %f909, %f842;
	add.s32 	%r1034, %r1027, 2;
	cvt.rn.f32.s32 	%f911, %r1034;
	mul.f32 	%f912, %f894, %f911;
	sub.f32 	%f913, %f910, %f912;
	add.s32 	%r1035, %r1029, -3;
	cvt.rn.f32.s32 	%f914, %r1035;
	div.rn.f32 	%f915, %f913, %f914;
	st.local.v2.f32 	[%rd502+8], {%f898, %f915};
	st.local.v2.f32 	[%rd503+8], {%f888, %f889};
	mul.f32 	%f916, %f13, %f900;
	fma.rn.f32 	%f917, %f32, %f889, %f916;
	mul.f32 	%f918, %f917, %f842;
	mul.f32 	%f919, %f905, %f911;
	sub.f32 	%f920, %f918, %f919;
	div.rn.f32 	%f921, %f920, %f914;
	st.local.v2.f32 	[%rd504+8], {%f908, %f921};
	st.local.v2.f32 	[%rd505+8], {%f899, %f900};
	add.s32 	%r1673, %r1673, 4;
	and.b32  	%r1675, %r1671, 2147483644;
	setp.ne.s32 	%p172, %r1673, %r1675;
	@%p172 bra 	$L__BB11_131;
$L__BB11_132:
	and.b32  	%r1036, %r1671, 3;
	setp.eq.s32 	%p173, %r1036, 0;
	@%p173 bra 	$L__BB11_137;
	and.b16  	%rs4, %rs8, 3;
	setp.eq.s16 	%p174, %rs4, 0;
	@%p174 bra 	$L__BB11_135;
	mul.wide.u32 	%rd506, %r1675, 4;
	add.s64 	%rd507, %rd34, %rd506;
	ld.local.f32 	%f922, [%rd507];
	mul.f32 	%f923, %f13, %f922;
	mul.f32 	%f924, %f923, %f842;
	add.s32 	%r1038, %r1672, %r1675;
	add.s32 	%r1039, %r1038, -1;
	cvt.rn.f32.s32 	%f925, %r1039;
	add.s64 	%rd508, %rd35, %rd506;
	ld.local.f32 	%f926, [%rd508];
	mul.f32 	%f927, %f926, %f925;
	sub.f32 	%f928, %f924, %f927;
	sub.s32 	%r1040, %r1672, %r1675;
	cvt.rn.f32.s32 	%f929, %r1040;
	div.rn.f32 	%f930, %f928, %f929;
	st.local.f32 	[%rd507], %f930;
	st.local.f32 	[%rd508], %f922;
	add.s64 	%rd509, %rd37, %rd506;
	ld.local.f32 	%f931, [%rd509];
	mul.f32 	%f932, %f13, %f931;
	fma.rn.f32 	%f933, %f32, %f922, %f932;
	mul.f32 	%f934, %f933, %f842;
	add.s64 	%rd510, %rd38, %rd506;
	ld.local.f32 	%f935, [%rd510];
	mul.f32 	%f936, %f935, %f925;
	sub.f32 	%f937, %f934, %f936;
	div.rn.f32 	%f938, %f937, %f929;
	st.local.f32 	[%rd509], %f938;
	st.local.f32 	[%rd510], %f931;
	not.b32 	%r1041, %r1675;
	ld.local.f32 	%f939, [%rd507+4];
	mul.f32 	%f940, %f13, %f939;
	mul.f32 	%f941, %f940, %f842;
	cvt.rn.f32.s32 	%f942, %r1038;
	ld.local.f32 	%f943, [%rd508+4];
	mul.f32 	%f944, %f943, %f942;
	sub.f32 	%f945, %f941, %f944;
	add.s32 	%r1042, %r1672, %r1041;
	cvt.rn.f32.s32 	%f946, %r1042;
	div.rn.f32 	%f947, %f945, %f946;
	st.local.f32 	[%rd507+4], %f947;
	st.local.f32 	[%rd508+4], %f939;
	ld.local.f32 	%f948, [%rd509+4];
	mul.f32 	%f949, %f13, %f948;
	fma.rn.f32 	%f950, %f32, %f939, %f949;
	mul.f32 	%f951, %f950, %f842;
	ld.local.f32 	%f952, [%rd510+4];
	mul.f32 	%f953, %f952, %f942;
	sub.f32 	%f954, %f951, %f953;
	div.rn.f32 	%f955, %f954, %f946;
	st.local.f32 	[%rd509+4], %f955;
	st.local.f32 	[%rd510+4], %f948;
	add.s32 	%r1675, %r1675, 2;
$L__BB11_135:
	and.b16  	%rs5, %rs8, 1;
	setp.eq.b16 	%p175, %rs5, 1;
	@%p175 bra 	$L__BB11_137;
	mul.wide.u32 	%rd511, %r1675, 4;
	add.s64 	%rd512, %rd34, %rd511;
	ld.local.f32 	%f956, [%rd512];
	mul.f32 	%f957, %f13, %f956;
	mul.f32 	%f958, %f957, %f842;
	add.s32 	%r1043, %r1672, %r1675;
	add.s32 	%r1044, %r1043, -1;
	cvt.rn.f32.s32 	%f959, %r1044;
	add.s64 	%rd513, %rd35, %rd511;
	ld.local.f32 	%f960, [%rd513];
	mul.f32 	%f961, %f960, %f959;
	sub.f32 	%f962, %f958, %f961;
	sub.s32 	%r1045, %r1672, %r1675;
	cvt.rn.f32.s32 	%f963, %r1045;
	div.rn.f32 	%f964, %f962, %f963;
	st.local.f32 	[%rd512], %f964;
	st.local.f32 	[%rd513], %f956;
	add.s64 	%rd514, %rd37, %rd511;
	ld.local.f32 	%f965, [%rd514];
	mul.f32 	%f966, %f13, %f965;
	fma.rn.f32 	%f967, %f32, %f956, %f966;
	mul.f32 	%f968, %f967, %f842;
	add.s64 	%rd515, %rd38, %rd511;
	ld.local.f32 	%f969, [%rd515];
	mul.f32 	%f970, %f969, %f959;
	sub.f32 	%f971, %f968, %f970;
	div.rn.f32 	%f972, %f971, %f963;
	st.local.f32 	[%rd514], %f972;
	st.local.f32 	[%rd515], %f965;
$L__BB11_137:
	mov.b32 	%r1676, 0;
	and.b16  	%rs6, %rs8, 3;
	and.b16  	%rs7, %rs8, 1;
$L__BB11_138:
	ld.param.f32 	%f1506, [_Z43gpuKernelSphericalHarmonicsBesselJWithDerivIfEvPT_S1_S1_S1_S1_S1_S1_S1_S1_S1_S1_S0_iii_param_11];
	ld.param.u64 	%rd971, [_Z43gpuKernelSphericalHarmonicsBesselJWithDerivIfEvPT_S1_S1_S1_S1_S1_S1_S1_S1_S1_S1_S0_iii_param_10];
	sub.s32 	%r1047, %r1672, %r1676;
	cvta.to.global.u64 	%rd516, %rd971;
	mul.wide.u32 	%rd517, %r1047, 4;
	add.s64 	%rd518, %rd516, %rd517;
	ld.global.f32 	%f973, [%rd518];
	add.s32 	%r1048, %r207, %r1672;
	add.s32 	%r1049, %r1048, 2;
	cvt.rn.f32.u32 	%f974, %r1049;
	mul.f32 	%f975, %f973, %f974;
	add.s32 	%r1050, %r1676, %r1672;
	mul.wide.u32 	%rd519, %r1050, 4;
	add.s64 	%rd520, %rd516, %rd519;
	ld.global.f32 	%f976, [%rd520];
	mul.f32 	%f977, %f1506, 0f40800000;
	mul.f32 	%f978, %f977, %f976;
	div.rn.f32 	%f979, %f975, %f978;
	sqrt.rn.f32 	%f115, %f979;
	cvt.rn.f32.u32 	%f980, %r1676;
	mul.f32 	%f116, %f10, %f980;
	mul.f32 	%f981, %f116, 0f3F22F983;
	cvt.rni.s32.f32 	%r1700, %f981;
	cvt.rn.f32.s32 	%f982, %r1700;
	fma.rn.f32 	%f983, %f982, 0fBFC90FDA, %f116;
	fma.rn.f32 	%f984, %f982, 0fB3A22168, %f983;
	fma.rn.f32 	%f1533, %f982, 0fA7C234C5, %f984;
	abs.f32 	%f118, %f116;
	setp.ltu.f32 	%p176, %f118, 0f47CE4780;
	mov.u32 	%r1680, %r1700;
	mov.f32 	%f1528, %f1533;
	@%p176 bra 	$L__BB11_184;
	setp.neu.f32 	%p177, %f118, 0f7F800000;
	@%p177 bra 	$L__BB11_179;
	mov.f32 	%f987, 0f00000000;
	mul.rn.f32 	%f1528, %f116, %f987;
	mov.b32 	%r1680, 0;
	bra.uni 	$L__BB11_184;
$L__BB11_141:
	mov.b64 	%rd988, 0;
	mov.b32 	%r1649, 0;
$L__BB11_142:
	.pragma "nounroll";
	mul.wide.u32 	%rd401, %r1649, 4;
	mov.u64 	%rd402, __cudart_i2opi_f;
	add.s64 	%rd403, %rd402, %rd401;
	ld.global.nc.u32 	%r853, [%rd403];
	mov.b32 	%r854, %f671;
	shl.b32 	%r855, %r854, 8;
	or.b32  	%r856, %r855, -2147483648;
	mad.wide.u32 	%rd404, %r853, %r856, %rd988;
	shr.u64 	%rd988, %rd404, 32;
	add.s64 	%rd405, %rd19, %rd401;
	st.local.u32 	[%rd405], %rd404;
	add.s32 	%r1649, %r1649, 1;
	setp.ne.s32 	%p131, %r1649, 6;
	@%p131 bra 	$L__BB11_142;
	shr.u32 	%r858, %r854, 23;
	st.local.u32 	[%rd19+24], %rd988;
	and.b32  	%r859, %r858, 31;
	and.b32  	%r860, %r858, 224;
	add.s32 	%r861, %r860, -128;
	shr.u32 	%r862, %r861, 5;
	mul.wide.u32 	%rd406, %r862, 4;
	sub.s64 	%rd407, %rd19, %rd406;
	ld.local.u32 	%r1650, [%rd407+24];
	ld.local.u32 	%r1651, [%rd407+20];
	setp.eq.s32 	%p132, %r859, 0;
	@%p132 bra 	$L__BB11_145;
	shf.l.wrap.b32 	%r1650, %r1651, %r1650, %r859;
	ld.local.u32 	%r869, [%rd407+16];
	shf.l.wrap.b32 	%r1651, %r869, %r1651, %r859;
$L__BB11_145:
	shr.u32 	%r870, %r1650, 30;
	shf.l.wrap.b32 	%r871, %r1651, %r1650, 2;
	shl.b32 	%r872, %r1651, 2;
	shr.u32 	%r873, %r871, 31;
	add.s32 	%r874, %r873, %r870;
	neg.s32 	%r875, %r874;
	setp.lt.s32 	%p133, %r854, 0;
	selp.b32 	%r1652, %r875, %r874, %p133;
	xor.b32  	%r877, %r871, %r854;
	shr.s32 	%r878, %r871, 31;
	xor.b32  	%r879, %r878, %r871;
	xor.b32  	%r880, %r878, %r872;
	cvt.u64.u32 	%rd410, %r879;
	shl.b64 	%rd411, %rd410, 32;
	cvt.u64.u32 	%rd412, %r880;
	or.b64  	%rd413, %rd411, %rd412;
	cvt.rn.f64.s64 	%fd36, %rd413;
	mul.f64 	%fd37, %fd36, 0d3BF921FB54442D19;
	cvt.rn.f32.f64 	%f683, %fd37;
	neg.f32 	%f684, %f683;
	setp.lt.s32 	%p134, %r877, 0;
	selp.f32 	%f1523, %f684, %f683, %p134;
$L__BB11_146:
	mul.rn.f32 	%f689, %f1523, %f1523;
	and.b32  	%r882, %r1652, 1;
	setp.eq.b32 	%p136, %r882, 1;
	selp.f32 	%f690, 0f3F800000, %f1523, %p136;
	fma.rn.f32 	%f691, %f689, %f690, 0f00000000;
	fma.rn.f32 	%f692, %f689, 0f37CBAC00, 0fBAB607ED;
	selp.f32 	%f693, %f692, 0fB94D4153, %p136;
	selp.f32 	%f694, 0f3D2AAABB, 0f3C0885E4, %p136;
	fma.rn.f32 	%f695, %f693, %f689, %f694;
	selp.f32 	%f696, 0fBEFFFFFF, 0fBE2AAAA8, %p136;
	fma.rn.f32 	%f697, %f695, %f689, %f696;
	fma.rn.f32 	%f698, %f697, %f691, %f690;
	and.b32  	%r883, %r1652, 2;
	setp.eq.s32 	%p137, %r883, 0;
	mov.f32 	%f699, 0f00000000;
	sub.f32 	%f700, %f699, %f698;
	selp.f32 	%f98, %f698, %f700, %p137;
	mov.u32 	%r1656, %r1668;
	mov.f32 	%f1524, %f1527;
	@%p129 bra 	$L__BB11_154;
	setp.neu.f32 	%p138, %f676, 0f7F800000;
	@%p138 bra 	$L__BB11_149;
	mov.f32 	%f710, 0f00000000;
	mul.rn.f32 	%f1524, %f671, %f710;
	mov.b32 	%r1656, 0;
	bra.uni 	$L__BB11_154;
$L__BB11_149:
	mov.b64 	%rd989, 0;
	mov.b32 	%r1653, 0;
$L__BB11_150:
	.pragma "nounroll";
	mul.wide.u32 	%rd415, %r1653, 4;
	mov.u64 	%rd416, __cudart_i2opi_f;
	add.s64 	%rd417, %rd416, %rd415;
	ld.global.nc.u32 	%r885, [%rd417];
	mov.b32 	%r886, %f671;
	shl.b32 	%r887, %r886, 8;
	or.b32  	%r888, %r887, -2147483648;
	mad.wide.u32 	%rd418, %r885, %r888, %rd989;
	shr.u64 	%rd989, %rd418, 32;
	add.s64 	%rd419, %rd18, %rd415;
	st.local.u32 	[%rd419], %rd418;
	add.s32 	%r1653, %r1653, 1;
	setp.ne.s32 	%p139, %r1653, 6;
	@%p139 bra 	$L__BB11_150;
	shr.u32 	%r890, %r886, 23;
	st.local.u32 	[%rd18+24], %rd989;
	and.b32  	%r891, %r890, 31;
	and.b32  	%r892, %r890, 224;
	add.s32 	%r893, %r892, -128;
	shr.u32 	%r894, %r893, 5;
	mul.wide.u32 	%rd420, %r894, 4;
	sub.s64 	%rd421, %rd18, %rd420;
	ld.local.u32 	%r1654, [%rd421+24];
	ld.local.u32 	%r1655, [%rd421+20];
	setp.eq.s32 	%p140, %r891, 0;
	@%p140 bra 	$L__BB11_153;
	shf.l.wrap.b32 	%r1654, %r1655, %r1654, %r891;
	ld.local.u32 	%r901, [%rd421+16];
	shf.l.wrap.b32 	%r1655, %r901, %r1655, %r891;
$L__BB11_153:
	shr.u32 	%r902, %r1654, 30;
	shf.l.wrap.b32 	%r903, %r1655, %r1654, 2;
	shl.b32 	%r904, %r1655, 2;
	shr.u32 	%r905, %r903, 31;
	add.s32 	%r906, %r905, %r902;
	neg.s32 	%r907, %r906;
	setp.lt.s32 	%p141, %r886, 0;
	selp.b32 	%r1656, %r907, %r906, %p141;
	xor.b32  	%r909, %r903, %r886;
	shr.s32 	%r910, %r903, 31;
	xor.b32  	%r911, %r910, %r903;
	xor.b32  	%r912, %r910, %r904;
	cvt.u64.u32 	%rd424, %r911;
	shl.b64 	%rd425, %rd424, 32;
	cvt.u64.u32 	%rd426, %r912;
	or.b64  	%rd427, %rd425, %rd426;
	cvt.rn.f64.s64 	%fd38, %rd427;
	mul.f64 	%fd39, %fd38, 0d3BF921FB54442D19;
	cvt.rn.f32.f64 	%f707, %fd39;
	neg.f32 	%f708, %f707;
	setp.lt.s32 	%p142, %r909, 0;
	selp.f32 	%f1524, %f708, %f707, %p142;
$L__BB11_154:
	add.s32 	%r914, %r1656, 1;
	mul.rn.f32 	%f713, %f1524, %f1524;
	and.b32  	%r915, %r1656, 1;
	setp.eq.b32 	%p144, %r915, 1;
	selp.f32 	%f714, %f1524, 0f3F800000, %p144;
	fma.rn.f32 	%f715, %f713, %f714, 0f00000000;
	fma.rn.f32 	%f716, %f713, 0f37CBAC00, 0fBAB607ED;
	selp.f32 	%f717, 0fB94D4153, %f716, %p144;
	selp.f32 	%f718, 0f3C0885E4, 0f3D2AAABB, %p144;
	fma.rn.f32 	%f719, %f717, %f713, %f718;
	selp.f32 	%f720, 0fBE2AAAA8, 0fBEFFFFFF, %p144;
	fma.rn.f32 	%f721, %f719, %f713, %f720;
	fma.rn.f32 	%f722, %f721, %f715, %f714;
	and.b32  	%r916, %r914, 2;
	setp.eq.s32 	%p145, %r916, 0;
	mov.f32 	%f723, 0f00000000;
	sub.f32 	%f724, %f723, %f722;
	selp.f32 	%f725, %f722, %f724, %p145;
	div.rn.f32 	%f726, %f725, %f671;
	mul.f32 	%f727, %f671, %f671;
	div.rn.f32 	%f728, %f98, %f727;
	sub.f32 	%f102, %f728, %f726;
	mov.u32 	%r1660, %r1668;
	mov.f32 	%f1525, %f1527;
	@%p129 bra 	$L__BB11_162;
	setp.neu.f32 	%p146, %f676, 0f7F800000;
	@%p146 bra 	$L__BB11_157;
	mov.f32 	%f738, 0f00000000;
	mul.rn.f32 	%f1525, %f671, %f738;
	mov.b32 	%r1660, 0;
	bra.uni 	$L__BB11_162;
$L__BB11_157:
	mov.b64 	%rd990, 0;
	mov.b32 	%r1657, 0;
$L__BB11_158:
	.pragma "nounroll";
	mul.wide.u32 	%rd429, %r1657, 4;
	mov.u64 	%rd430, __cudart_i2opi_f;
	add.s64 	%rd431, %rd430, %rd429;
	ld.global.nc.u32 	%r918, [%rd431];
	mov.b32 	%r919, %f671;
	shl.b32 	%r920, %r919, 8;
	or.b32  	%r921, %r920, -2147483648;
	mad.wide.u32 	%rd432, %r918, %r921, %rd990;
	shr.u64 	%rd990, %rd432, 32;
	add.s64 	%rd433, %rd17, %rd429;
	st.local.u32 	[%rd433], %rd432;
	add.s32 	%r1657, %r1657, 1;
	setp.ne.s32 	%p147, %r1657, 6;
	@%p147 bra 	$L__BB11_158;
	shr.u32 	%r923, %r919, 23;
	st.local.u32 	[%rd17+24], %rd990;
	and.b32  	%r924, %r923, 31;
	and.b32  	%r925, %r923, 224;
	add.s32 	%r926, %r925, -128;
	shr.u32 	%r927, %r926, 5;
	mul.wide.u32 	%rd434, %r927, 4;
	sub.s64 	%rd435, %rd17, %rd434;
	ld.local.u32 	%r1658, [%rd435+24];
	ld.local.u32 	%r1659, [%rd435+20];
	setp.eq.s32 	%p148, %r924, 0;
	@%p148 bra 	$L__BB11_161;
	shf.l.wrap.b32 	%r1658, %r1659, %r1658, %r924;
	ld.local.u32 	%r934, [%rd435+16];
	shf.l.wrap.b32 	%r1659, %r934, %r1659, %r924;
$L__BB11_161:
	shr.u32 	%r935, %r1658, 30;
	shf.l.wrap.b32 	%r936, %r1659, %r1658, 2;
	shl.b32 	%r937, %r1659, 2;
	shr.u32 	%r938, %r936, 31;
	add.s32 	%r939, %r938, %r935;
	neg.s32 	%r940, %r939;
	setp.lt.s32 	%p149, %r919, 0;
	selp.b32 	%r1660, %r940, %r939, %p149;
	xor.b32  	%r942, %r936, %r919;
	shr.s32 	%r943, %r936, 31;
	xor.b32  	%r944, %r943, %r936;
	xor.b32  	%r945, %r943, %r937;
	cvt.u64.u32 	%rd438, %r944;
	shl.b64 	%rd439, %rd438, 32;
	cvt.u64.u32 	%rd440, %r945;
	or.b64  	%rd441, %rd439, %rd440;
	cvt.rn.f64.s64 	%fd40, %rd441;
	mul.f64 	%fd41, %fd40, 0d3BF921FB54442D19;
	cvt.rn.f32.f64 	%f735, %fd41;
	neg.f32 	%f736, %f735;
	setp.lt.s32 	%p150, %r942, 0;
	selp.f32 	%f1525, %f736, %f735, %p150;
$L__BB11_162:
	mul.rn.f32 	%f741, %f1525, %f1525;
	and.b32  	%r947, %r1660, 1;
	setp.eq.b32 	%p152, %r947, 1;
	selp.f32 	%f742, 0f3F800000, %f1525, %p152;
	fma.rn.f32 	%f743, %f741, %f742, 0f00000000;
	fma.rn.f32 	%f744, %f741, 0f37CBAC00, 0fBAB607ED;
	selp.f32 	%f745, %f744, 0fB94D4153, %p152;
	selp.f32 	%f746, 0f3D2AAABB, 0f3C0885E4, %p152;
	fma.rn.f32 	%f747, %f745, %f741, %f746;
	selp.f32 	%f748, 0fBEFFFFFF, 0fBE2AAAA8, %p152;
	fma.rn.f32 	%f749, %f747, %f741, %f748;
	fma.rn.f32 	%f750, %f749, %f743, %f742;
	and.b32  	%r948, %r1660, 2;
	setp.eq.s32 	%p153, %r948, 0;
	mov.f32 	%f751, 0f00000000;
	sub.f32 	%f752, %f751, %f750;
	selp.f32 	%f106, %f750, %f752, %p153;
	mov.u32 	%r1664, %r1668;
	mov.f32 	%f1526, %f1527;
	@%p129 bra 	$L__BB11_170;
	setp.neu.f32 	%p154, %f676, 0f7F800000;
	@%p154 bra 	$L__BB11_165;
	mov.f32 	%f762, 0f00000000;
	mul.rn.f32 	%f1526, %f671, %f762;
	mov.b32 	%r1664, 0;
	bra.uni 	$L__BB11_170;
$L__BB11_165:
	mov.b64 	%rd991, 0;
	mov.b32 	%r1661, 0;
$L__BB11_166:
	.pragma "nounroll";
	mul.wide.u32 	%rd443, %r1661, 4;
	mov.u64 	%rd444, __cudart_i2opi_f;
	add.s64 	%rd445, %rd444, %rd443;
	ld.global.nc.u32 	%r950, [%rd445];
	mov.b32 	%r951, %f671;
	shl.b32 	%r952, %r951, 8;
	or.b32  	%r953, %r952, -2147483648;
	mad.wide.u32 	%rd446, %r950, %r953, %rd991;
	shr.u64 	%rd991, %rd446, 32;
	add.s64 	%rd447, %rd16, %rd443;
	st.local.u32 	[%rd447], %rd446;
	add.s32 	%r1661, %r1661, 1;
	setp.ne.s32 	%p155, %r1661, 6;
	@%p155 bra 	$L__BB11_166;
	shr.u32 	%r955, %r951, 23;
	st.local.u32 	[%rd16+24], %rd991;
	and.b32  	%r956, %r955, 31;
	and.b32  	%r957, %r955, 224;
	add.s32 	%r958, %r957, -128;
	shr.u32 	%r959, %r958, 5;
	mul.wide.u32 	%rd448, %r959, 4;
	sub.s64 	%rd449, %rd16, %rd448;
	ld.local.u32 	%r1662, [%rd449+24];
	ld.local.u32 	%r1663, [%rd449+20];
	setp.eq.s32 	%p156, %r956, 0;
	@%p156 bra 	$L__BB11_169;
	shf.l.wrap.b32 	%r1662, %r1663, %r1662, %r956;
	ld.local.u32 	%r966, [%rd449+16];
	shf.l.wrap.b32 	%r1663, %r966, %r1663, %r956;
$L__BB11_169:
	shr.u32 	%r967, %r1662, 30;
	shf.l.wrap.b32 	%r968, %r1663, %r1662, 2;
	shl.b32 	%r969, %r1663, 2;
	shr.u32 	%r970, %r968, 31;
	add.s32 	%r971, %r970, %r967;
	neg.s32 	%r972, %r971;
	setp.lt.s32 	%p157, %r951, 0;
	selp.b32 	%r1664, %r972, %r971, %p157;
	xor.b32  	%r974, %r968, %r951;
	shr.s32 	%r975, %r968, 31;
	xor.b32  	%r976, %r975, %r968;
	xor.b32  	%r977, %r975, %r969;
	cvt.u64.u32 	%rd452, %r976;
	shl.b64 	%rd453, %rd452, 32;
	cvt.u64.u32 	%rd454, %r977;
	or.b64  	%rd455, %rd453, %rd454;
	cvt.rn.f64.s64 	%fd42, %rd455;
	mul.f64 	%fd43, %fd42, 0d3BF921FB54442D19;
	cvt.rn.f32.f64 	%f759, %fd43;
	neg.f32 	%f760, %f759;
	setp.lt.s32 	%p158, %r974, 0;
	selp.f32 	%f1526, %f760, %f759, %p158;
$L__BB11_170:
	mul.rn.f32 	%f765, %f1526, %f1526;
	and.b32  	%r979, %r1664, 1;
	setp.eq.b32 	%p160, %r979, 1;
	selp.f32 	%f766, 0f3F800000, %f1526, %p160;
	fma.rn.f32 	%f767, %f765, %f766, 0f00000000;
	fma.rn.f32 	%f768, %f765, 0f37CBAC00, 0fBAB607ED;
	selp.f32 	%f769, %f768, 0fB94D4153, %p160;
	selp.f32 	%f770, 0f3D2AAABB, 0f3C0885E4, %p160;
	fma.rn.f32 	%f771, %f769, %f765, %f770;
	selp.f32 	%f772, 0fBEFFFFFF, 0fBE2AAAA8, %p160;
	fma.rn.f32 	%f773, %f771, %f765, %f772;
	fma.rn.f32 	%f774, %f773, %f767, %f766;
	and.b32  	%r980, %r1664, 2;
	setp.eq.s32 	%p161, %r980, 0;
	mov.f32 	%f775, 0f00000000;
	sub.f32 	%f776, %f775, %f774;
	selp.f32 	%f777, %f774, %f776, %p161;
	add.f32 	%f778, %f777, %f777;
	mul.f32 	%f780, %f671, %f727;
	div.rn.f32 	%f781, %f778, %f780;
	div.rn.f32 	%f782, %f106, %f671;
	sub.f32 	%f110, %f782, %f781;
	@%p129 bra 	$L__BB11_178;
	setp.neu.f32 	%p162, %f676, 0f7F800000;
	@%p162 bra 	$L__BB11_173;
	mov.f32 	%f792, 0f00000000;
	mul.rn.f32 	%f1527, %f671, %f792;
	mov.b32 	%r1668, 0;
	bra.uni 	$L__BB11_178;
$L__BB11_173:
	mov.b64 	%rd992, 0;
	mov.b32 	%r1665, 0;
$L__BB11_174:
	.pragma "nounroll";
	mul.wide.u32 	%rd457, %r1665, 4;
	mov.u64 	%rd458, __cudart_i2opi_f;
	add.s64 	%rd459, %rd458, %rd457;
	ld.global.nc.u32 	%r982, [%rd459];
	mov.b32 	%r983, %f671;
	shl.b32 	%r984, %r983, 8;
	or.b32  	%r985, %r984, -2147483648;
	mad.wide.u32 	%rd460, %r982, %r985, %rd992;
	shr.u64 	%rd992, %rd460, 32;
	add.s64 	%rd461, %rd15, %rd457;
	st.local.u32 	[%rd461], %rd460;
	add.s32 	%r1665, %r1665, 1;
	setp.ne.s32 	%p163, %r1665, 6;
	@%p163 bra 	$L__BB11_174;
	shr.u32 	%r987, %r983, 23;
	st.local.u32 	[%rd15+24], %rd992;
	and.b32  	%r988, %r987, 31;
	and.b32  	%r989, %r987, 224;
	add.s32 	%r990, %r989, -128;
	shr.u32 	%r991, %r990, 5;
	mul.wide.u32 	%rd462, %r991, 4;
	sub.s64 	%rd463, %rd15, %rd462;
	ld.local.u32 	%r1666, [%rd463+24];
	ld.local.u32 	%r1667, [%rd463+20];
	setp.eq.s32 	%p164, %r988, 0;
	@%p164 bra 	$L__BB11_177;
	shf.l.wrap.b32 	%r1666, %r1667, %r1666, %r988;
	ld.local.u32 	%r998, [%rd463+16];
	shf.l.wrap.b32 	%r1667, %r998, %r1667, %r988;
$L__BB11_177:
	shr.u32 	%r999, %r1666, 30;
	shf.l.wrap.b32 	%r1000, %r1667, %r1666, 2;
	shl.b32 	%r1001, %r1667, 2;
	shr.u32 	%r1002, %r1000, 31;
	add.s32 	%r1003, %r1002, %r999;
	neg.s32 	%r1004, %r1003;
	setp.lt.s32 	%p165, %r983, 0;
	selp.b32 	%r1668, %r1004, %r1003, %p165;
	xor.b32  	%r1006, %r1000, %r983;
	shr.s32 	%r1007, %r1000, 31;
	xor.b32  	%r1008, %r1007, %r1000;
	xor.b32  	%r1009, %r1007, %r1001;
	cvt.u64.u32 	%rd466, %r1008;
	shl.b64 	%rd467, %rd466, 32;
	cvt.u64.u32 	%rd468, %r1009;
	or.b64  	%rd469, %rd467, %rd468;
	cvt.rn.f64.s64 	%fd44, %rd469;
	mul.f64 	%fd45, %fd44, 0d3BF921FB54442D19;
	cvt.rn.f32.f64 	%f789, %fd45;
	neg.f32 	%f790, %f789;
	setp.lt.s32 	%p166, %r1006, 0;
	selp.f32 	%f1527, %f790, %f789, %p166;
$L__BB11_178:
	ld.param.u32 	%r1583, [_Z43gpuKernelSphericalHarmonicsBesselJWithDerivIfEvPT_S1_S1_S1_S1_S1_S1_S1_S1_S1_S1_S0_iii_param_14];
	ld.param.u32 	%r1571, [_Z43gpuKernelSphericalHarmonicsBesselJWithDerivIfEvPT_S1_S1_S1_S1_S1_S1_S1_S1_S1_S1_S0_iii_param_13];
	ld.param.u64 	%rd959, [_Z43gpuKernelSphericalHarmonicsBesselJWithDerivIfEvPT_S1_S1_S1_S1_S1_S1_S1_S1_S1_S1_S0_iii_param_7];
	ld.param.u64 	%rd952, [_Z43gpuKernelSphericalHarmonicsBesselJWithDerivIfEvPT_S1_S1_S1_S1_S1_S1_S1_S1_S1_S1_S0_iii_param_6];
	ld.param.u64 	%rd945, [_Z43gpuKernelSphericalHarmonicsBesselJWithDerivIfEvPT_S1_S1_S1_S1_S1_S1_S1_S1_S1_S1_S0_iii_param_5];
	ld.param.u64 	%rd938, [_Z43gpuKernelSphericalHarmonicsBesselJWithDerivIfEvPT_S1_S1_S1_S1_S1_S1_S1_S1_S1_S1_S0_iii_param_4];
	ld.param.u64 	%rd931, [_Z43gpuKernelSphericalHarmonicsBesselJWithDerivIfEvPT_S1_S1_S1_S1_S1_S1_S1_S1_S1_S1_S0_iii_param_3];
	ld.param.u64 	%rd924, [_Z43gpuKernelSphericalHarmonicsBesselJWithDerivIfEvPT_S1_S1_S1_S1_S1_S1_S1_S1_S1_S1_S0_iii_param_2];
	ld.param.u64 	%rd917, [_Z43gpuKernelSphericalHarmonicsBesselJWithDerivIfEvPT_S1_S1_S1_S1_S1_S1_S1_S1_S1_S1_S0_iii_param_1];
	ld.param.u64 	%rd911, [_Z43gpuKernelSphericalHarmonicsBesselJWithDerivIfEvPT_S1_S1_S1_S1_S1_S1_S1_S1_S1_S1_S0_iii_param_0];
	add.s32 	%r1011, %r1668, 1;
	mul.rn.f32 	%f793, %f1527, %f1527;
	and.b32  	%r1012, %r1668, 1;
	setp.eq.b32 	%p167, %r1012, 1;
	selp.f32 	%f794, %f1527, 0f3F800000, %p167;
	fma.rn.f32 	%f795, %f793, %f794, 0f00000000;
	fma.rn.f32 	%f796, %f793, 0f37CBAC00, 0fBAB607ED;
	selp.f32 	%f797, 0fB94D4153, %f796, %p167;
	selp.f32 	%f798, 0f3C0885E4, 0f3D2AAABB, %p167;
	fma.rn.f32 	%f799, %f797, %f793, %f798;
	selp.f32 	%f800, 0fBE2AAAA8, 0fBEFFFFFF, %p167;
	fma.rn.f32 	%f801, %f799, %f793, %f800;
	fma.rn.f32 	%f802, %f801, %f795, %f794;
	and.b32  	%r1013, %r1011, 2;
	setp.eq.s32 	%p168, %r1013, 0;
	mov.f32 	%f803, 0f00000000;
	sub.f32 	%f804, %f803, %f802;
	selp.f32 	%f805, %f802, %f804, %p168;
	add.f32 	%f806, %f805, %f805;
	mul.f32 	%f807, %f9, %f93;
	mul.f32 	%f808, %f807, %f807;
	div.rn.f32 	%f809, %f806, %f808;
	add.f32 	%f810, %f110, %f809;
	mul.f32 	%f811, %f93, %f810;
	mul.f32 	%f812, %f11, %f811;
	mul.f32 	%f813, %f12, %f811;
	mul.f32 	%f814, %f13, %f811;
	mad.lo.s32 	%r1014, %r1571, 3, %r1648;
	mad.lo.s32 	%r1015, %r1014, %r1583, %r1589;
	mul.f32 	%f815, %f92, %f102;
	cvta.to.global.u64 	%rd470, %rd911;
	mul.wide.s32 	%rd471, %r1015, 4;
	add.s64 	%rd472, %rd470, %rd471;
	st.global.f32 	[%rd472], %f815;
	mul.f32 	%f816, %f91, %f102;
	cvta.to.global.u64 	%rd473, %rd917;
	add.s64 	%rd474, %rd473, %rd471;
	st.global.f32 	[%rd474], %f816;
	mul.f32 	%f817, %f92, %f812;
	fma.rn.f32 	%f818, %f85, %f102, %f817;
	cvta.to.global.u64 	%rd475, %rd924;
	add.s64 	%rd476, %rd475, %rd471;
	st.global.f32 	[%rd476], %f818;
	mul.f32 	%f819, %f92, %f813;
	fma.rn.f32 	%f820, %f86, %f102, %f819;
	cvta.to.global.u64 	%rd477, %rd938;
	add.s64 	%rd478, %rd477, %rd471;
	st.global.f32 	[%rd478], %f820;
	mul.f32 	%f821, %f92, %f814;
	fma.rn.f32 	%f822, %f87, %f102, %f821;
	cvta.to.global.u64 	%rd479, %rd952;
	add.s64 	%rd480, %rd479, %rd471;
	st.global.f32 	[%rd480], %f822;
	mul.f32 	%f823, %f91, %f812;
	fma.rn.f32 	%f824, %f88, %f102, %f823;
	cvta.to.global.u64 	%rd481, %rd931;
	add.s64 	%rd482, %rd481, %rd471;
	st.global.f32 	[%rd482], %f824;
	mul.f32 	%f825, %f91, %f813;
	fma.rn.f32 	%f826, %f89, %f102, %f825;
	cvta.to.global.u64 	%rd483, %rd945;
	add.s64 	%rd484, %rd483, %rd471;
	st.global.f32 	[%rd484], %f826;
	mul.f32 	%f827, %f91, %f814;
	fma.rn.f32 	%f828, %f90, %f102, %f827;
	cvta.to.global.u64 	%rd485, %rd959;
	add.s64 	%rd486, %rd485, %rd471;
	st.global.f32 	[%rd486], %f828;
	shl.b32 	%r1016, %r1571, 1;
	sub.s32 	%r1017, %r1014, %r1016;
	mad.lo.s32 	%r1018, %r1017, %r1583, %r1589;
	ld.global.f32 	%f829, [%rd472];
	neg.f32 	%f830, %f829;
	mul.wide.s32 	%rd487, %r1018, 4;
	add.s64 	%rd488, %rd470, %rd487;
	st.global.f32 	[%rd488], %f830;
	ld.global.f32 	%f831, [%rd474];
	add.s64 	%rd489, %rd473, %rd487;
	st.global.f32 	[%rd489], %f831;
	ld.global.f32 	%f832, [%rd476];
	neg.f32 	%f833, %f832;
	add.s64 	%rd490, %rd475, %rd487;
	st.global.f32 	[%rd490], %f833;
	ld.global.f32 	%f834, [%rd478];
	neg.f32 	%f835, %f834;
	add.s64 	%rd491, %rd477, %rd487;
	st.global.f32 	[%rd491], %f835;
	ld.global.f32 	%f836, [%rd480];
	neg.f32 	%f837, %f836;
	add.s64 	%rd492, %rd479, %rd487;
	st.global.f32 	[%rd492], %f837;
	ld.global.f32 	%f838, [%rd482];
	add.s64 	%rd493, %rd481, %rd487;
	st.global.f32 	[%rd493], %f838;
	ld.global.f32 	%f839, [%rd484];
	add.s64 	%rd494, %rd483, %rd487;
	st.global.f32 	[%rd494], %f839;
	ld.global.f32 	%f840, [%rd486];
	add.s64 	%rd495, %rd485, %rd487;
	st.global.f32 	[%rd495], %f840;
	add.s32 	%r1648, %r1648, 1;
	setp.eq.s32 	%p169, %r1648, %r1571;
	@%p169 bra 	$L__BB11_127;
	bra.uni 	$L__BB11_124;
$L__BB11_179:
	mov.b64 	%rd993, 0;
	mov.b32 	%r1677, 0;
$L__BB11_180:
	.pragma "nounroll";
	mul.wide.u32 	%rd522, %r1677, 4;
	mov.u64 	%rd523, __cudart_i2opi_f;
	add.s64 	%rd524, %rd523, %rd522;
	ld.global.nc.u32 	%r1052, [%rd524];
	mov.b32 	%r1053, %f116;
	shl.b32 	%r1054, %r1053, 8;
	or.b32  	%r1055, %r1054, -2147483648;
	mad.wide.u32 	%rd525, %r1052, %r1055, %rd993;
	shr.u64 	%rd993, %rd525, 32;
	add.s64 	%rd526, %rd14, %rd522;
	st.local.u32 	[%rd526], %rd525;
	add.s32 	%r1677, %r1677, 1;
	setp.ne.s32 	%p178, %r1677, 6;
	@%p178 bra 	$L__BB11_180;
	shr.u32 	%r1057, %r1053, 23;
	st.local.u32 	[%rd14+24], %rd993;
	and.b32  	%r1058, %r1057, 31;
	and.b32  	%r1059, %r1057, 224;
	add.s32 	%r1060, %r1059, -128;
	shr.u32 	%r1061, %r1060, 5;
	mul.wide.u32 	%rd527, %r1061, 4;
	sub.s64 	%rd528, %rd14, %rd527;
	ld.local.u32 	%r1678, [%rd528+24];
	ld.local.u32 	%r1679, [%rd528+20];
	setp.eq.s32 	%p179, %r1058, 0;
	@%p179 bra 	$L__BB11_183;
	shf.l.wrap.b32 	%r1678, %r1679, %r1678, %r1058;
	ld.local.u32 	%r1068, [%rd528+16];
	shf.l.wrap.b32 	%r1679, %r1068, %r1679, %r1058;
$L__BB11_183:
	shr.u32 	%r1069, %r1678, 30;
	shf.l.wrap.b32 	%r1070, %r1679, %r1678, 2;
	shl.b32 	%r1071, %r1679, 2;
	shr.u32 	%r1072, %r1070, 31;
	add.s32 	%r1073, %r1072, %r1069;
	neg.s32 	%r1074, %r1073;
	setp.lt.s32 	%p180, %r1053, 0;
	selp.b32 	%r1680, %r1074, %r1073, %p180;
	xor.b32  	%r1076, %r1070, %r1053;
	shr.s32 	%r1077, %r1070, 31;
	xor.b32  	%r1078, %r1077, %r1070;
	xor.b32  	%r1079, %r1077, %r1071;
	cvt.u64.u32 	%rd531, %r1078;
	shl.b64 	%rd532, %rd531, 32;
	cvt.u64.u32 	%rd533, %r1079;
	or.b64  	%rd534, %rd532, %rd533;
	cvt.rn.f64.s64 	%fd46, %rd534;
	mul.f64 	%fd47, %fd46, 0d3BF921FB54442D19;
	cvt.rn.f32.f64 	%f985, %fd47;
	neg.f32 	%f986, %f985;
	setp.lt.s32 	%p181, %r1076, 0;
	selp.f32 	%f1528, %f986, %f985, %p181;
$L__BB11_184:
	add.s32 	%r1081, %r1680, 1;
	mul.rn.f32 	%f988, %f1528, %f1528;
	and.b32  	%r1082, %r1680, 1;
	setp.eq.b32 	%p183, %r1082, 1;
	selp.f32 	%f989, %f1528, 0f3F800000, %p183;
	fma.rn.f32 	%f990, %f988, %f989, 0f00000000;
	fma.rn.f32 	%f991, %f988, 0f37CBAC00, 0fBAB607ED;
	selp.f32 	%f992, 0fB94D4153, %f991, %p183;
	selp.f32 	%f993, 0f3C0885E4, 0f3D2AAABB, %p183;
	fma.rn.f32 	%f994, %f992, %f988, %f993;
	selp.f32 	%f995, 0fBE2AAAA8, 0fBEFFFFFF, %p183;
	fma.rn.f32 	%f996, %f994, %f988, %f995;
	fma.rn.f32 	%f997, %f996, %f990, %f989;
	and.b32  	%r1083, %r1081, 2;
	setp.eq.s32 	%p184, %r1083, 0;
	mov.f32 	%f998, 0f00000000;
	sub.f32 	%f999, %f998, %f997;
	selp.f32 	%f1000, %f997, %f999, %p184;
	mul.wide.u32 	%rd535, %r1676, 4;
	add.s64 	%rd536, %rd34, %rd535;
	ld.local.f32 	%f122, [%rd536];
	mul.f32 	%f123, %f122, %f1000;
	mov.u32 	%r1684, %r1700;
	mov.f32 	%f1529, %f1533;
	@%p176 bra 	$L__BB11_192;
	setp.neu.f32 	%p185, %f118, 0f7F800000;
	@%p185 bra 	$L__BB11_187;
	mov.f32 	%f1003, 0f00000000;
	mul.rn.f32 	%f1529, %f116, %f1003;
	mov.b32 	%r1684, 0;
	bra.uni 	$L__BB11_192;
$L__BB11_187:
	mov.b64 	%rd994, 0;
	mov.b32 	%r1681, 0;
$L__BB11_188:
	.pragma "nounroll";
	mul.wide.u32 	%rd538, %r1681, 4;
	mov.u64 	%rd539, __cudart_i2opi_f;
	add.s64 	%rd540, %rd539, %rd538;
	ld.global.nc.u32 	%r1085, [%rd540];
	mov.b32 	%r1086, %f116;
	shl.b32 	%r1087, %r1086, 8;
	or.b32  	%r1088, %r1087, -2147483648;
	mad.wide.u32 	%rd541, %r1085, %r1088, %rd994;
	shr.u64 	%rd994, %rd541, 32;
	add.s64 	%rd542, %rd13, %rd538;
	st.local.u32 	[%rd542], %rd541;
	add.s32 	%r1681, %r1681, 1;
	setp.ne.s32 	%p186, %r1681, 6;
	@%p186 bra 	$L__BB11_188;
	shr.u32 	%r1090, %r1086, 23;
	st.local.u32 	[%rd13+24], %rd994;
	and.b32  	%r1091, %r1090, 31;
	and.b32  	%r1092, %r1090, 224;
	add.s32 	%r1093, %r1092, -128;
	shr.u32 	%r1094, %r1093, 5;
	mul.wide.u32 	%rd543, %r1094, 4;
	sub.s64 	%rd544, %rd13, %rd543;
	ld.local.u32 	%r1682, [%rd544+24];
	ld.local.u32 	%r1683, [%rd544+20];
	setp.eq.s32 	%p187, %r1091, 0;
	@%p187 bra 	$L__BB11_191;
	shf.l.wrap.b32 	%r1682, %r1683, %r1682, %r1091;
	ld.local.u32 	%r1101, [%rd544+16];
	shf.l.wrap.b32 	%r1683, %r1101, %r1683, %r1091;
$L__BB11_191:
	shr.u32 	%r1102, %r1682, 30;
	shf.l.wrap.b32 	%r1103, %r1683, %r1682, 2;
	shl.b32 	%r1104, %r1683, 2;
	shr.u32 	%r1105, %r1103, 31;
	add.s32 	%r1106, %r1105, %r1102;
	neg.s32 	%r1107, %r1106;
	setp.lt.s32 	%p188, %r1086, 0;
	selp.b32 	%r1684, %r1107, %r1106, %p188;
	xor.b32  	%r1109, %r1103, %r1086;
	shr.s32 	%r1110, %r1103, 31;
	xor.b32  	%r1111, %r1110, %r1103;
	xor.b32  	%r1112, %r1110, %r1104;
	cvt.u64.u32 	%rd547, %r1111;
	shl.b64 	%rd548, %rd547, 32;
	cvt.u64.u32 	%rd549, %r1112;
	or.b64  	%rd550, %rd548, %rd549;
	cvt.rn.f64.s64 	%fd48, %rd550;
	mul.f64 	%fd49, %fd48, 0d3BF921FB54442D19;
	cvt.rn.f32.f64 	%f1001, %fd49;
	neg.f32 	%f1002, %f1001;
	setp.lt.s32 	%p189, %r1109, 0;
	selp.f32 	%f1529, %f1002, %f1001, %p189;
$L__BB11_192:
	mul.rn.f32 	%f1004, %f1529, %f1529;
	and.b32  	%r1114, %r1684, 1;
	setp.eq.b32 	%p191, %r1114, 1;
	selp.f32 	%f1005, 0f3F800000, %f1529, %p191;
	fma.rn.f32 	%f1006, %f1004, %f1005, 0f00000000;
	fma.rn.f32 	%f1007, %f1004, 0f37CBAC00, 0fBAB607ED;
	selp.f32 	%f1008, %f1007, 0fB94D4153, %p191;
	selp.f32 	%f1009, 0f3D2AAABB, 0f3C0885E4, %p191;
	fma.rn.f32 	%f1010, %f1008, %f1004, %f1009;
	selp.f32 	%f1011, 0fBEFFFFFF, 0fBE2AAAA8, %p191;
	fma.rn.f32 	%f1012, %f1010, %f1004, %f1011;
	fma.rn.f32 	%f1013, %f1012, %f1006, %f1005;
	and.b32  	%r1115, %r1684, 2;
	setp.eq.s32 	%p192, %r1115, 0;
	mov.f32 	%f1014, 0f00000000;
	sub.f32 	%f1015, %f1014, %f1013;
	selp.f32 	%f1016, %f1013, %f1015, %p192;
	mul.f32 	%f127, %f122, %f1016;
	mov.u32 	%r1688, %r1700;
	mov.f32 	%f1530, %f1533;
	@%p176 bra 	$L__BB11_200;
	setp.neu.f32 	%p193, %f118, 0f7F800000;
	@%p193 bra 	$L__BB11_195;
	mov.f32 	%f1019, 0f00000000;
	mul.rn.f32 	%f1530, %f116, %f1019;
	mov.b32 	%r1688, 0;
	bra.uni 	$L__BB11_200;
$L__BB11_195:
	mov.b64 	%rd995, 0;
	mov.b32 	%r1685, 0;
$L__BB11_196:
	.pragma "nounroll";
	mul.wide.u32 	%rd552, %r1685, 4;
	mov.u64 	%rd553, __cudart_i2opi_f;
	add.s64 	%rd554, %rd553, %rd552;
	ld.global.nc.u32 	%r1117, [%rd554];
	mov.b32 	%r1118, %f116;
	shl.b32 	%r1119, %r1118, 8;
	or.b32  	%r1120, %r1119, -2147483648;
	mad.wide.u32 	%rd555, %r1117, %r1120, %rd995;
	shr.u64 	%rd995, %rd555, 32;
	add.s64 	%rd556, %rd12, %rd552;
	st.local.u32 	[%rd556], %rd555;
	add.s32 	%r1685, %r1685, 1;
	setp.ne.s32 	%p194, %r1685, 6;
	@%p194 bra 	$L__BB11_196;
	shr.u32 	%r1122, %r1118, 23;
	st.local.u32 	[%rd12+24], %rd995;
	and.b32  	%r1123, %r1122, 31;
	and.b32  	%r1124, %r1122, 224;
	add.s32 	%r1125, %r1124, -128;
	shr.u32 	%r1126, %r1125, 5;
	mul.wide.u32 	%rd557, %r1126, 4;
	sub.s64 	%rd558, %rd12, %rd557;
	ld.local.u32 	%r1686, [%rd558+24];
	ld.local.u32 	%r1687, [%rd558+20];
	setp.eq.s32 	%p195, %r1123, 0;
	@%p195 bra 	$L__BB11_199;
	shf.l.wrap.b32 	%r1686, %r1687, %r1686, %r1123;
	ld.local.u32 	%r1133, [%rd558+16];
	shf.l.wrap.b32 	%r1687, %r1133, %r1687, %r1123;
$L__BB11_199:
	shr.u32 	%r1134, %r1686, 30;
	shf.l.wrap.b32 	%r1135, %r1687, %r1686, 2;
	shl.b32 	%r1136, %r1687, 2;
	shr.u32 	%r1137, %r1135, 31;
	add.s32 	%r1138, %r1137, %r1134;
	neg.s32 	%r1139, %r1138;
	setp.lt.s32 	%p196, %r1118, 0;
	selp.b32 	%r1688, %r1139, %r1138, %p196;
	xor.b32  	%r1141, %r1135, %r1118;
	shr.s32 	%r1142, %r1135, 31;
	xor.b32  	%r1143, %r1142, %r1135;
	xor.b32  	%r1144, %r1142, %r1136;
	cvt.u64.u32 	%rd561, %r1143;
	shl.b64 	%rd562, %rd561, 32;
	cvt.u64.u32 	%rd563, %r1144;
	or.b64  	%rd564, %rd562, %rd563;
	cvt.rn.f64.s64 	%fd50, %rd564;
	mul.f64 	%fd51, %fd50, 0d3BF921FB54442D19;
	cvt.rn.f32.f64 	%f1017, %fd51;
	neg.f32 	%f1018, %f1017;
	setp.lt.s32 	%p197, %r1141, 0;
	selp.f32 	%f1530, %f1018, %f1017, %p197;
$L__BB11_200:
	add.s32 	%r1146, %r1688, 1;
	mul.rn.f32 	%f1020, %f1530, %f1530;
	and.b32  	%r1147, %r1688, 1;
	setp.eq.b32 	%p199, %r1147, 1;
	selp.f32 	%f1021, %f1530, 0f3F800000, %p199;
	fma.rn.f32 	%f1022, %f1020, %f1021, 0f00000000;
	fma.rn.f32 	%f1023, %f1020, 0f37CBAC00, 0fBAB607ED;
	selp.f32 	%f1024, 0fB94D4153, %f1023, %p199;
	selp.f32 	%f1025, 0f3C0885E4, 0f3D2AAABB, %p199;
	fma.rn.f32 	%f1026, %f1024, %f1020, %f1025;
	selp.f32 	%f1027, 0fBE2AAAA8, 0fBEFFFFFF, %p199;
	fma.rn.f32 	%f1028, %f1026, %f1020, %f1027;
	fma.rn.f32 	%f1029, %f1028, %f1022, %f1021;
	and.b32  	%r1148, %r1146, 2;
	setp.eq.s32 	%p200, %r1148, 0;
	mov.f32 	%f1030, 0f00000000;
	sub.f32 	%f1031, %f1030, %f1029;
	selp.f32 	%f1032, %f1029, %f1031, %p200;
	add.s64 	%rd566, %rd37, %rd535;
	ld.local.f32 	%f131, [%rd566];
	mul.f32 	%f132, %f131, %f1032;
	mov.u32 	%r1692, %r1700;
	mov.f32 	%f1531, %f1533;
	@%p176 bra 	$L__BB11_208;
	setp.neu.f32 	%p201, %f118, 0f7F800000;
	@%p201 bra 	$L__BB11_203;
	mov.f32 	%f1036, 0f00000000;
	mul.rn.f32 	%f1531, %f116, %f1036;
	mov.b32 	%r1692, 0;
	bra.uni 	$L__BB11_208;
$L__BB11_203:
	mov.b64 	%rd996, 0;
	mov.b32 	%r1689, 0;
$L__BB11_204:
	.pragma "nounroll";
	mul.wide.u32 	%rd568, %r1689, 4;
	mov.u64 	%rd569, __cudart_i2opi_f;
	add.s64 	%rd570, %rd569, %rd568;
	ld.global.nc.u32 	%r1150, [%rd570];
	mov.b32 	%r1151, %f116;
	shl.b32 	%r1152, %r1151, 8;
	or.b32  	%r1153, %r1152, -2147483648;
	mad.wide.u32 	%rd571, %r1150, %r1153, %rd996;
	shr.u64 	%rd996, %rd571, 32;
	add.s64 	%rd572, %rd11, %rd568;
	st.local.u32 	[%rd572], %rd571;
	add.s32 	%r1689, %r1689, 1;
	setp.ne.s32 	%p202, %r1689, 6;
	@%p202 bra 	$L__BB11_204;
	shr.u32 	%r1155, %r1151, 23;
	st.local.u32 	[%rd11+24], %rd996;
	and.b32  	%r1156, %r1155, 31;
	and.b32  	%r1157, %r1155, 224;
	add.s32 	%r1158, %r1157, -128;
	shr.u32 	%r1159, %r1158, 5;
	mul.wide.u32 	%rd573, %r1159, 4;
	sub.s64 	%rd574, %rd11, %rd573;
	ld.local.u32 	%r1690, [%rd574+24];
	ld.local.u32 	%r1691, [%rd574+20];
	setp.eq.s32 	%p203, %r1156, 0;
	@%p203 bra 	$L__BB11_207;
	shf.l.wrap.b32 	%r1690, %r1691, %r1690, %r1156;
	ld.local.u32 	%r1166, [%rd574+16];
	shf.l.wrap.b32 	%r1691, %r1166, %r1691, %r1156;
$L__BB11_207:
	shr.u32 	%r1167, %r1690, 30;
	shf.l.wrap.b32 	%r1168, %r1691, %r1690, 2;
	shl.b32 	%r1169, %r1691, 2;
	shr.u32 	%r1170, %r1168, 31;
	add.s32 	%r1171, %r1170, %r1167;
	neg.s32 	%r1172, %r1171;
	setp.lt.s32 	%p204, %r1151, 0;
	selp.b32 	%r1692, %r1172, %r1171, %p204;
	xor.b32  	%r1174, %r1168, %r1151;
	shr.s32 	%r1175, %r1168, 31;
	xor.b32  	%r1176, %r1175, %r1168;
	xor.b32  	%r1177, %r1175, %r1169;
	cvt.u64.u32 	%rd577, %r1176;
	shl.b64 	%rd578, %rd577, 32;
	cvt.u64.u32 	%rd579, %r1177;
	or.b64  	%rd580, %rd578, %rd579;
	cvt.rn.f64.s64 	%fd52, %rd580;
	mul.f64 	%fd53, %fd52, 0d3BF921FB54442D19;
	cvt.rn.f32.f64 	%f1034, %fd53;
	neg.f32 	%f1035, %f1034;
	setp.lt.s32 	%p205, %r1174, 0;
	selp.f32 	%f1531, %f1035, %f1034, %p205;
$L__BB11_208:
	mul.rn.f32 	%f1037, %f1531, %f1531;
	and.b32  	%r1179, %r1692, 1;
	setp.eq.b32 	%p207, %r1179, 1;
	selp.f32 	%f1038, 0f3F800000, %f1531, %p207;
	fma.rn.f32 	%f1039, %f1037, %f1038, 0f00000000;
	fma.rn.f32 	%f1040, %f1037, 0f37CBAC00, 0fBAB607ED;
	selp.f32 	%f1041, %f1040, 0fB94D4153, %p207;
	selp.f32 	%f1042, 0f3D2AAABB, 0f3C0885E4, %p207;
	fma.rn.f32 	%f1043, %f1041, %f1037, %f1042;
	selp.f32 	%f1044, 0fBEFFFFFF, 0fBE2AAAA8, %p207;
	fma.rn.f32 	%f1045, %f1043, %f1037, %f1044;
	fma.rn.f32 	%f1046, %f1045, %f1039, %f1038;
	and.b32  	%r1180, %r1692, 2;
	setp.eq.s32 	%p208, %r1180, 0;
	mov.f32 	%f1047, 0f00000000;
	sub.f32 	%f1048, %f1047, %f1046;
	selp.f32 	%f1049, %f1046, %f1048, %p208;
	mul.f32 	%f137, %f131, %f1049;
	mov.u32 	%r1696, %r1700;
	mov.f32 	%f1532, %f1533;
	@%p176 bra 	$L__BB11_216;
	setp.neu.f32 	%p209, %f118, 0f7F800000;
	@%p209 bra 	$L__BB11_211;
	mov.f32 	%f1055, 0f00000000;
	mul.rn.f32 	%f1532, %f116, %f1055;
	mov.b32 	%r1696, 0;
	bra.uni 	$L__BB11_216;
$L__BB11_211:
	mov.b64 	%rd997, 0;
	mov.b32 	%r1693, 0;
$L__BB11_212:
	.pragma "nounroll";
	mul.wide.u32 	%rd582, %r1693, 4;
	mov.u64 	%rd583, __cudart_i2opi_f;
	add.s64 	%rd584, %rd583, %rd582;
	ld.global.nc.u32 	%r1182, [%rd584];
	mov.b32 	%r1183, %f116;
	shl.b32 	%r1184, %r1183, 8;
	or.b32  	%r1185, %r1184, -2147483648;
	mad.wide.u32 	%rd585, %r1182, %r1185, %rd997;
	shr.u64 	%rd997, %rd585, 32;
	add.s64 	%rd586, %rd10, %rd582;
	st.local.u32 	[%rd586], %rd585;
	add.s32 	%r1693, %r1693, 1;
	setp.ne.s32 	%p210, %r1693, 6;
	@%p210 bra 	$L__BB11_212;
	shr.u32 	%r1187, %r1183, 23;
	st.local.u32 	[%rd10+24], %rd997;
	and.b32  	%r1188, %r1187, 31;
	and.b32  	%r1189, %r1187, 224;
	add.s32 	%r1190, %r1189, -128;
	shr.u32 	%r1191, %r1190, 5;
	mul.wide.u32 	%rd587, %r1191, 4;
	sub.s64 	%rd588, %rd10, %rd587;
	ld.local.u32 	%r1694, [%rd588+24];
	ld.local.u32 	%r1695, [%rd588+20];
	setp.eq.s32 	%p211, %r1188, 0;
	@%p211 bra 	$L__BB11_215;
	shf.l.wrap.b32 	%r1694, %r1695, %r1694, %r1188;
	ld.local.u32 	%r1198, [%rd588+16];
	shf.l.wrap.b32 	%r1695, %r1198, %r1695, %r1188;
$L__BB11_215:
	shr.u32 	%r1199, %r1694, 30;
	shf.l.wrap.b32 	%r1200, %r1695, %r1694, 2;
	shl.b32 	%r1201, %r1695, 2;
	shr.u32 	%r1202, %r1200, 31;
	add.s32 	%r1203, %r1202, %r1199;
	neg.s32 	%r1204, %r1203;
	setp.lt.s32 	%p212, %r1183, 0;
	selp.b32 	%r1696, %r1204, %r1203, %p212;
	xor.b32  	%r1206, %r1200, %r1183;
	shr.s32 	%r1207, %r1200, 31;
	xor.b32  	%r1208, %r1207, %r1200;
	xor.b32  	%r1209, %r1207, %r1201;
	cvt.u64.u32 	%rd591, %r1208;
	shl.b64 	%rd592, %rd591, 32;
	cvt.u64.u32 	%rd593, %r1209;
	or.b64  	%rd594, %rd592, %rd593;
	cvt.rn.f64.s64 	%fd54, %rd594;
	mul.f64 	%fd55, %fd54, 0d3BF921FB54442D19;
	cvt.rn.f32.f64 	%f1051, %fd55;
	neg.f32 	%f1052, %f1051;
	setp.lt.s32 	%p213, %r1206, 0;
	selp.f32 	%f1532, %f1052, %f1051, %p213;
$L__BB11_216:
	mul.rn.f32 	%f1056, %f1532, %f1532;
	and.b32  	%r1211, %r1696, 1;
	setp.eq.b32 	%p215, %r1211, 1;
	selp.f32 	%f1057, 0f3F800000, %f1532, %p215;
	fma.rn.f32 	%f1058, %f1056, %f1057, 0f00000000;
	fma.rn.f32 	%f1059, %f1056, 0f37CBAC00, 0fBAB607ED;
	selp.f32 	%f1060, %f1059, 0fB94D4153, %p215;
	selp.f32 	%f1061, 0f3D2AAABB, 0f3C0885E4, %p215;
	fma.rn.f32 	%f1062, %f1060, %f1056, %f1061;
	selp.f32 	%f1063, 0fBEFFFFFF, 0fBE2AAAA8, %p215;
	fma.rn.f32 	%f1064, %f1062, %f1056, %f1063;
	fma.rn.f32 	%f1065, %f1064, %f1058, %f1057;
	and.b32  	%r1212, %r1696, 2;
	setp.eq.s32 	%p216, %r1212, 0;
	mov.f32 	%f1066, 0f00000000;
	sub.f32 	%f1067, %f1066, %f1065;
	selp.f32 	%f1068, %f1065, %f1067, %p216;
	mul.f32 	%f1069, %f122, %f1068;
	neg.f32 	%f1071, %f980;
	mul.f32 	%f1072, %f115, %f1071;
	mul.f32 	%f142, %f1072, %f1069;
	@%p176 bra 	$L__BB11_224;
	setp.neu.f32 	%p217, %f118, 0f7F800000;
	@%p217 bra 	$L__BB11_219;
	mov.f32 	%f1076, 0f00000000;
	mul.rn.f32 	%f1533, %f116, %f1076;
	mov.b32 	%r1700, 0;
	bra.uni 	$L__BB11_224;
$L__BB11_219:
	mov.b32 	%r266, %f116;
	mov.b64 	%rd998, 0;
	mov.b32 	%r1697, 0;
$L__BB11_220:
	.pragma "nounroll";
	mul.wide.u32 	%rd596, %r1697, 4;
	mov.u64 	%rd597, __cudart_i2opi_f;
	add.s64 	%rd598, %rd597, %rd596;
	ld.global.nc.u32 	%r1214, [%rd598];
	shl.b32 	%r1215, %r266, 8;
	or.b32  	%r1216, %r1215, -2147483648;
	mad.wide.u32 	%rd599, %r1214, %r1216, %rd998;
	shr.u64 	%rd998, %rd599, 32;
	add.s64 	%rd600, %rd9, %rd596;
	st.local.u32 	[%rd600], %rd599;
	add.s32 	%r1697, %r1697, 1;
	setp.ne.s32 	%p218, %r1697, 6;
	@%p218 bra 	$L__BB11_220;
	shr.u32 	%r1217, %r266, 23;
	st.local.u32 	[%rd9+24], %rd998;
	and.b32  	%r1218, %r1217, 31;
	and.b32  	%r1219, %r1217, 224;
	add.s32 	%r1220, %r1219, -128;
	shr.u32 	%r1221, %r1220, 5;
	mul.wide.u32 	%rd601, %r1221, 4;
	sub.s64 	%rd602, %rd9, %rd601;
	ld.local.u32 	%r1698, [%rd602+24];
	ld.local.u32 	%r1699, [%rd602+20];
	setp.eq.s32 	%p219, %r1218, 0;
	@%p219 bra 	$L__BB11_223;
	shf.l.wrap.b32 	%r1698, %r1699, %r1698, %r1218;
	ld.local.u32 	%r1227, [%rd602+16];
	shf.l.wrap.b32 	%r1699, %r1227, %r1699, %r1218;
$L__BB11_223:
	shr.u32 	%r1228, %r1698, 30;
	shf.l.wrap.b32 	%r1229, %r1699, %r1698, 2;
	shl.b32 	%r1230, %r1699, 2;
	shr.u32 	%r1231, %r1229, 31;
	add.s32 	%r1232, %r1231, %r1228;
	neg.s32 	%r1233, %r1232;
	setp.lt.s32 	%p220, %r266, 0;
	selp.b32 	%r1700, %r1233, %r1232, %p220;
	xor.b32  	%r1234, %r1229, %r266;
	shr.s32 	%r1235, %r1229, 31;
	xor.b32  	%r1236, %r1235, %r1229;
	xor.b32  	%r1237, %r1235, %r1230;
	cvt.u64.u32 	%rd605, %r1236;
	shl.b64 	%rd606, %rd605, 32;
	cvt.u64.u32 	%rd607, %r1237;
	or.b64  	%rd608, %rd606, %rd607;
	cvt.rn.f64.s64 	%fd56, %rd608;
	mul.f64 	%fd57, %fd56, 0d3BF921FB54442D19;
	cvt.rn.f32.f64 	%f1074, %fd57;
	neg.f32 	%f1075, %f1074;
	setp.lt.s32 	%p221, %r1234, 0;
	selp.f32 	%f1533, %f1075, %f1074, %p221;
$L__BB11_224:
	ld.param.u32 	%r1572, [_Z43gpuKernelSphericalHarmonicsBesselJWithDerivIfEvPT_S1_S1_S1_S1_S1_S1_S1_S1_S1_S1_S0_iii_param_13];
	mul.f32 	%f1077, %f115, %f137;
	mul.f32 	%f1078, %f115, %f132;
	setp.lt.s32 	%p222, %r1572, 1;
	add.s32 	%r1239, %r1700, 1;
	mul.rn.f32 	%f1079, %f1533, %f1533;
	and.b32  	%r1240, %r1700, 1;
	setp.eq.b32 	%p223, %r1240, 1;
	selp.f32 	%f1080, %f1533, 0f3F800000, %p223;
	fma.rn.f32 	%f1081, %f1079, %f1080, 0f00000000;
	fma.rn.f32 	%f1082, %f1079, 0f37CBAC00, 0fBAB607ED;
	selp.f32 	%f1083, 0fB94D4153, %f1082, %p223;
	selp.f32 	%f1084, 0f3C0885E4, 0f3D2AAABB, %p223;
	fma.rn.f32 	%f1085, %f1083, %f1079, %f1084;
	selp.f32 	%f1086, 0fBE2AAAA8, 0fBEFFFFFF, %p223;
	fma.rn.f32 	%f1087, %f1085, %f1079, %f1086;
	fma.rn.f32 	%f1088, %f1087, %f1081, %f1080;
	and.b32  	%r1241, %r1239, 2;
	setp.eq.s32 	%p224, %r1241, 0;
	mov.f32 	%f1089, 0f00000000;
	sub.f32 	%f1090, %f1089, %f1088;
	selp.f32 	%f1091, %f1088, %f1090, %p224;
	mul.f32 	%f1092, %f122, %f1091;
	mul.f32 	%f1094, %f115, %f980;
	mul.f32 	%f1095, %f1094, %f1092;
	mul.f32 	%f1096, %f17, %f142;
	fma.rn.f32 	%f147, %f14, %f1078, %f1096;
	mul.f32 	%f1097, %f18, %f142;
	fma.rn.f32 	%f148, %f15, %f1078, %f1097;
	mul.f32 	%f1098, %f142, 0f00000000;
	fma.rn.f32 	%f149, %f16, %f1078, %f1098;
	mul.f32 	%f1099, %f17, %f1095;
	fma.rn.f32 	%f150, %f14, %f1077, %f1099;
	mul.f32 	%f1100, %f18, %f1095;
	fma.rn.f32 	%f151, %f15, %f1077, %f1100;
	mul.f32 	%f1101, %f1095, 0f00000000;
	fma.rn.f32 	%f152, %f16, %f1077, %f1101;
	@%p222 bra 	$L__BB11_299;
	mul.f32 	%f153, %f115, %f127;
	mul.f32 	%f154, %f115, %f123;
	mov.b32 	%r1701, 0;
$L__BB11_226:
	ld.param.u32 	%r1564, [_Z43gpuKernelSphericalHarmonicsBesselJWithDerivIfEvPT_S1_S1_S1_S1_S1_S1_S1_S1_S1_S1_S0_iii_param_12];
	ld.param.u64 	%rd968, [_Z43gpuKernelSphericalHarmonicsBesselJWithDerivIfEvPT_S1_S1_S1_S1_S1_S1_S1_S1_S1_S1_S0_iii_param_9];
	mad.lo.s32 	%r1243, %r1701, %r1564, %r1701;
	add.s32 	%r1244, %r1243, %r1672;
	cvta.to.global.u64 	%rd609, %rd968;
	mul.wide.u32 	%rd610, %r1244, 4;
	add.s64 	%rd611, %rd609, %rd610;
	ld.global.f32 	%f155, [%rd611];
	mul.f32 	%f156, %f9, %f155;
	mul.f32 	%f1102, %f156, 0f3F22F983;
	cvt.rni.s32.f32 	%r1733, %f1102;
	cvt.rn.f32.s32 	%f1103, %r1733;
	fma.rn.f32 	%f1104, %f1103, 0fBFC90FDA, %f156;
	fma.rn.f32 	%f1105, %f1103, 0fB3A22168, %f1104;
	fma.rn.f32 	%f1541, %f1103, 0fA7C234C5, %f1105;
	abs.f32 	%f158, %f156;
	setp.ltu.f32 	%p225, %f158, 0f47CE4780;
	mov.u32 	%r1705, %r1733;
	mov.f32 	%f1534, %f1541;
	@%p225 bra 	$L__BB11_234;
	setp.neu.f32 	%p226, %f158, 0f7F800000;
	@%p226 bra 	$L__BB11_229;
	mov.f32 	%f1112, 0f00000000;
	mul.rn.f32 	%f1534, %f156, %f1112;
	mov.b32 	%r1705, 0;
	bra.uni 	$L__BB11_234;
$L__BB11_229:
	mov.b64 	%rd999, 0;
	mov.b32 	%r1702, 0;
$L__BB11_230:
	.pragma "nounroll";
	mul.wide.u32 	%rd613, %r1702, 4;
	mov.u64 	%rd614, __cudart_i2opi_f;
	add.s64 	%rd615, %rd614, %rd613;
	ld.global.nc.u32 	%r1246, [%rd615];
	mov.b32 	%r1247, %f156;
	shl.b32 	%r1248, %r1247, 8;
	or.b32  	%r1249, %r1248, -2147483648;
	mad.wide.u32 	%rd616, %r1246, %r1249, %rd999;
	shr.u64 	%rd999, %rd616, 32;
	add.s64 	%rd617, %rd8, %rd613;
	st.local.u32 	[%rd617], %rd616;
	add.s32 	%r1702, %r1702, 1;
	setp.ne.s32 	%p227, %r1702, 6;
	@%p227 bra 	$L__BB11_230;
	shr.u32 	%r1251, %r1247, 23;
	st.local.u32 	[%rd8+24], %rd999;
	and.b32  	%r1252, %r1251, 31;
	and.b32  	%r1253, %r1251, 224;
	add.s32 	%r1254, %r1253, -128;
	shr.u32 	%r1255, %r1254, 5;
	mul.wide.u32 	%rd618, %r1255, 4;
	sub.s64 	%rd619, %rd8, %rd618;
	ld.local.u32 	%r1703, [%rd619+24];
	ld.local.u32 	%r1704, [%rd619+20];
	setp.eq.s32 	%p228, %r1252, 0;
	@%p228 bra 	$L__BB11_233;
	shf.l.wrap.b32 	%r1703, %r1704, %r1703, %r1252;
	ld.local.u32 	%r1262, [%rd619+16];
	shf.l.wrap.b32 	%r1704, %r1262, %r1704, %r1252;
$L__BB11_233:
	shr.u32 	%r1263, %r1703, 30;
	shf.l.wrap.b32 	%r1264, %r1704, %r1703, 2;
	shl.b32 	%r1265, %r1704, 2;
	shr.u32 	%r1266, %r1264, 31;
	add.s32 	%r1267, %r1266, %r1263;
	neg.s32 	%r1268, %r1267;
	setp.lt.s32 	%p229, %r1247, 0;
	selp.b32 	%r1705, %r1268, %r1267, %p229;
	xor.b32  	%r1270, %r1264, %r1247;
	shr.s32 	%r1271, %r1264, 31;
	xor.b32  	%r1272, %r1271, %r1264;
	xor.b32  	%r1273, %r1271, %r1265;
	cvt.u64.u32 	%rd622, %r1272;
	shl.b64 	%rd623, %rd622, 32;
	cvt.u64.u32 	%rd624, %r1273;
	or.b64  	%rd625, %rd623, %rd624;
	cvt.rn.f64.s64 	%fd58, %rd625;
	mul.f64 	%fd59, %fd58, 0d3BF921FB54442D19;
	cvt.rn.f32.f64 	%f1110, %fd59;
	neg.f32 	%f1111, %f1110;
	setp.lt.s32 	%p230, %r1270, 0;
	selp.f32 	%f1534, %f1111, %f1110, %p230;
$L__BB11_234:
	mul.rn.f32 	%f1113, %f1534, %f1534;
	and.b32  	%r1275, %r1705, 1;
	setp.eq.b32 	%p232, %r1275, 1;
	selp.f32 	%f1114, 0f3F800000, %f1534, %p232;
	fma.rn.f32 	%f1115, %f1113, %f1114, 0f00000000;
	fma.rn.f32 	%f1116, %f1113, 0f37CBAC00, 0fBAB607ED;
	selp.f32 	%f1117, %f1116, 0fB94D4153, %p232;
	selp.f32 	%f1118, 0f3D2AAABB, 0f3C0885E4, %p232;
	fma.rn.f32 	%f1119, %f1117, %f1113, %f1118;
	selp.f32 	%f1120, 0fBEFFFFFF, 0fBE2AAAA8, %p232;
	fma.rn.f32 	%f1121, %f1119, %f1113, %f1120;
	fma.rn.f32 	%f1122, %f1121, %f1115, %f1114;
	and.b32  	%r1276, %r1705, 2;
	setp.eq.s32 	%p233, %r1276, 0;
	mov.f32 	%f1123, 0f00000000;
	sub.f32 	%f1124, %f1123, %f1122;
	selp.f32 	%f1125, %f1122, %f1124, %p233;
	div.rn.f32 	%f1543, %f1125, %f156;
	st.local.f32 	[%rd36], %f1543;
	mov.u32 	%r1709, %r1733;
	mov.f32 	%f1535, %f1541;
	@%p225 bra 	$L__BB11_242;
	setp.neu.f32 	%p234, %f158, 0f7F800000;
	@%p234 bra 	$L__BB11_237;
	mov.f32 	%f1132, 0f00000000;
	mul.rn.f32 	%f1535, %f156, %f1132;
	mov.b32 	%r1709, 0;
	bra.uni 	$L__BB11_242;
$L__BB11_237:
	mov.b64 	%rd1000, 0;
	mov.b32 	%r1706, 0;
$L__BB11_238:
	.pragma "nounroll";
	mul.wide.u32 	%rd627, %r1706, 4;
	mov.u64 	%rd628, __cudart_i2opi_f;
	add.s64 	%rd629, %rd628, %rd627;
	ld.global.nc.u32 	%r1278, [%rd629];
	mov.b32 	%r1279, %f156;
	shl.b32 	%r1280, %r1279, 8;
	or.b32  	%r1281, %r1280, -2147483648;
	mad.wide.u32 	%rd630, %r1278, %r1281, %rd1000;
	shr.u64 	%rd1000, %rd630, 32;
	add.s64 	%rd631, %rd7, %rd627;
	st.local.u32 	[%rd631], %rd630;
	add.s32 	%r1706, %r1706, 1;
	setp.ne.s32 	%p235, %r1706, 6;
	@%p235 bra 	$L__BB11_238;
	shr.u32 	%r1283, %r1279, 23;
	st.local.u32 	[%rd7+24], %rd1000;
	and.b32  	%r1284, %r1283, 31;
	and.b32  	%r1285, %r1283, 224;
	add.s32 	%r1286, %r1285, -128;
	shr.u32 	%r1287, %r1286, 5;
	mul.wide.u32 	%rd632, %r1287, 4;
	sub.s64 	%rd633, %rd7, %rd632;
	ld.local.u32 	%r1707, [%rd633+24];
	ld.local.u32 	%r1708, [%rd633+20];
	setp.eq.s32 	%p236, %r1284, 0;
	@%p236 bra 	$L__BB11_241;
	shf.l.wrap.b32 	%r1707, %r1708, %r1707, %r1284;
	ld.local.u32 	%r1294, [%rd633+16];
	shf.l.wrap.b32 	%r1708, %r1294, %r1708, %r1284;
$L__BB11_241:
	shr.u32 	%r1295, %r1707, 30;
	shf.l.wrap.b32 	%r1296, %r1708, %r1707, 2;
	shl.b32 	%r1297, %r1708, 2;
	shr.u32 	%r1298, %r1296, 31;
	add.s32 	%r1299, %r1298, %r1295;
	neg.s32 	%r1300, %r1299;
	setp.lt.s32 	%p237, %r1279, 0;
	selp.b32 	%r1709, %r1300, %r1299, %p237;
	xor.b32  	%r1302, %r1296, %r1279;
	shr.s32 	%r1303, %r1296, 31;
	xor.b32  	%r1304, %r1303, %r1296;
	xor.b32  	%r1305, %r1303, %r1297;
	cvt.u64.u32 	%rd636, %r1304;
	shl.b64 	%rd637, %rd636, 32;
	cvt.u64.u32 	%rd638, %r1305;
	or.b64  	%rd639, %rd637, %rd638;
	cvt.rn.f64.s64 	%fd60, %rd639;
	mul.f64 	%fd61, %fd60, 0d3BF921FB54442D19;
	cvt.rn.f32.f64 	%f1130, %fd61;
	neg.f32 	%f1131, %f1130;
	setp.lt.s32 	%p238, %r1302, 0;
	selp.f32 	%f1535, %f1131, %f1130, %p238;
$L__BB11_242:
	mul.rn.f32 	%f1133, %f1535, %f1535;
	and.b32  	%r1307, %r1709, 1;
	setp.eq.b32 	%p240, %r1307, 1;
	selp.f32 	%f1134, 0f3F800000, %f1535, %p240;
	fma.rn.f32 	%f1135, %f1133, %f1134, 0f00000000;
	fma.rn.f32 	%f1136, %f1133, 0f37CBAC00, 0fBAB607ED;
	selp.f32 	%f1137, %f1136, 0fB94D4153, %p240;
	selp.f32 	%f1138, 0f3D2AAABB, 0f3C0885E4, %p240;
	fma.rn.f32 	%f1139, %f1137, %f1133, %f1138;
	selp.f32 	%f1140, 0fBEFFFFFF, 0fBE2AAAA8, %p240;
	fma.rn.f32 	%f1141, %f1139, %f1133, %f1140;
	fma.rn.f32 	%f1142, %f1141, %f1135, %f1134;
	and.b32  	%r1308, %r1709, 2;
	setp.eq.s32 	%p241, %r1308, 0;
	mov.f32 	%f1143, 0f00000000;
	sub.f32 	%f1144, %f1143, %f1142;
	selp.f32 	%f170, %f1142, %f1144, %p241;
	mov.u32 	%r1713, %r1733;
	mov.f32 	%f1536, %f1541;
	@%p225 bra 	$L__BB11_250;
	setp.neu.f32 	%p242, %f158, 0f7F800000;
	@%p242 bra 	$L__BB11_245;
	mov.f32 	%f1151, 0f00000000;
	mul.rn.f32 	%f1536, %f156, %f1151;
	mov.b32 	%r1713, 0;
	bra.uni 	$L__BB11_250;
$L__BB11_245:
	mov.b64 	%rd1001, 0;
	mov.b32 	%r1710, 0;
$L__BB11_246:
	.pragma "nounroll";
	mul.wide.u32 	%rd641, %r1710, 4;
	mov.u64 	%rd642, __cudart_i2opi_f;
	add.s64 	%rd643, %rd642, %rd641;
	ld.global.nc.u32 	%r1310, [%rd643];
	mov.b32 	%r1311, %f156;
	shl.b32 	%r1312, %r1311, 8;
	or.b32  	%r1313, %r1312, -2147483648;
	mad.wide.u32 	%rd644, %r1310, %r1313, %rd1001;
	shr.u64 	%rd1001, %rd644, 32;
	add.s64 	%rd645, %rd6, %rd641;
	st.local.u32 	[%rd645], %rd644;
	add.s32 	%r1710, %r1710, 1;
	setp.ne.s32 	%p243, %r1710, 6;
	@%p243 bra 	$L__BB11_246;
	shr.u32 	%r1315, %r1311, 23;
	st.local.u32 	[%rd6+24], %rd1001;
	and.b32  	%r1316, %r1315, 31;
	and.b32  	%r1317, %r1315, 224;
	add.s32 	%r1318, %r1317, -128;
	shr.u32 	%r1319, %r1318, 5;
	mul.wide.u32 	%rd646, %r1319, 4;
	sub.s64 	%rd647, %rd6, %rd646;
	ld.local.u32 	%r1711, [%rd647+24];
	ld.local.u32 	%r1712, [%rd647+20];
	setp.eq.s32 	%p244, %r1316, 0;
	@%p244 bra 	$L__BB11_249;
	shf.l.wrap.b32 	%r1711, %r1712, %r1711, %r1316;
	ld.local.u32 	%r1326, [%rd647+16];
	shf.l.wrap.b32 	%r1712, %r1326, %r1712, %r1316;
$L__BB11_249:
	shr.u32 	%r1327, %r1711, 30;
	shf.l.wrap.b32 	%r1328, %r1712, %r1711, 2;
	shl.b32 	%r1329, %r1712, 2;
	shr.u32 	%r1330, %r1328, 31;
	add.s32 	%r1331, %r1330, %r1327;
	neg.s32 	%r1332, %r1331;
	setp.lt.s32 	%p245, %r1311, 0;
	selp.b32 	%r1713, %r1332, %r1331, %p245;
	xor.b32  	%r1334, %r1328, %r1311;
	shr.s32 	%r1335, %r1328, 31;
	xor.b32  	%r1336, %r1335, %r1328;
	xor.b32  	%r1337, %r1335, %r1329;
	cvt.u64.u32 	%rd650, %r1336;
	shl.b64 	%rd651, %rd650, 32;
	cvt.u64.u32 	%rd652, %r1337;
	or.b64  	%rd653, %rd651, %rd652;
	cvt.rn.f64.s64 	%fd62, %rd653;
	mul.f64 	%fd63, %fd62, 0d3BF921FB54442D19;
	cvt.rn.f32.f64 	%f1149, %fd63;
	neg.f32 	%f1150, %f1149;
	setp.lt.s32 	%p246, %r1334, 0;
	selp.f32 	%f1536, %f1150, %f1149, %p246;
$L__BB11_250:
	add.s32 	%r1339, %r1713, 1;
	mul.rn.f32 	%f1152, %f1536, %f1536;
	and.b32  	%r1340, %r1713, 1;
	setp.eq.b32 	%p248, %r1340, 1;
	selp.f32 	%f1153, %f1536, 0f3F800000, %p248;
	fma.rn.f32 	%f1154, %f1152, %f1153, 0f00000000;
	fma.rn.f32 	%f1155, %f1152, 0f37CBAC00, 0fBAB607ED;
	selp.f32 	%f1156, 0fB94D4153, %f1155, %p248;
	selp.f32 	%f1157, 0f3C0885E4, 0f3D2AAABB, %p248;
	fma.rn.f32 	%f1158, %f1156, %f1152, %f1157;
	selp.f32 	%f1159, 0fBE2AAAA8, 0fBEFFFFFF, %p248;
	fma.rn.f32 	%f1160, %f1158, %f1152, %f1159;
	fma.rn.f32 	%f1161, %f1160, %f1154, %f1153;
	and.b32  	%r1341, %r1339, 2;
	setp.eq.s32 	%p249, %r1341, 0;
	mov.f32 	%f1162, 0f00000000;
	sub.f32 	%f1163, %f1162, %f1161;
	selp.f32 	%f1164, %f1161, %f1163, %p249;
	div.rn.f32 	%f1165, %f1164, %f156;
	mul.f32 	%f1166, %f156, %f156;
	div.rn.f32 	%f1167, %f170, %f1166;
	sub.f32 	%f1168, %f1167, %f1165;
	st.local.f32 	[%rd36+4], %f1168;
	mov.u32 	%r1717, %r1733;
	mov.f32 	%f1537, %f1541;
	@%p225 bra 	$L__BB11_258;
	setp.neu.f32 	%p250, %f158, 0f7F800000;
	@%p250 bra 	$L__BB11_253;
	mov.f32 	%f1175, 0f00000000;
	mul.rn.f32 	%f1537, %f156, %f1175;
	mov.b32 	%r1717, 0;
	bra.uni 	$L__BB11_258;
$L__BB11_253:
	mov.b64 	%rd1002, 0;
	mov.b32 	%r1714, 0;
$L__BB11_254:
	.pragma "nounroll";
	mul.wide.u32 	%rd655, %r1714, 4;
	mov.u64 	%rd656, __cudart_i2opi_f;
	add.s64 	%rd657, %rd656, %rd655;
	ld.global.nc.u32 	%r1343, [%rd657];
	mov.b32 	%r1344, %f156;
	shl.b32 	%r1345, %r1344, 8;
	or.b32  	%r1346, %r1345, -2147483648;
	mad.wide.u32 	%rd658, %r1343, %r1346, %rd1002;
	shr.u64 	%rd1002, %rd658, 32;
	add.s64 	%rd659, %rd5, %rd655;
	st.local.u32 	[%rd659], %rd658;
	add.s32 	%r1714, %r1714, 1;
	setp.ne.s32 	%p251, %r1714, 6;
	@%p251 bra 	$L__BB11_254;
	shr.u32 	%r1348, %r1344, 23;
	st.local.u32 	[%rd5+24], %rd1002;
	and.b32  	%r1349, %r1348, 31;
	and.b32  	%r1350, %r1348, 224;
	add.s32 	%r1351, %r1350, -128;
	shr.u32 	%r1352, %r1351, 5;
	mul.wide.u32 	%rd660, %r1352, 4;
	sub.s64 	%rd661, %rd5, %rd660;
	ld.local.u32 	%r1715, [%rd661+24];
	ld.local.u32 	%r1716, [%rd661+20];
	setp.eq.s32 	%p252, %r1349, 0;
	@%p252 bra 	$L__BB11_257;
	shf.l.wrap.b32 	%r1715, %r1716, %r1715, %r1349;
	ld.local.u32 	%r1359, [%rd661+16];
	shf.l.wrap.b32 	%r1716, %r1359, %r1716, %r1349;
$L__BB11_257:
	shr.u32 	%r1360, %r1715, 30;
	shf.l.wrap.b32 	%r1361, %r1716, %r1715, 2;
	shl.b32 	%r1362, %r1716, 2;
	shr.u32 	%r1363, %r1361, 31;
	add.s32 	%r1364, %r1363, %r1360;
	neg.s32 	%r1365, %r1364;
	setp.lt.s32 	%p253, %r1344, 0;
	selp.b32 	%r1717, %r1365, %r1364, %p253;
	xor.b32  	%r1367, %r1361, %r1344;
	shr.s32 	%r1368, %r1361, 31;
	xor.b32  	%r1369, %r1368, %r1361;
	xor.b32  	%r1370, %r1368, %r1362;
	cvt.u64.u32 	%rd664, %r1369;
	shl.b64 	%rd665, %rd664, 32;
	cvt.u64.u32 	%rd666, %r1370;
	or.b64  	%rd667, %rd665, %rd666;
	cvt.rn.f64.s64 	%fd64, %rd667;
	mul.f64 	%fd65, %fd64, 0d3BF921FB54442D19;
	cvt.rn.f32.f64 	%f1173, %fd65;
	neg.f32 	%f1174, %f1173;
	setp.lt.s32 	%p254, %r1367, 0;
	selp.f32 	%f1537, %f1174, %f1173, %p254;
$L__BB11_258:
	add.s32 	%r1372, %r1717, 1;
	mul.rn.f32 	%f1176, %f1537, %f1537;
	and.b32  	%r1373, %r1717, 1;
	setp.eq.b32 	%p256, %r1373, 1;
	selp.f32 	%f1177, %f1537, 0f3F800000, %p256;
	fma.rn.f32 	%f1178, %f1176, %f1177, 0f00000000;
	fma.rn.f32 	%f1179, %f1176, 0f37CBAC00, 0fBAB607ED;
	selp.f32 	%f1180, 0fB94D4153, %f1179, %p256;
	selp.f32 	%f1181, 0f3C0885E4, 0f3D2AAABB, %p256;
	fma.rn.f32 	%f1182, %f1180, %f1176, %f1181;
	selp.f32 	%f1183, 0fBE2AAAA8, 0fBEFFFFFF, %p256;
	fma.rn.f32 	%f1184, %f1182, %f1176, %f1183;
	fma.rn.f32 	%f1185, %f1184, %f1178, %f1177;
	and.b32  	%r1374, %r1372, 2;
	setp.eq.s32 	%p257, %r1374, 0;
	mov.f32 	%f1186, 0f00000000;
	sub.f32 	%f1187, %f1186, %f1185;
	selp.f32 	%f181, %f1185, %f1187, %p257;
	mov.u32 	%r1721, %r1733;
	mov.f32 	%f1538, %f1541;
	@%p225 bra 	$L__BB11_266;
	setp.neu.f32 	%p258, %f158, 0f7F800000;
	@%p258 bra 	$L__BB11_261;
	mov.f32 	%f1194, 0f00000000;
	mul.rn.f32 	%f1538, %f156, %f1194;
	mov.b32 	%r1721, 0;
	bra.uni 	$L__BB11_266;
$L__BB11_261:
	mov.b64 	%rd1003, 0;
	mov.b32 	%r1718, 0;
$L__BB11_262:
	.pragma "nounroll";
	mul.wide.u32 	%rd669, %r1718, 4;
	mov.u64 	%rd670, __cudart_i2opi_f;
	add.s64 	%rd671, %rd670, %rd669;
	ld.global.nc.u32 	%r1376, [%rd671];
	mov.b32 	%r1377, %f156;
	shl.b32 	%r1378, %r1377, 8;
	or.b32  	%r1379, %r1378, -2147483648;
	mad.wide.u32 	%rd672, %r1376, %r1379, %rd1003;
	shr.u64 	%rd1003, %rd672, 32;
	add.s64 	%rd673, %rd4, %rd669;
	st.local.u32 	[%rd673], %rd672;
	add.s32 	%r1718, %r1718, 1;
	setp.ne.s32 	%p259, %r1718, 6;
	@%p259 bra 	$L__BB11_262;
	shr.u32 	%r1381, %r1377, 23;
	st.local.u32 	[%rd4+24], %rd1003;
	and.b32  	%r1382, %r1381, 31;
	and.b32  	%r1383, %r1381, 224;
	add.s32 	%r1384, %r1383, -128;
	shr.u32 	%r1385, %r1384, 5;
	mul.wide.u32 	%rd674, %r1385, 4;
	sub.s64 	%rd675, %rd4, %rd674;
	ld.local.u32 	%r1719, [%rd675+24];
	ld.local.u32 	%r1720, [%rd675+20];
	setp.eq.s32 	%p260, %r1382, 0;
	@%p260 bra 	$L__BB11_265;
	shf.l.wrap.b32 	%r1719, %r1720, %r1719, %r1382;
	ld.local.u32 	%r1392, [%rd675+16];
	shf.l.wrap.b32 	%r1720, %r1392, %r1720, %r1382;
$L__BB11_265:
	shr.u32 	%r1393, %r1719, 30;
	shf.l.wrap.b32 	%r1394, %r1720, %r1719, 2;
	shl.b32 	%r1395, %r1720, 2;
	shr.u32 	%r1396, %r1394, 31;
	add.s32 	%r1397, %r1396, %r1393;
	neg.s32 	%r1398, %r1397;
	setp.lt.s32 	%p261, %r1377, 0;
	selp.b32 	%r1721, %r1398, %r1397, %p261;
	xor.b32  	%r1400, %r1394, %r1377;
	shr.s32 	%r1401, %r1394, 31;
	xor.b32  	%r1402, %r1401, %r1394;
	xor.b32  	%r1403, %r1401, %r1395;
	cvt.u64.u32 	%rd678, %r1402;
	shl.b64 	%rd679, %rd678, 32;
	cvt.u64.u32 	%rd680, %r1403;
	or.b64  	%rd681, %rd679, %rd680;
	cvt.rn.f64.s64 	%fd66, %rd681;
	mul.f64 	%fd67, %fd66, 0d3BF921FB54442D19;
	cvt.rn.f32.f64 	%f1192, %fd67;
	neg.f32 	%f1193, %f1192;
	setp.lt.s32 	%p262, %r1400, 0;
	selp.f32 	%f1538, %f1193, %f1192, %p262;
$L__BB11_266:
	mul.rn.f32 	%f1195, %f1538, %f1538;
	and.b32  	%r1405, %r1721, 1;
	setp.eq.b32 	%p264, %r1405, 1;
	selp.f32 	%f1196, 0f3F800000, %f1538, %p264;
	fma.rn.f32 	%f1197, %f1195, %f1196, 0f00000000;
	fma.rn.f32 	%f1198, %f1195, 0f37CBAC00, 0fBAB607ED;
	selp.f32 	%f1199, %f1198, 0fB94D4153, %p264;
	selp.f32 	%f1200, 0f3D2AAABB, 0f3C0885E4, %p264;
	fma.rn.f32 	%f1201, %f1199, %f1195, %f1200;
	selp.f32 	%f1202, 0fBEFFFFFF, 0fBE2AAAA8, %p264;
	fma.rn.f32 	%f1203, %f1201, %f1195, %f1202;
	fma.rn.f32 	%f1204, %f1203, %f1197, %f1196;
	and.b32  	%r1406, %r1721, 2;
	setp.eq.s32 	%p265, %r1406, 0;
	mov.f32 	%f1205, 0f00000000;
	sub.f32 	%f1206, %f1205, %f1204;
	selp.f32 	%f1207, %f1204, %f1206, %p265;
	mul.f32 	%f1208, %f156, %f156;
	div.rn.f32 	%f1209, %f1207, %f1208;
	div.rn.f32 	%f1210, %f181, %f156;
	sub.f32 	%f1211, %f1210, %f1209;
	mul.f32 	%f1212, %f155, %f1211;
	st.local.f32 	[%rd39], %f1212;
	mov.u32 	%r1725, %r1733;
	mov.f32 	%f1539, %f1541;
	@%p225 bra 	$L__BB11_274;
	setp.neu.f32 	%p266, %f158, 0f7F800000;
	@%p266 bra 	$L__BB11_269;
	mov.f32 	%f1219, 0f00000000;
	mul.rn.f32 	%f1539, %f156, %f1219;
	mov.b32 	%r1725, 0;
	bra.uni 	$L__BB11_274;
$L__BB11_269:
	mov.b64 	%rd1004, 0;
	mov.b32 	%r1722, 0;
$L__BB11_270:
	.pragma "nounroll";
	mul.wide.u32 	%rd683, %r1722, 4;
	mov.u64 	%rd684, __cudart_i2opi_f;
	add.s64 	%rd685, %rd684, %rd683;
	ld.global.nc.u32 	%r1408, [%rd685];
	mov.b32 	%r1409, %f156;
	shl.b32 	%r1410, %r1409, 8;
	or.b32  	%r1411, %r1410, -2147483648;
	mad.wide.u32 	%rd686, %r1408, %r1411, %rd1004;
	shr.u64 	%rd1004, %rd686, 32;
	add.s64 	%rd687, %rd3, %rd683;
	st.local.u32 	[%rd687], %rd686;
	add.s32 	%r1722, %r1722, 1;
	setp.ne.s32 	%p267, %r1722, 6;
	@%p267 bra 	$L__BB11_270;
	shr.u32 	%r1413, %r1409, 23;
	st.local.u32 	[%rd3+24], %rd1004;
	and.b32  	%r1414, %r1413, 31;
	and.b32  	%r1415, %r1413, 224;
	add.s32 	%r1416, %r1415, -128;
	shr.u32 	%r1417, %r1416, 5;
	mul.wide.u32 	%rd688, %r1417, 4;
	sub.s64 	%rd689, %rd3, %rd688;
	ld.local.u32 	%r1723, [%rd689+24];
	ld.local.u32 	%r1724, [%rd689+20];
	setp.eq.s32 	%p268, %r1414, 0;
	@%p268 bra 	$L__BB11_273;
	shf.l.wrap.b32 	%r1723, %r1724, %r1723, %r1414;
	ld.local.u32 	%r1424, [%rd689+16];
	shf.l.wrap.b32 	%r1724, %r1424, %r1724, %r1414;
$L__BB11_273:
	shr.u32 	%r1425, %r1723, 30;
	shf.l.wrap.b32 	%r1426, %r1724, %r1723, 2;
	shl.b32 	%r1427, %r1724, 2;
	shr.u32 	%r1428, %r1426, 31;
	add.s32 	%r1429, %r1428, %r1425;
	neg.s32 	%r1430, %r1429;
	setp.lt.s32 	%p269, %r1409, 0;
	selp.b32 	%r1725, %r1430, %r1429, %p269;
	xor.b32  	%r1432, %r1426, %r1409;
	shr.s32 	%r1433, %r1426, 31;
	xor.b32  	%r1434, %r1433, %r1426;
	xor.b32  	%r1435, %r1433, %r1427;
	cvt.u64.u32 	%rd692, %r1434;
	shl.b64 	%rd693, %rd692, 32;
	cvt.u64.u32 	%rd694, %r1435;
	or.b64  	%rd695, %rd693, %rd694;
	cvt.rn.f64.s64 	%fd68, %rd695;
	mul.f64 	%fd69, %fd68, 0d3BF921FB54442D19;
	cvt.rn.f32.f64 	%f1217, %fd69;
	neg.f32 	%f1218, %f1217;
	setp.lt.s32 	%p270, %r1432, 0;
	selp.f32 	%f1539, %f1218, %f1217, %p270;
$L__BB11_274:
	mul.rn.f32 	%f1220, %f1539, %f1539;
	and.b32  	%r1437, %r1725, 1;
	setp.eq.b32 	%p272, %r1437, 1;
	selp.f32 	%f1221, 0f3F800000, %f1539, %p272;
	fma.rn.f32 	%f1222, %f1220, %f1221, 0f00000000;
	fma.rn.f32 	%f1223, %f1220, 0f37CBAC00, 0fBAB607ED;
	selp.f32 	%f1224, %f1223, 0fB94D4153, %p272;
	selp.f32 	%f1225, 0f3D2AAABB, 0f3C0885E4, %p272;
	fma.rn.f32 	%f1226, %f1224, %f1220, %f1225;
	selp.f32 	%f1227, 0fBEFFFFFF, 0fBE2AAAA8, %p272;
	fma.rn.f32 	%f1228, %f1226, %f1220, %f1227;
	fma.rn.f32 	%f1229, %f1228, %f1222, %f1221;
	and.b32  	%r1438, %r1725, 2;
	setp.eq.s32 	%p273, %r1438, 0;
	mov.f32 	%f1230, 0f00000000;
	sub.f32 	%f1231, %f1230, %f1229;
	selp.f32 	%f192, %f1229, %f1231, %p273;
	mov.u32 	%r1729, %r1733;
	mov.f32 	%f1540, %f1541;
	@%p225 bra 	$L__BB11_282;
	setp.neu.f32 	%p274, %f158, 0f7F800000;
	@%p274 bra 	$L__BB11_277;
	mov.f32 	%f1238, 0f00000000;
	mul.rn.f32 	%f1540, %f156, %f1238;
	mov.b32 	%r1729, 0;
	bra.uni 	$L__BB11_282;
$L__BB11_277:
	mov.b64 	%rd1005, 0;
	mov.b32 	%r1726, 0;
$L__BB11_278:
	.pragma "nounroll";
	mul.wide.u32 	%rd697, %r1726, 4;
	mov.u64 	%rd698, __cudart_i2opi_f;
	add.s64 	%rd699, %rd698, %rd697;
	ld.global.nc.u32 	%r1440, [%rd699];
	mov.b32 	%r1441, %f156;
	shl.b32 	%r1442, %r1441, 8;
	or.b32  	%r1443, %r1442, -2147483648;
	mad.wide.u32 	%rd700, %r1440, %r1443, %rd1005;
	shr.u64 	%rd1005, %rd700, 32;
	add.s64 	%rd701, %rd2, %rd697;
	st.local.u32 	[%rd701], %rd700;
	add.s32 	%r1726, %r1726, 1;
	setp.ne.s32 	%p275, %r1726, 6;
	@%p275 bra 	$L__BB11_278;
	shr.u32 	%r1445, %r1441, 23;
	st.local.u32 	[%rd2+24], %rd1005;
	and.b32  	%r1446, %r1445, 31;
	and.b32  	%r1447, %r1445, 224;
	add.s32 	%r1448, %r1447, -128;
	shr.u32 	%r1449, %r1448, 5;
	mul.wide.u32 	%rd702, %r1449, 4;
	sub.s64 	%rd703, %rd2, %rd702;
	ld.local.u32 	%r1727, [%rd703+24];
	ld.local.u32 	%r1728, [%rd703+20];
	setp.eq.s32 	%p276, %r1446, 0;
	@%p276 bra 	$L__BB11_281;
	shf.l.wrap.b32 	%r1727, %r1728, %r1727, %r1446;
	ld.local.u32 	%r1456, [%rd703+16];
	shf.l.wrap.b32 	%r1728, %r1456, %r1728, %r1446;
$L__BB11_281:
	shr.u32 	%r1457, %r1727, 30;
	shf.l.wrap.b32 	%r1458, %r1728, %r1727, 2;
	shl.b32 	%r1459, %r1728, 2;
	shr.u32 	%r1460, %r1458, 31;
	add.s32 	%r1461, %r1460, %r1457;
	neg.s32 	%r1462, %r1461;
	setp.lt.s32 	%p277, %r1441, 0;
	selp.b32 	%r1729, %r1462, %r1461, %p277;
	xor.b32  	%r1464, %r1458, %r1441;
	shr.s32 	%r1465, %r1458, 31;
	xor.b32  	%r1466, %r1465, %r1458;
	xor.b32  	%r1467, %r1465, %r1459;
	cvt.u64.u32 	%rd706, %r1466;
	shl.b64 	%rd707, %rd706, 32;
	cvt.u64.u32 	%rd708, %r1467;
	or.b64  	%rd709, %rd707, %rd708;
	cvt.rn.f64.s64 	%fd70, %rd709;
	mul.f64 	%fd71, %fd70, 0d3BF921FB54442D19;
	cvt.rn.f32.f64 	%f1236, %fd71;
	neg.f32 	%f1237, %f1236;
	setp.lt.s32 	%p278, %r1464, 0;
	selp.f32 	%f1540, %f1237, %f1236, %p278;
$L__BB11_282:
	mul.rn.f32 	%f1239, %f1540, %f1540;
	and.b32  	%r1469, %r1729, 1;
	setp.eq.b32 	%p280, %r1469, 1;
	selp.f32 	%f1240, 0f3F800000, %f1540, %p280;
	fma.rn.f32 	%f1241, %f1239, %f1240, 0f00000000;
	fma.rn.f32 	%f1242, %f1239, 0f37CBAC00, 0fBAB607ED;
	selp.f32 	%f1243, %f1242, 0fB94D4153, %p280;
	selp.f32 	%f1244, 0f3D2AAABB, 0f3C0885E4, %p280;
	fma.rn.f32 	%f1245, %f1243, %f1239, %f1244;
	selp.f32 	%f1246, 0fBEFFFFFF, 0fBE2AAAA8, %p280;
	fma.rn.f32 	%f1247, %f1245, %f1239, %f1246;
	fma.rn.f32 	%f1248, %f1247, %f1241, %f1240;
	and.b32  	%r1470, %r1729, 2;
	setp.eq.s32 	%p281, %r1470, 0;
	mov.f32 	%f1249, 0f00000000;
	sub.f32 	%f1250, %f1249, %f1248;
	selp.f32 	%f1251, %f1248, %f1250, %p281;
	add.f32 	%f1252, %f1251, %f1251;
	mul.f32 	%f1253, %f156, %f156;
	mul.f32 	%f1254, %f156, %f1253;
	div.rn.f32 	%f1255, %f1252, %f1254;
	div.rn.f32 	%f1256, %f192, %f156;
	sub.f32 	%f198, %f1256, %f1255;
	@%p225 bra 	$L__BB11_290;
	setp.neu.f32 	%p282, %f158, 0f7F800000;
	@%p282 bra 	$L__BB11_285;
	mov.f32 	%f1263, 0f00000000;
	mul.rn.f32 	%f1541, %f156, %f1263;
	mov.b32 	%r1733, 0;
	bra.uni 	$L__BB11_290;
$L__BB11_285:
	mov.b64 	%rd1006, 0;
	mov.b32 	%r1730, 0;
$L__BB11_286:
	.pragma "nounroll";
	mul.wide.u32 	%rd711, %r1730, 4;
	mov.u64 	%rd712, __cudart_i2opi_f;
	add.s64 	%rd713, %rd712, %rd711;
	ld.global.nc.u32 	%r1472, [%rd713];
	mov.b32 	%r1473, %f156;
	shl.b32 	%r1474, %r1473, 8;
	or.b32  	%r1475, %r1474, -2147483648;
	mad.wide.u32 	%rd714, %r1472, %r1475, %rd1006;
	shr.u64 	%rd1006, %rd714, 32;
	add.s64 	%rd715, %rd1, %rd711;
	st.local.u32 	[%rd715], %rd714;
	add.s32 	%r1730, %r1730, 1;
	setp.ne.s32 	%p283, %r1730, 6;
	@%p283 bra 	$L__BB11_286;
	shr.u32 	%r1477, %r1473, 23;
	st.local.u32 	[%rd1+24], %rd1006;
	and.b32  	%r1478, %r1477, 31;
	and.b32  	%r1479, %r1477, 224;
	add.s32 	%r1480, %r1479, -128;
	shr.u32 	%r1481, %r1480, 5;
	mul.wide.u32 	%rd716, %r1481, 4;
	sub.s64 	%rd717, %rd1, %rd716;
	ld.local.u32 	%r1731, [%rd717+24];
	ld.local.u32 	%r1732, [%rd717+20];
	setp.eq.s32 	%p284, %r1478, 0;
	@%p284 bra 	$L__BB11_289;
	shf.l.wrap.b32 	%r1731, %r1732, %r1731, %r1478;
	ld.local.u32 	%r1488, [%rd717+16];
	shf.l.wrap.b32 	%r1732, %r1488, %r1732, %r1478;
$L__BB11_289:
	shr.u32 	%r1489, %r1731, 30;
	shf.l.wrap.b32 	%r1490, %r1732, %r1731, 2;
	shl.b32 	%r1491, %r1732, 2;
	shr.u32 	%r1492, %r1490, 31;
	add.s32 	%r1493, %r1492, %r1489;
	neg.s32 	%r1494, %r1493;
	setp.lt.s32 	%p285, %r1473, 0;
	selp.b32 	%r1733, %r1494, %r1493, %p285;
	xor.b32  	%r1496, %r1490, %r1473;
	shr.s32 	%r1497, %r1490, 31;
	xor.b32  	%r1498, %r1497, %r1490;
	xor.b32  	%r1499, %r1497, %r1491;
	cvt.u64.u32 	%rd720, %r1498;
	shl.b64 	%rd721, %rd720, 32;
	cvt.u64.u32 	%rd722, %r1499;
	or.b64  	%rd723, %rd721, %rd722;
	cvt.rn.f64.s64 	%fd72, %rd723;
	mul.f64 	%fd73, %fd72, 0d3BF921FB54442D19;
	cvt.rn.f32.f64 	%f1261, %fd73;
	neg.f32 	%f1262, %f1261;
	setp.lt.s32 	%p286, %r1496, 0;
	selp.f32 	%f1541, %f1262, %f1261, %p286;
$L__BB11_290:
	setp.lt.u32 	%p287, %r1669, 3;
	add.s32 	%r1502, %r1733, 1;
	mul.rn.f32 	%f1264, %f1541, %f1541;
	and.b32  	%r1503, %r1733, 1;
	setp.eq.b32 	%p288, %r1503, 1;
	selp.f32 	%f1265, %f1541, 0f3F800000, %p288;
	fma.rn.f32 	%f1266, %f1264, %f1265, 0f00000000;
	fma.rn.f32 	%f1267, %f1264, 0f37CBAC00, 0fBAB607ED;
	selp.f32 	%f1268, 0fB94D4153, %f1267, %p288;
	selp.f32 	%f1269, 0f3C0885E4, 0f3D2AAABB, %p288;
	fma.rn.f32 	%f1270, %f1268, %f1264, %f1269;
	selp.f32 	%f1271, 0fBE2AAAA8, 0fBEFFFFFF, %p288;
	fma.rn.f32 	%f1272, %f1270, %f1264, %f1271;
	fma.rn.f32 	%f1273, %f1272, %f1266, %f1265;
	and.b32  	%r1504, %r1502, 2;
	setp.eq.s32 	%p289, %r1504, 0;
	mov.f32 	%f1274, 0f00000000;
	sub.f32 	%f1275, %f1274, %f1273;
	selp.f32 	%f1276, %f1273, %f1275, %p289;
	add.f32 	%f1277, %f1276, %f1276;
	div.rn.f32 	%f1280, %f1277, %f1253;
	add.f32 	%f1281, %f198, %f1280;
	mul.f32 	%f1282, %f155, %f1281;
	st.local.f32 	[%rd39+4], %f1282;
	mov.b32 	%r1735, 2;
	@%p287 bra 	$L__BB11_293;
	mov.b32 	%r1735, 2;
$L__BB11_292:
	.pragma "nounroll";
	shl.b32 	%r1506, %r1735, 1;
	add.s32 	%r1507, %r1506, -1;
	cvt.rn.f32.s32 	%f1283, %r1507;
	mul.f32 	%f1284, %f9, %f155;
	div.rn.f32 	%f1285, %f1283, %f1284;
	mul.wide.s32 	%rd724, %r1735, 4;
	add.s64 	%rd725, %rd36, %rd724;
	ld.local.f32 	%f1286, [%rd725+-4];
	mul.f32 	%f1287, %f1285, %f1286;
	sub.f32 	%f1288, %f1287, %f1543;
	mul.wide.u32 	%rd726, %r1735, 4;
	add.s64 	%rd727, %rd36, %rd726;
	add.s64 	%rd728, %rd39, %rd724;
	ld.local.v2.f32 	{%f1289, %f1290}, [%rd728+-8];
	mul.f32 	%f1291, %f1285, %f1290;
	mul.f32 	%f1292, %f1284, %f1284;
	div.rn.f32 	%f1293, %f1283, %f1292;
	mul.f32 	%f1294, %f1293, %f155;
	mul.f32 	%f1295, %f1294, %f1286;
	sub.f32 	%f1296, %f1291, %f1295;
	sub.f32 	%f1297, %f1296, %f1289;
	add.s64 	%rd729, %rd39, %rd726;
	or.b32  	%r1508, %r1506, 1;
	cvt.rn.f32.s32 	%f1298, %r1508;
	div.rn.f32 	%f1299, %f1298, %f1284;
	mul.f32 	%f1300, %f1299, %f1288;
	sub.f32 	%f1301, %f1300, %f1286;
	st.local.v2.f32 	[%rd727], {%f1288, %f1301};
	mul.f32 	%f1302, %f1299, %f1297;
	div.rn.f32 	%f1303, %f1298, %f1292;
	mul.f32 	%f1304, %f1303, %f155;
	mul.f32 	%f1305, %f1304, %f1288;
	sub.f32 	%f1306, %f1302, %f1305;
	sub.f32 	%f1307, %f1306, %f1290;
	st.local.v2.f32 	[%rd729], {%f1297, %f1307};
	add.s32 	%r1509, %r1735, 2;
	add.s32 	%r1510, %r1506, 3;
	cvt.rn.f32.s32 	%f1308, %r1510;
	div.rn.f32 	%f1309, %f1308, %f1284;
	mul.f32 	%f1310, %f1309, %f1301;
	sub.f32 	%f1311, %f1310, %f1288;
	mul.wide.u32 	%rd730, %r1509, 4;
	add.s64 	%rd731, %rd36, %rd730;
	mul.f32 	%f1312, %f1309, %f1307;
	div.rn.f32 	%f1313, %f1308, %f1292;
	mul.f32 	%f1314, %f1313, %f155;
	ld.local.f32 	%f1315, [%rd725+4];
	mul.f32 	%f1316, %f1314, %f1315;
	sub.f32 	%f1317, %f1312, %f1316;
	sub.f32 	%f1318, %f1317, %f1297;
	add.s64 	%rd732, %rd39, %rd730;
	add.s32 	%r1511, %r1506, 5;
	cvt.rn.f32.s32 	%f1319, %r1511;
	div.rn.f32 	%f1320, %f1319, %f1284;
	mul.f32 	%f1321, %f1320, %f1311;
	sub.f32 	%f1322, %f1321, %f1315;
	st.local.v2.f32 	[%rd731], {%f1311, %f1322};
	mul.f32 	%f1323, %f1320, %f1318;
	div.rn.f32 	%f1324, %f1319, %f1292;
	mul.f32 	%f1325, %f1324, %f155;
	ld.local.f32 	%f1543, [%rd725+8];
	mul.f32 	%f1326, %f1325, %f1543;
	sub.f32 	%f1327, %f1323, %f1326;
	sub.f32 	%f1328, %f1327, %f1307;
	st.local.v2.f32 	[%rd732], {%f1318, %f1328};
	add.s32 	%r1735, %r1735, 4;
	and.b32  	%r1512, %r207, -4;
	setp.ne.s32 	%p290, %r1509, %r1512;
	@%p290 bra 	$L__BB11_292;
$L__BB11_293:
	and.b32  	%r1513, %r207, 3;
	setp.eq.s32 	%p291, %r1513, 0;
	@%p291 bra 	$L__BB11_298;
	setp.eq.s16 	%p292, %rs6, 0;
	@%p292 bra 	$L__BB11_296;
	shl.b32 	%r1514, %r1735, 1;
	add.s32 	%r1515, %r1514, -1;
	cvt.rn.f32.s32 	%f1329, %r1515;
	mul.f32 	%f1330, %f9, %f155;
	div.rn.f32 	%f1331, %f1329, %f1330;
	sub.s32 	%r1516, %r1515, %r1735;
	mul.wide.s32 	%rd733, %r1516, 4;
	add.s64 	%rd734, %rd36, %rd733;
	ld.local.f32 	%f1332, [%rd734];
	mul.f32 	%f1333, %f1331, %f1332;
	sub.f32 	%f1334, %f1333, %f1543;
	mul.wide.u32 	%rd735, %r1735, 4;
	add.s64 	%rd736, %rd36, %rd735;
	st.local.f32 	[%rd736], %f1334;
	add.s64 	%rd737, %rd39, %rd733;
	ld.local.f32 	%f1335, [%rd737];
	mul.f32 	%f1336, %f1331, %f1335;
	mul.f32 	%f1337, %f1330, %f1330;
	div.rn.f32 	%f1338, %f1329, %f1337;
	mul.f32 	%f1339, %f1338, %f155;
	mul.f32 	%f1340, %f1339, %f1332;
	sub.f32 	%f1341, %f1336, %f1340;
	ld.local.f32 	%f1342, [%rd737+-4];
	sub.f32 	%f1343, %f1341, %f1342;
	add.s64 	%rd738, %rd39, %rd735;
	st.local.f32 	[%rd738], %f1343;
	or.b32  	%r1517, %r1514, 1;
	cvt.rn.f32.s32 	%f1344, %r1517;
	div.rn.f32 	%f1345, %f1344, %f1330;
	mul.f32 	%f1346, %f1345, %f1334;
	sub.f32 	%f1347, %f1346, %f1332;
	st.local.f32 	[%rd736+4], %f1347;
	mul.f32 	%f1348, %f1345, %f1343;
	div.rn.f32 	%f1349, %f1344, %f1337;
	mul.f32 	%f1350, %f1349, %f155;
	ld.local.f32 	%f1351, [%rd734+4];
	mul.f32 	%f1352, %f1350, %f1351;
	sub.f32 	%f1353, %f1348, %f1352;
	sub.f32 	%f1354, %f1353, %f1335;
	st.local.f32 	[%rd738+4], %f1354;
	add.s32 	%r1735, %r1516, 3;
$L__BB11_296:
	setp.eq.b16 	%p293, %rs7, 1;
	@%p293 bra 	$L__BB11_298;
	shl.b32 	%r1518, %r1735, 1;
	add.s32 	%r1519, %r1518, -1;
	cvt.rn.f32.s32 	%f1355, %r1519;
	mul.f32 	%f1356, %f9, %f155;
	div.rn.f32 	%f1357, %f1355, %f1356;
	mul.wide.s32 	%rd739, %r1735, 4;
	add.s64 	%rd740, %rd36, %rd739;
	ld.local.f32 	%f1358, [%rd740+-4];
	mul.f32 	%f1359, %f1357, %f1358;
	ld.local.f32 	%f1360, [%rd740+-8];
	sub.f32 	%f1361, %f1359, %f1360;
	mul.wide.u32 	%rd741, %r1735, 4;
	add.s64 	%rd742, %rd36, %rd741;
	st.local.f32 	[%rd742], %f1361;
	add.s64 	%rd743, %rd39, %rd739;
	ld.local.f32 	%f1362, [%rd743+-4];
	mul.f32 	%f1363, %f1357, %f1362;
	mul.f32 	%f1364, %f1356, %f1356;
	div.rn.f32 	%f1365, %f1355, %f1364;
	mul.f32 	%f1366, %f1365, %f155;
	mul.f32 	%f1367, %f1366, %f1358;
	sub.f32 	%f1368, %f1363, %f1367;
	ld.local.f32 	%f1369, [%rd743+-8];
	sub.f32 	%f1370, %f1368, %f1369;
	add.s64 	%rd744, %rd39, %rd741;
	st.local.f32 	[%rd744], %f1370;
$L__BB11_298:
	ld.param.u32 	%r1584, [_Z43gpuKernelSphericalHarmonicsBesselJWithDerivIfEvPT_S1_S1_S1_S1_S1_S1_S1_S1_S1_S1_S0_iii_param_14];
	ld.param.u32 	%r1573, [_Z43gpuKernelSphericalHarmonicsBesselJWithDerivIfEvPT_S1_S1_S1_S1_S1_S1_S1_S1_S1_S1_S0_iii_param_13];
	ld.param.u64 	%rd960, [_Z43gpuKernelSphericalHarmonicsBesselJWithDerivIfEvPT_S1_S1_S1_S1_S1_S1_S1_S1_S1_S1_S0_iii_param_7];
	ld.param.u64 	%rd953, [_Z43gpuKernelSphericalHarmonicsBesselJWithDerivIfEvPT_S1_S1_S1_S1_S1_S1_S1_S1_S1_S1_S0_iii_param_6];
	ld.param.u64 	%rd946, [_Z43gpuKernelSphericalHarmonicsBesselJWithDerivIfEvPT_S1_S1_S1_S1_S1_S1_S1_S1_S1_S1_S0_iii_param_5];
	ld.param.u64 	%rd939, [_Z43gpuKernelSphericalHarmonicsBesselJWithDerivIfEvPT_S1_S1_S1_S1_S1_S1_S1_S1_S1_S1_S0_iii_param_4];
	ld.param.u64 	%rd932, [_Z43gpuKernelSphericalHarmonicsBesselJWithDerivIfEvPT_S1_S1_S1_S1_S1_S1_S1_S1_S1_S1_S0_iii_param_3];
	ld.param.u64 	%rd925, [_Z43gpuKernelSphericalHarmonicsBesselJWithDerivIfEvPT_S1_S1_S1_S1_S1_S1_S1_S1_S1_S1_S0_iii_param_2];
	ld.param.u64 	%rd918, [_Z43gpuKernelSphericalHarmonicsBesselJWithDerivIfEvPT_S1_S1_S1_S1_S1_S1_S1_S1_S1_S1_S0_iii_param_1];
	ld.param.u64 	%rd912, [_Z43gpuKernelSphericalHarmonicsBesselJWithDerivIfEvPT_S1_S1_S1_S1_S1_S1_S1_S1_S1_S1_S0_iii_param_0];
	mul.wide.u32 	%rd745, %r1672, 4;
	add.s64 	%rd746, %rd36, %rd745;
	ld.local.f32 	%f1371, [%rd746];
	add.s64 	%rd747, %rd39, %rd745;
	ld.local.f32 	%f1372, [%rd747];
	mul.f32 	%f1373, %f11, %f1372;
	mul.f32 	%f1374, %f12, %f1372;
	mul.f32 	%f1375, %f13, %f1372;
	add.s32 	%r1520, %r1676, %r1672;
	mad.lo.s32 	%r1521, %r1672, %r1672, %r1520;
	mad.lo.s32 	%r1522, %r1521, %r1573, %r1701;
	mad.lo.s32 	%r1523, %r1522, %r1584, %r1589;
	mul.f32 	%f1376, %f154, %f1371;
	cvta.to.global.u64 	%rd748, %rd912;
	mul.wide.s32 	%rd749, %r1523, 4;
	add.s64 	%rd750, %rd748, %rd749;
	st.global.f32 	[%rd750], %f1376;
	mul.f32 	%f1377, %f153, %f1371;
	cvta.to.global.u64 	%rd751, %rd918;
	add.s64 	%rd752, %rd751, %rd749;
	st.global.f32 	[%rd752], %f1377;
	mul.f32 	%f1378, %f154, %f1373;
	fma.rn.f32 	%f1379, %f147, %f1371, %f1378;
	cvta.to.global.u64 	%rd753, %rd925;
	add.s64 	%rd754, %rd753, %rd749;
	st.global.f32 	[%rd754], %f1379;
	mul.f32 	%f1380, %f154, %f1374;
	fma.rn.f32 	%f1381, %f148, %f1371, %f1380;
	cvta.to.global.u64 	%rd755, %rd939;
	add.s64 	%rd756, %rd755, %rd749;
	st.global.f32 	[%rd756], %f1381;
	mul.f32 	%f1382, %f154, %f1375;
	fma.rn.f32 	%f1383, %f149, %f1371, %f1382;
	cvta.to.global.u64 	%rd757, %rd953;
	add.s64 	%rd758, %rd757, %rd749;
	st.global.f32 	[%rd758], %f1383;
	mul.f32 	%f1384, %f153, %f1373;
	fma.rn.f32 	%f1385, %f150, %f1371, %f1384;
	cvta.to.global.u64 	%rd759, %rd932;
	add.s64 	%rd760, %rd759, %rd749;
	st.global.f32 	[%rd760], %f1385;
	mul.f32 	%f1386, %f153, %f1374;
	fma.rn.f32 	%f1387, %f151, %f1371, %f1386;
	cvta.to.global.u64 	%rd761, %rd946;
	add.s64 	%rd762, %rd761, %rd749;
	st.global.f32 	[%rd762], %f1387;
	mul.f32 	%f1388, %f153, %f1375;
	fma.rn.f32 	%f1389, %f152, %f1371, %f1388;
	cvta.to.global.u64 	%rd763, %rd960;
	add.s64 	%rd764, %rd763, %rd749;
	st.global.f32 	[%rd764], %f1389;
	add.s32 	%r1701, %r1701, 1;
	setp.ne.s32 	%p294, %r1701, %r1573;
	@%p294 bra 	$L__BB11_226;
$L__BB11_299:
	add.s32 	%r1676, %r1676, 1;
	setp.ne.s32 	%p295, %r1676, %r1670;
	@%p295 bra 	$L__BB11_138;
	ld.param.u32 	%r1574, [_Z43gpuKernelSphericalHarmonicsBesselJWithDerivIfEvPT_S1_S1_S1_S1_S1_S1_S1_S1_S1_S1_S0_iii_param_13];
	setp.lt.s32 	%p296, %r1574, 1;
	@%p296 bra 	$L__BB11_311;
	mov.f32 	%f1544, 0fBF800000;
	mov.b32 	%r1737, 0;
$L__BB11_302:
	mov.f32 	%f205, %f1544;
	ld.param.u32 	%r1575, [_Z43gpuKernelSphericalHarmonicsBesselJWithDerivIfEvPT_S1_S1_S1_S1_S1_S1_S1_S1_S1_S1_S0_iii_param_13];
	setp.lt.u32 	%p297, %r1575, 4;
	neg.f32 	%f1544, %f205;
	mov.b32 	%r1740, 0;
	@%p297 bra 	$L__BB11_305;
	mov.b32 	%r1738, 0;
$L__BB11_304:
	.pragma "nounroll";
	ld.param.u32 	%r1585, [_Z43gpuKernelSphericalHarmonicsBesselJWithDerivIfEvPT_S1_S1_S1_S1_S1_S1_S1_S1_S1_S1_S0_iii_param_14];
	ld.param.u32 	%r1576, [_Z43gpuKernelSphericalHarmonicsBesselJWithDerivIfEvPT_S1_S1_S1_S1_S1_S1_S1_S1_S1_S1_S0_iii_param_13];
	ld.param.u64 	%rd961, [_Z43gpuKernelSphericalHarmonicsBesselJWithDerivIfEvPT_S1_S1_S1_S1_S1_S1_S1_S1_S1_S1_S0_iii_param_7];
	ld.param.u64 	%rd954, [_Z43gpuKernelSphericalHarmonicsBesselJWithDerivIfEvPT_S1_S1_S1_S1_S1_S1_S1_S1_S1_S1_S0_iii_param_6];
	ld.param.u64 	%rd947, [_Z43gpuKernelSphericalHarmonicsBesselJWithDerivIfEvPT_S1_S1_S1_S1_S1_S1_S1_S1_S1_S1_S0_iii_param_5];
	ld.param.u64 	%rd940, [_Z43gpuKernelSphericalHarmonicsBesselJWithDerivIfEvPT_S1_S1_S1_S1_S1_S1_S1_S1_S1_S1_S0_iii_param_4];
	ld.param.u64 	%rd933, [_Z43gpuKernelSphericalHarmonicsBesselJWithDerivIfEvPT_S1_S1_S1_S1_S1_S1_S1_S1_S1_S1_S0_iii_param_3];
	ld.param.u64 	%rd926, [_Z43gpuKernelSphericalHarmonicsBesselJWithDerivIfEvPT_S1_S1_S1_S1_S1_S1_S1_S1_S1_S1_S0_iii_param_2];
	ld.param.u64 	%rd919, [_Z43gpuKernelSphericalHarmonicsBesselJWithDerivIfEvPT_S1_S1_S1_S1_S1_S1_S1_S1_S1_S1_S0_iii_param_1];
	ld.param.u64 	%rd913, [_Z43gpuKernelSphericalHarmonicsBesselJWithDerivIfEvPT_S1_S1_S1_S1_S1_S1_S1_S1_S1_S1_S0_iii_param_0];
	mad.lo.s32 	%r1527, %r1672, %r1672, %r1672;
	add.s32 	%r1528, %r1527, %r1737;
	mad.lo.s32 	%r1529, %r1576, %r1528, %r1576;
	add.s32 	%r1530, %r1738, %r1529;
	mad.lo.s32 	%r1531, %r1530, %r1585, %r1589;
	not.b32 	%r1532, %r1737;
	add.s32 	%r1533, %r1527, %r1532;
	mad.lo.s32 	%r1534, %r1533, %r1576, %r1738;
	mad.lo.s32 	%r1535, %r1534, %r1585, %r1589;
	cvta.to.global.u64 	%rd765, %rd913;
	mul.wide.s32 	%rd766, %r1531, 4;
	add.s64 	%rd767, %rd765, %rd766;
	ld.global.f32 	%f1391, [%rd767];
	mul.f32 	%f1392, %f205, %f1391;
	mul.wide.s32 	%rd768, %r1535, 4;
	add.s64 	%rd769, %rd765, %rd768;
	st.global.f32 	[%rd769], %f1392;
	cvta.to.global.u64 	%rd770, %rd919;
	add.s64 	%rd771, %rd770, %rd766;
	ld.global.f32 	%f1393, [%rd771];
	mul.f32 	%f1394, %f1393, %f1544;
	add.s64 	%rd772, %rd770, %rd768;
	st.global.f32 	[%rd772], %f1394;
	cvta.to.global.u64 	%rd773, %rd926;
	add.s64 	%rd774, %rd773, %rd766;
	ld.global.f32 	%f1395, [%rd774];
	mul.f32 	%f1396, %f205, %f1395;
	add.s64 	%rd775, %rd773, %rd768;
	st.global.f32 	[%rd775], %f1396;
	cvta.to.global.u64 	%rd776, %rd933;
	add.s64 	%rd777, %rd776, %rd766;
	ld.global.f32 	%f1397, [%rd777];
	mul.f32 	%f1398, %f1397, %f1544;
	add.s64 	%rd778, %rd776, %rd768;
	st.global.f32 	[%rd778], %f1398;
	cvta.to.global.u64 	%rd779, %rd940;
	add.s64 	%rd780, %rd779, %rd766;
	ld.global.f32 	%f1399, [%rd780];
	mul.f32 	%f1400, %f205, %f1399;
	add.s64 	%rd781, %rd779, %rd768;
	st.global.f32 	[%rd781], %f1400;
	cvta.to.global.u64 	%rd782, %rd947;
	add.s64 	%rd783, %rd782, %rd766;
	ld.global.f32 	%f1401, [%rd783];
	mul.f32 	%f1402, %f1401, %f1544;
	add.s64 	%rd784, %rd782, %rd768;
	st.global.f32 	[%rd784], %f1402;
	cvta.to.global.u64 	%rd785, %rd954;
	add.s64 	%rd786, %rd785, %rd766;
	ld.global.f32 	%f1403, [%rd786];
	mul.f32 	%f1404, %f205, %f1403;
	add.s64 	%rd787, %rd785, %rd768;
	st.global.f32 	[%rd787], %f1404;
	cvta.to.global.u64 	%rd788, %rd961;
	add.s64 	%rd789, %rd788, %rd766;
	ld.global.f32 	%f1405, [%rd789];
	mul.f32 	%f1406, %f1405, %f1544;
	add.s64 	%rd790, %rd788, %rd768;
	st.global.f32 	[%rd790], %f1406;
	mul.wide.s32 	%rd791, %r1585, 4;
	add.s64 	%rd792, %rd767, %rd791;
	ld.global.f32 	%f1407, [%rd792];
	mul.f32 	%f1408, %f205, %f1407;
	add.s64 	%rd793, %rd769, %rd791;
	st.global.f32 	[%rd793], %f1408;
	add.s64 	%rd794, %rd771, %rd791;
	ld.global.f32 	%f1409, [%rd794];
	mul.f32 	%f1410, %f1409, %f1544;
	add.s64 	%rd795, %rd772, %rd791;
	st.global.f32 	[%rd795], %f1410;
	add.s64 	%rd796, %rd774, %rd791;
	ld.global.f32 	%f1411, [%rd796];
	mul.f32 	%f1412, %f205, %f1411;
	add.s64 	%rd797, %rd775, %rd791;
	st.global.f32 	[%rd797], %f1412;
	add.s64 	%rd798, %rd777, %rd791;
	ld.global.f32 	%f1413, [%rd798];
	mul.f32 	%f1414, %f1413, %f1544;
	add.s64 	%rd799, %rd778, %rd791;
	st.global.f32 	[%rd799], %f1414;
	add.s64 	%rd800, %rd780, %rd791;
	ld.global.f32 	%f1415, [%rd800];
	mul.f32 	%f1416, %f205, %f1415;
	add.s64 	%rd801, %rd781, %rd791;
	st.global.f32 	[%rd801], %f1416;
	add.s64 	%rd802, %rd783, %rd791;
	ld.global.f32 	%f1417, [%rd802];
	mul.f32 	%f1418, %f1417, %f1544;
	add.s64 	%rd803, %rd784, %rd791;
	st.global.f32 	[%rd803], %f1418;
	add.s64 	%rd804, %rd786, %rd791;
	ld.global.f32 	%f1419, [%rd804];
	mul.f32 	%f1420, %f205, %f1419;
	add.s64 	%rd805, %rd787, %rd791;
	st.global.f32 	[%rd805], %f1420;
	add.s64 	%rd806, %rd789, %rd791;
	ld.global.f32 	%f1421, [%rd806];
	mul.f32 	%f1422, %f1421, %f1544;
	add.s64 	%rd807, %rd790, %rd791;
	st.global.f32 	[%rd807], %f1422;
	add.s64 	%rd808, %rd792, %rd791;
	ld.global.f32 	%f1423, [%rd808];
	mul.f32 	%f1424, %f205, %f1423;
	add.s64 	%rd809, %rd793, %rd791;
	st.global.f32 	[%rd809], %f1424;
	add.s64 	%rd810, %rd794, %rd791;
	ld.global.f32 	%f1425, [%rd810];
	mul.f32 	%f1426, %f1425, %f1544;
	add.s64 	%rd811, %rd795, %rd791;
	st.global.f32 	[%rd811], %f1426;
	add.s64 	%rd812, %rd796, %rd791;
	ld.global.f32 	%f1427, [%rd812];
	mul.f32 	%f1428, %f205, %f1427;
	add.s64 	%rd813, %rd797, %rd791;
	st.global.f32 	[%rd813], %f1428;
	add.s64 	%rd814, %rd798, %rd791;
	ld.global.f32 	%f1429, [%rd814];
	mul.f32 	%f1430, %f1429, %f1544;
	add.s64 	%rd815, %rd799, %rd791;
	st.global.f32 	[%rd815], %f1430;
	add.s64 	%rd816, %rd800, %rd791;
	ld.global.f32 	%f1431, [%rd816];
	mul.f32 	%f1432, %f205, %f1431;
	add.s64 	%rd817, %rd801, %rd791;
	st.global.f32 	[%rd817], %f1432;
	add.s64 	%rd818, %rd802, %rd791;
	ld.global.f32 	%f1433, [%rd818];
	mul.f32 	%f1434, %f1433, %f1544;
	add.s64 	%rd819, %rd803, %rd791;
	st.global.f32 	[%rd819], %f1434;
	add.s64 	%rd820, %rd804, %rd791;
	ld.global.f32 	%f1435, [%rd820];
	mul.f32 	%f1436, %f205, %f1435;
	add.s64 	%rd821, %rd805, %rd791;
	st.global.f32 	[%rd821], %f1436;
	add.s64 	%rd822, %rd806, %rd791;
	ld.global.f32 	%f1437, [%rd822];
	mul.f32 	%f1438, %f1437, %f1544;
	add.s64 	%rd823, %rd807, %rd791;
	st.global.f32 	[%rd823], %f1438;
	add.s64 	%rd824, %rd808, %rd791;
	ld.global.f32 	%f1439, [%rd824];
	mul.f32 	%f1440, %f205, %f1439;
	add.s64 	%rd825, %rd809, %rd791;
	st.global.f32 	[%rd825], %f1440;
	add.s64 	%rd826, %rd810, %rd791;
	ld.global.f32 	%f1441, [%rd826];
	mul.f32 	%f1442, %f1441, %f1544;
	add.s64 	%rd827, %rd811, %rd791;
	st.global.f32 	[%rd827], %f1442;
	add.s64 	%rd828, %rd812, %rd791;
	ld.global.f32 	%f1443, [%rd828];
	mul.f32 	%f1444, %f205, %f1443;
	add.s64 	%rd829, %rd813, %rd791;
	st.global.f32 	[%rd829], %f1444;
	add.s64 	%rd830, %rd814, %rd791;
	ld.global.f32 	%f1445, [%rd830];
	mul.f32 	%f1446, %f1445, %f1544;
	add.s64 	%rd831, %rd815, %rd791;
	st.global.f32 	[%rd831], %f1446;
	add.s64 	%rd832, %rd816, %rd791;
	ld.global.f32 	%f1447, [%rd832];
	mul.f32 	%f1448, %f205, %f1447;
	add.s64 	%rd833, %rd817, %rd791;
	st.global.f32 	[%rd833], %f1448;
	add.s64 	%rd834, %rd818, %rd791;
	ld.global.f32 	%f1449, [%rd834];
	mul.f32 	%f1450, %f1449, %f1544;
	add.s64 	%rd835, %rd819, %rd791;
	st.global.f32 	[%rd835], %f1450;
	add.s64 	%rd836, %rd820, %rd791;
	ld.global.f32 	%f1451, [%rd836];
	mul.f32 	%f1452, %f205, %f1451;
	add.s64 	%rd837, %rd821, %rd791;
	st.global.f32 	[%rd837], %f1452;
	add.s64 	%rd838, %rd822, %rd791;
	ld.global.f32 	%f1453, [%rd838];
	mul.f32 	%f1454, %f1453, %f1544;
	add.s64 	%rd839, %rd823, %rd791;
	st.global.f32 	[%rd839], %f1454;
	add.s32 	%r1738, %r1738, 4;
	and.b32  	%r1740, %r1576, 2147483644;
	setp.ne.s32 	%p298, %r1738, %r1740;
	@%p298 bra 	$L__BB11_304;
$L__BB11_305:
	ld.param.u32 	%r1577, [_Z43gpuKernelSphericalHarmonicsBesselJWithDerivIfEvPT_S1_S1_S1_S1_S1_S1_S1_S1_S1_S1_S0_iii_param_13];
	and.b32  	%r1536, %r1577, 3;
	setp.eq.s32 	%p299, %r1536, 0;
	@%p299 bra 	$L__BB11_310;
	setp.eq.s32 	%p300, %r1536, 1;
	@%p300 bra 	$L__BB11_308;
	ld.param.u32 	%r1586, [_Z43gpuKernelSphericalHarmonicsBesselJWithDerivIfEvPT_S1_S1_S1_S1_S1_S1_S1_S1_S1_S1_S0_iii_param_14];
	ld.param.u32 	%r1578, [_Z43gpuKernelSphericalHarmonicsBesselJWithDerivIfEvPT_S1_S1_S1_S1_S1_S1_S1_S1_S1_S1_S0_iii_param_13];
	ld.param.u64 	%rd962, [_Z43gpuKernelSphericalHarmonicsBesselJWithDerivIfEvPT_S1_S1_S1_S1_S1_S1_S1_S1_S1_S1_S0_iii_param_7];
	ld.param.u64 	%rd955, [_Z43gpuKernelSphericalHarmonicsBesselJWithDerivIfEvPT_S1_S1_S1_S1_S1_S1_S1_S1_S1_S1_S0_iii_param_6];
	ld.param.u64 	%rd948, [_Z43gpuKernelSphericalHarmonicsBesselJWithDerivIfEvPT_S1_S1_S1_S1_S1_S1_S1_S1_S1_S1_S0_iii_param_5];
	ld.param.u64 	%rd941, [_Z43gpuKernelSphericalHarmonicsBesselJWithDerivIfEvPT_S1_S1_S1_S1_S1_S1_S1_S1_S1_S1_S0_iii_param_4];
	ld.param.u64 	%rd934, [_Z43gpuKernelSphericalHarmonicsBesselJWithDerivIfEvPT_S1_S1_S1_S1_S1_S1_S1_S1_S1_S1_S0_iii_param_3];
	ld.param.u64 	%rd927, [_Z43gpuKernelSphericalHarmonicsBesselJWithDerivIfEvPT_S1_S1_S1_S1_S1_S1_S1_S1_S1_S1_S0_iii_param_2];
	ld.param.u64 	%rd920, [_Z43gpuKernelSphericalHarmonicsBesselJWithDerivIfEvPT_S1_S1_S1_S1_S1_S1_S1_S1_S1_S1_S0_iii_param_1];
	ld.param.u64 	%rd914, [_Z43gpuKernelSphericalHarmonicsBesselJWithDerivIfEvPT_S1_S1_S1_S1_S1_S1_S1_S1_S1_S1_S0_iii_param_0];
	mad.lo.s32 	%r1537, %r1672, %r1672, %r1672;
	add.s32 	%r1538, %r1537, %r1737;
	mad.lo.s32 	%r1539, %r1578, %r1538, %r1578;
	add.s32 	%r1540, %r1740, %r1539;
	mad.lo.s32 	%r1541, %r1540, %r1586, %r1589;
	not.b32 	%r1542, %r1737;
	add.s32 	%r1543, %r1537, %r1542;
	mad.lo.s32 	%r1544, %r1543, %r1578, %r1740;
	mad.lo.s32 	%r1545, %r1544, %r1586, %r1589;
	cvta.to.global.u64 	%rd840, %rd914;
	mul.wide.s32 	%rd841, %r1541, 4;
	add.s64 	%rd842, %rd840, %rd841;
	ld.global.f32 	%f1455, [%rd842];
	mul.f32 	%f1456, %f205, %f1455;
	mul.wide.s32 	%rd843, %r1545, 4;
	add.s64 	%rd844, %rd840, %rd843;
	st.global.f32 	[%rd844], %f1456;
	cvta.to.global.u64 	%rd845, %rd920;
	add.s64 	%rd846, %rd845, %rd841;
	ld.global.f32 	%f1457, [%rd846];
	mul.f32 	%f1458, %f1457, %f1544;
	add.s64 	%rd847, %rd845, %rd843;
	st.global.f32 	[%rd847], %f1458;
	cvta.to.global.u64 	%rd848, %rd927;
	add.s64 	%rd849, %rd848, %rd841;
	ld.global.f32 	%f1459, [%rd849];
	mul.f32 	%f1460, %f205, %f1459;
	add.s64 	%rd850, %rd848, %rd843;
	st.global.f32 	[%rd850], %f1460;
	cvta.to.global.u64 	%rd851, %rd934;
	add.s64 	%rd852, %rd851, %rd841;
	ld.global.f32 	%f1461, [%rd852];
	mul.f32 	%f1462, %f1461, %f1544;
	add.s64 	%rd853, %rd851, %rd843;
	st.global.f32 	[%rd853], %f1462;
	cvta.to.global.u64 	%rd854, %rd941;
	add.s64 	%rd855, %rd854, %rd841;
	ld.global.f32 	%f1463, [%rd855];
	mul.f32 	%f1464, %f205, %f1463;
	add.s64 	%rd856, %rd854, %rd843;
	st.global.f32 	[%rd856], %f1464;
	cvta.to.global.u64 	%rd857, %rd948;
	add.s64 	%rd858, %rd857, %rd841;
	ld.global.f32 	%f1465, [%rd858];
	mul.f32 	%f1466, %f1465, %f1544;
	add.s64 	%rd859, %rd857, %rd843;
	st.global.f32 	[%rd859], %f1466;
	cvta.to.global.u64 	%rd860, %rd955;
	add.s64 	%rd861, %rd860, %rd841;
	ld.global.f32 	%f1467, [%rd861];
	mul.f32 	%f1468, %f205, %f1467;
	add.s64 	%rd862, %rd860, %rd843;
	st.global.f32 	[%rd862], %f1468;
	cvta.to.global.u64 	%rd863, %rd962;
	add.s64 	%rd864, %rd863, %rd841;
	ld.global.f32 	%f1469, [%rd864];
	mul.f32 	%f1470, %f1469, %f1544;
	add.s64 	%rd865, %rd863, %rd843;
	st.global.f32 	[%rd865], %f1470;
	mul.wide.s32 	%rd866, %r1586, 4;
	add.s64 	%rd867, %rd842, %rd866;
	ld.global.f32 	%f1471, [%rd867];
	mul.f32 	%f1472, %f205, %f1471;
	add.s64 	%rd868, %rd844, %rd866;
	st.global.f32 	[%rd868], %f1472;
	add.s64 	%rd869, %rd846, %rd866;
	ld.global.f32 	%f1473, [%rd869];
	mul.f32 	%f1474, %f1473, %f1544;
	add.s64 	%rd870, %rd847, %rd866;
	st.global.f32 	[%rd870], %f1474;
	add.s64 	%rd871, %rd849, %rd866;
	ld.global.f32 	%f1475, [%rd871];
	mul.f32 	%f1476, %f205, %f1475;
	add.s64 	%rd872, %rd850, %rd866;
	st.global.f32 	[%rd872], %f1476;
	add.s64 	%rd873, %rd852, %rd866;
	ld.global.f32 	%f1477, [%rd873];
	mul.f32 	%f1478, %f1477, %f1544;
	add.s64 	%rd874, %rd853, %rd866;
	st.global.f32 	[%rd874], %f1478;
	add.s64 	%rd875, %rd855, %rd866;
	ld.global.f32 	%f1479, [%rd875];
	mul.f32 	%f1480, %f205, %f1479;
	add.s64 	%rd876, %rd856, %rd866;
	st.global.f32 	[%rd876], %f1480;
	add.s64 	%rd877, %rd858, %rd866;
	ld.global.f32 	%f1481, [%rd877];
	mul.f32 	%f1482, %f1481, %f1544;
	add.s64 	%rd878, %rd859, %rd866;
	st.global.f32 	[%rd878], %f1482;
	add.s64 	%rd879, %rd861, %rd866;
	ld.global.f32 	%f1483, [%rd879];
	mul.f32 	%f1484, %f205, %f1483;
	add.s64 	%rd880, %rd862, %rd866;
	st.global.f32 	[%rd880], %f1484;
	add.s64 	%rd881, %rd864, %rd866;
	ld.global.f32 	%f1485, [%rd881];
	mul.f32 	%f1486, %f1485, %f1544;
	add.s64 	%rd882, %rd865, %rd866;
	st.global.f32 	[%rd882], %f1486;
	add.s32 	%r1740, %r1740, 2;
$L__BB11_308:
	ld.param.u32 	%r1579, [_Z43gpuKernelSphericalHarmonicsBesselJWithDerivIfEvPT_S1_S1_S1_S1_S1_S1_S1_S1_S1_S1_S0_iii_param_13];
	and.b32  	%r1546, %r1579, 1;
	setp.eq.b32 	%p301, %r1546, 1;
	not.pred 	%p302, %p301;
	@%p302 bra 	$L__BB11_310;
	ld.param.u32 	%r1587, [_Z43gpuKernelSphericalHarmonicsBesselJWithDerivIfEvPT_S1_S1_S1_S1_S1_S1_S1_S1_S1_S1_S0_iii_param_14];
	ld.param.u32 	%r1580, [_Z43gpuKernelSphericalHarmonicsBesselJWithDerivIfEvPT_S1_S1_S1_S1_S1_S1_S1_S1_S1_S1_S0_iii_param_13];
	ld.param.u64 	%rd963, [_Z43gpuKernelSphericalHarmonicsBesselJWithDerivIfEvPT_S1_S1_S1_S1_S1_S1_S1_S1_S1_S1_S0_iii_param_7];
	ld.param.u64 	%rd956, [_Z43gpuKernelSphericalHarmonicsBesselJWithDerivIfEvPT_S1_S1_S1_S1_S1_S1_S1_S1_S1_S1_S0_iii_param_6];
	ld.param.u64 	%rd949, [_Z43gpuKernelSphericalHarmonicsBesselJWithDerivIfEvPT_S1_S1_S1_S1_S1_S1_S1_S1_S1_S1_S0_iii_param_5];
	ld.param.u64 	%rd942, [_Z43gpuKernelSphericalHarmonicsBesselJWithDerivIfEvPT_S1_S1_S1_S1_S1_S1_S1_S1_S1_S1_S0_iii_param_4];
	ld.param.u64 	%rd935, [_Z43gpuKernelSphericalHarmonicsBesselJWithDerivIfEvPT_S1_S1_S1_S1_S1_S1_S1_S1_S1_S1_S0_iii_param_3];
	ld.param.u64 	%rd928, [_Z43gpuKernelSphericalHarmonicsBesselJWithDerivIfEvPT_S1_S1_S1_S1_S1_S1_S1_S1_S1_S1_S0_iii_param_2];
	ld.param.u64 	%rd921, [_Z43gpuKernelSphericalHarmonicsBesselJWithDerivIfEvPT_S1_S1_S1_S1_S1_S1_S1_S1_S1_S1_S0_iii_param_1];
	ld.param.u64 	%rd915, [_Z43gpuKernelSphericalHarmonicsBesselJWithDerivIfEvPT_S1_S1_S1_S1_S1_S1_S1_S1_S1_S1_S0_iii_param_0];
	mad.lo.s32 	%r1547, %r1672, %r1672, %r1672;
	add.s32 	%r1548, %r1547, %r1737;
	mad.lo.s32 	%r1549, %r1580, %r1548, %r1580;
	add.s32 	%r1550, %r1740, %r1549;
	mad.lo.s32 	%r1551, %r1550, %r1587, %r1589;
	not.b32 	%r1552, %r1737;
	add.s32 	%r1553, %r1547, %r1552;
	mad.lo.s32 	%r1554, %r1553, %r1580, %r1740;
	mad.lo.s32 	%r1555, %r1554, %r1587, %r1589;
	cvta.to.global.u64 	%rd883, %rd915;
	mul.wide.s32 	%rd884, %r1551, 4;
	add.s64 	%rd885, %rd883, %rd884;
	ld.global.f32 	%f1487, [%rd885];
	mul.f32 	%f1488, %f205, %f1487;
	mul.wide.s32 	%rd886, %r1555, 4;
	add.s64 	%rd887, %rd883, %rd886;
	st.global.f32 	[%rd887], %f1488;
	cvta.to.global.u64 	%rd888, %rd921;
	add.s64 	%rd889, %rd888, %rd884;
	ld.global.f32 	%f1489, [%rd889];
	mul.f32 	%f1490, %f1489, %f1544;
	add.s64 	%rd890, %rd888, %rd886;
	st.global.f32 	[%rd890], %f1490;
	cvta.to.global.u64 	%rd891, %rd928;
	add.s64 	%rd892, %rd891, %rd884;
	ld.global.f32 	%f1491, [%rd892];
	mul.f32 	%f1492, %f205, %f1491;
	add.s64 	%rd893, %rd891, %rd886;
	st.global.f32 	[%rd893], %f1492;
	cvta.to.global.u64 	%rd894, %rd935;
	add.s64 	%rd895, %rd894, %rd884;
	ld.global.f32 	%f1493, [%rd895];
	mul.f32 	%f1494, %f1493, %f1544;
	add.s64 	%rd896, %rd894, %rd886;
	st.global.f32 	[%rd896], %f1494;
	cvta.to.global.u64 	%rd897, %rd942;
	add.s64 	%rd898, %rd897, %rd884;
	ld.global.f32 	%f1495, [%rd898];
	mul.f32 	%f1496, %f205, %f1495;
	add.s64 	%rd899, %rd897, %rd886;
	st.global.f32 	[%rd899], %f1496;
	cvta.to.global.u64 	%rd900, %rd949;
	add.s64 	%rd901, %rd900, %rd884;
	ld.global.f32 	%f1497, [%rd901];
	mul.f32 	%f1498, %f1497, %f1544;
	add.s64 	%rd902, %rd900, %rd886;
	st.global.f32 	[%rd902], %f1498;
	cvta.to.global.u64 	%rd903, %rd956;
	add.s64 	%rd904, %rd903, %rd884;
	ld.global.f32 	%f1499, [%rd904];
	mul.f32 	%f1500, %f205, %f1499;
	add.s64 	%rd905, %rd903, %rd886;
	st.global.f32 	[%rd905], %f1500;
	cvta.to.global.u64 	%rd906, %rd963;
	add.s64 	%rd907, %rd906, %rd884;
	ld.global.f32 	%f1501, [%rd907];
	mul.f32 	%f1502, %f1501, %f1544;
	add.s64 	%rd908, %rd906, %rd886;
	st.global.f32 	[%rd908], %f1502;
$L__BB11_310:
	add.s32 	%r1737, %r1737, 1;
	setp.ne.s32 	%p303, %r1737, %r1672;
	@%p303 bra 	$L__BB11_302;
$L__BB11_311:
	ld.param.u32 	%r1565, [_Z43gpuKernelSphericalHarmonicsBesselJWithDerivIfEvPT_S1_S1_S1_S1_S1_S1_S1_S1_S1_S1_S0_iii_param_12];
	add.s32 	%r1556, %r207, %r1672;
	add.s32 	%r1672, %r207, 2;
	sub.s32 	%r1671, %r1556, %r1671;
	add.s32 	%r376, %r1671, 2;
	add.s32 	%r1557, %r1565, 1;
	setp.ne.s32 	%p304, %r1670, %r1557;
	add.s16 	%rs8, %rs8, 1;
	mov.u32 	%r1669, %r207;
	mov.u32 	%r1670, %r376;
	@%p304 bra 	$L__BB11_129;
$L__BB11_312:
	ld.param.u32 	%r1588, [_Z43gpuKernelSphericalHarmonicsBesselJWithDerivIfEvPT_S1_S1_S1_S1_S1_S1_S1_S1_S1_S1_S0_iii_param_14];
	mov.u32 	%r1558, %ntid.x;
	mov.u32 	%r1559, %nctaid.x;
	mad.lo.s32 	%r1589, %r1558, %r1559, %r1589;
	setp.lt.s32 	%p305, %r1589, %r1588;
	@%p305 bra 	$L__BB11_2;
$L__BB11_313:
	ret;

}
.func  (.param .align 16 .b8 func_retval0[16]) __internal_trig_reduction_slowpathd(
	.param .b64 __internal_trig_reduction_slowpathd_param_0
)
{
	.local .align 8 .b8 	__local_depot12[40];
	.reg .b64 	%SP;
	.reg .b64 	%SPL;
	.reg .pred 	%p<10>;
	.reg .b32 	%r<47>;
	.reg .b64 	%rd<74>;
	.reg .b64 	%fd<5>;

	mov.u64 	%SPL, __local_depot12;
	ld.param.f64 	%fd4, [__internal_trig_reduction_slowpathd_param_0];
	add.u64 	%rd1, %SPL, 0;
	{
	.reg .b32 %temp; 
	mov.b64 	{%temp, %r1}, %fd4;
	}
	shr.u32 	%r2, %r1, 20;
	and.b32  	%r3, %r2, 2047;
	setp.eq.s32 	%p1, %r3, 2047;
	mov.b32 	%r46, 0;
	@%p1 bra 	$L__BB12_9;
	add.s32 	%r20, %r3, -1024;
	mov.b64 	%rd20, %fd4;
	shl.b64 	%rd2, %rd20, 11;
	shr.u32 	%r4, %r20, 6;
	sub.s32 	%r45, 15, %r4;
	sub.s32 	%r21, 19, %r4;
	setp.lt.u32 	%p2, %r20, 128;
	selp.b32 	%r6, 18, %r21, %p2;
	setp.ge.s32 	%p3, %r45, %r6;
	mov.b64 	%rd70, 0;
	@%p3 bra 	$L__BB12_4;
	add.s32 	%r23, %r6, %r4;
	neg.s32 	%r43, %r23;
	or.b64  	%rd3, %rd2, -9223372036854775808;
	mov.b64 	%rd70, 0;
	mov.b32 	%r42, 0;
	mov.u64 	%rd25, __cudart_i2opi_d;
	mov.u32 	%r44, %r45;
$L__BB12_3:
	.pragma "nounroll";
	mul.wide.s32 	%rd22, %r42, 8;
	add.s64 	%rd23, %rd1, %rd22;
	mul.wide.s32 	%rd24, %r44, 8;
	add.s64 	%rd26, %rd25, %rd24;
	ld.global.nc.u64 	%rd27, [%rd26];
	{
	.reg .u32 %r0, %r1, %r2, %r3, %alo, %ahi, %blo, %bhi, %clo, %chi;
	mov.b64 	{%alo,%ahi}, %rd27;
	mov.b64 	{%blo,%bhi}, %rd3;
	mov.b64 	{%clo,%chi}, %rd70;
	mad.lo.cc.u32 	%r0, %alo, %blo, %clo;
	madc.hi.cc.u32 	%r1, %alo, %blo, %chi;
	madc.hi.u32 	%r2, %alo, %bhi, 0;
	mad.lo.cc.u32 	%r1, %alo, %bhi, %r1;
	madc.hi.cc.u32 	%r2, %ahi, %blo, %r2;
	madc.hi.u32 	%r3, %ahi, %bhi, 0;
	mad.lo.cc.u32 	%r1, %ahi, %blo, %r1;
	madc.lo.cc.u32 	%r2, %ahi, %bhi, %r2;
	addc.u32 	%r3, %r3, 0;
	mov.b64 	%rd28, {%r0,%r1};
	mov.b64 	%rd70, {%r2,%r3};
	}
	st.local.u64 	[%rd23], %rd28;
	add.s32 	%r44, %r44, 1;
	add.s32 	%r43, %r43, 1;
	add.s32 	%r42, %r42, 1;
	setp.ne.s32 	%p4, %r43, -15;
	mov.u32 	%r45, %r6;
	@%p4 bra 	$L__BB12_3;
$L__BB12_4:
	cvt.s64.s32 	%rd29, %r45;
	cvt.u64.u32 	%rd30, %r4;
	add.s64 	%rd31, %rd30, %rd29;
	shl.b64 	%rd32, %rd31, 3;
	add.s64 	%rd33, %rd1, %rd32;
	st.local.u64 	[%rd33+-120], %rd70;
	and.b32  	%r15, %r2, 63;
	ld.local.u64 	%rd72, [%rd1+16];
	ld.local.u64 	%rd71, [%rd1+24];
	setp.eq.s32 	%p5, %r15, 0;
	@%p5 bra 	$L__BB12_6;
	shl.b64 	%rd34, %rd71, %r15;
	shr.u64 	%rd35, %rd72, 1;
	xor.b32  	%r24, %r15, 63;
	shr.u64 	%rd36, %rd35, %r24;
	or.b64  	%rd71, %rd34, %rd36;
	ld.local.u64 	%rd37, [%rd1+8];
	shl.b64 	%rd38, %rd72, %r15;
	shr.u64 	%rd39, %rd37, 1;
	shr.u64 	%rd40, %rd39, %r24;
	or.b64  	%rd72, %rd38, %rd40;
$L__BB12_6:
	and.b32  	%r25, %r1, -2147483648;
	shr.u64 	%rd41, %rd71, 62;
	cvt.u32.u64 	%r26, %rd41;
	mov.b64 	{%r27, %r28}, %rd71;
	mov.b64 	{%r29, %r30}, %rd72;
	shf.l.wrap.b32 	%r31, %r30, %r27, 2;
	shf.l.wrap.b32 	%r32, %r27, %r28, 2;
	mov.b64 	%rd42, {%r31, %r32};
	shl.b64 	%rd43, %rd72, 2;
	shr.u64 	%rd44, %rd42, 63;
	cvt.u32.u64 	%r33, %rd44;
	add.s32 	%r34, %r33, %r26;
	setp.eq.s32 	%p6, %r25, 0;
	neg.s32 	%r35, %r34;
	selp.b32 	%r46, %r34, %r35, %p6;
	setp.gt.s64 	%p7, %rd42, -1;
	mov.b64 	%rd45, 0;
	{
	.reg .u32 %r0, %r1, %r2, %r3, %a0, %a1, %a2, %a3, %b0, %b1, %b2, %b3;
	mov.b64 	{%a0,%a1}, %rd45;
	mov.b64 	{%a2,%a3}, %rd45;
	mov.b64 	{%b0,%b1}, %rd43;
	mov.b64 	{%b2,%b3}, %rd42;
	sub.cc.u32 	%r0, %a0, %b0;
	subc.cc.u32 	%r1, %a1, %b1;
	subc.cc.u32 	%r2, %a2, %b2;
	subc.u32 	%r3, %a3, %b3;
	mov.b64 	%rd46, {%r0,%r1};
	mov.b64 	%rd47, {%r2,%r3};
	}
	xor.b32  	%r36, %r25, -2147483648;
	selp.b64 	%rd73, %rd42, %rd47, %p7;
	selp.b64 	%rd14, %rd43, %rd46, %p7;
	selp.b32 	%r17, %r25, %r36, %p7;
	clz.b64 	%r37, %rd73;
	cvt.u64.u32 	%rd15, %r37;
	setp.eq.s32 	%p8, %r37, 0;
	@%p8 bra 	$L__BB12_8;
	cvt.u32.u64 	%r38, %rd15;
	and.b32  	%r39, %r38, 63;
	shl.b64 	%rd48, %rd73, %r39;
	shr.u64 	%rd49, %rd14, 1;
	not.b32 	%r40, %r38;
	and.b32  	%r41, %r40, 63;
	shr.u64 	%rd50, %rd49, %r41;
	or.b64  	%rd73, %rd48, %rd50;
$L__BB12_8:
	mov.b64 	%rd51, -3958705157555305931;
	{
	.reg .u32 %r0, %r1, %r2, %r3, %alo, %ahi, %blo, %bhi;
	mov.b64 	{%alo,%ahi}, %rd73;
	mov.b64 	{%blo,%bhi}, %rd51;
	mul.lo.u32 	%r0, %alo, %blo;
	mul.hi.u32 	%r1, %alo, %blo;
	mad.lo.cc.u32 	%r1, %alo, %bhi, %r1;
	madc.hi.u32 	%r2, %alo, %bhi, 0;
	mad.lo.cc.u32 	%r1, %ahi, %blo, %r1;
	madc.hi.cc.u32 	%r2, %ahi, %blo, %r2;
	madc.hi.u32 	%r3, %ahi, %bhi, 0;
	mad.lo.cc.u32 	%r2, %ahi, %bhi, %r2;
	addc.u32 	%r3, %r3, 0;
	mov.b64 	%rd52, {%r0,%r1};
	mov.b64 	%rd53, {%r2,%r3};
	}
	setp.gt.s64 	%p9, %rd53, 0;
	{
	.reg .u32 %r0, %r1, %r2, %r3, %a0, %a1, %a2, %a3, %b0, %b1, %b2, %b3;
	mov.b64 	{%a0,%a1}, %rd52;
	mov.b64 	{%a2,%a3}, %rd53;
	mov.b64 	{%b0,%b1}, %rd52;
	mov.b64 	{%b2,%b3}, %rd53;
	add.cc.u32 	%r0, %a0, %b0;
	addc.cc.u32 	%r1, %a1, %b1;
	addc.cc.u32 	%r2, %a2, %b2;
	addc.u32 	%r3, %a3, %b3;
	mov.b64 	%rd54, {%r0,%r1};
	mov.b64 	%rd55, {%r2,%r3};
	}
	selp.b64 	%rd56, %rd55, %rd53, %p9;
	selp.s64 	%rd57, -1, 0, %p9;
	sub.s64 	%rd58, %rd57, %rd15;
	cvt.u64.u32 	%rd59, %r17;
	shl.b64 	%rd60, %rd59, 32;
	add.s64 	%rd61, %rd56, 1;
	shr.u64 	%rd62, %rd61, 10;
	add.s64 	%rd63, %rd62, 1;
	shr.u64 	%rd64, %rd63, 1;
	shl.b64 	%rd65, %rd58, 52;
	add.s64 	%rd66, %rd65, %rd64;
	add.s64 	%rd67, %rd66, 4602678819172646912;
	or.b64  	%rd68, %rd67, %rd60;
	mov.b64 	%fd4, %rd68;
$L__BB12_9:
	st.param.f64 	[func_retval0], %fd4;
	st.param.b32 	[func_retval0+8], %r46;
	ret;

}


// ===== COMPILED SASS (sm_100) =====

	.target	sm_100

	.elftype	@"ET_EXEC"


//--------------------- .note.nv.tkinfo           --------------------------
	.section	.note.nv.tkinfo,"",@"SHT_NOTE"
	.sectionflags	@"SHF_NOTE_NV_TKINFO"
	.tkinfo
        /*0018*/ 	.word	0x00000002
        /*0030*/ 	.string	""
        /*0030*/ 	.string	"ptxas"
        /*0030*/ 	.string	"Cuda compilation tools, release 13.0, V13.0.88"
        /*0030*/ 	.string	"Build cuda_13.0.r13.0/compiler.36424714_0"
        /*0030*/ 	.string	"-arch sm_100 -m 64 "



//--------------------- .note.nv.cuinfo           --------------------------
	.section	.note.nv.cuinfo,"",@"SHT_NOTE"
	.sectionflags	@"SHF_NOTE_NV_CUINFO"
        /*0018*/ 	.short	0x0002
        /*001a*/ 	.short	0x0064
        /*001c*/ 	.short	0x0082
	.zero		2


//--------------------- .nv.info                  --------------------------
	.section	.nv.info,"",@"SHT_CUDA_INFO"
	.align	4


	//----- nvinfo : EIATTR_REGCOUNT
	.align		4
        /*0000*/ 	.byte	0x04, 0x2f
        /*0002*/ 	.short	(.L_4 - .L_3)
	.align		4
.L_3:
        /*0004*/ 	.word	index@(_Z33gpuKernelSphericalHarmonicsBesselIdEvPT_S1_S1_S1_S1_S1_S1_S0_iii)
        /*0008*/ 	.word	0x00000048


	//----- nvinfo : EIATTR_FRAME_SIZE
	.align		4
.L_4:
        /*000c*/ 	.byte	0x04, 0x11
        /*000e*/ 	.short	(.L_6 - .L_5)
	.align		4
.L_5:
        /*0010*/ 	.word	index@($_Z33gpuKernelSphericalHarmonicsBesselIdEvPT_S1_S1_S1_S1_S1_S1_S0_iii$__internal_trig_reduction_slowpathd)
        /*0014*/ 	.word	0x00000120


	//----- nvinfo : EIATTR_FRAME_SIZE
	.align		4
.L_6:
        /*0018*/ 	.byte	0x04, 0x11
        /*001a*/ 	.short	(.L_8 - .L_7)
	.align		4
.L_7:
        /*001c*/ 	.word	index@($__internal_35_$__cuda_sm20_dsqrt_rn_f64_mediumpath_v1)
        /*0020*/ 	.word	0x00000120


	//----- nvinfo : EIATTR_FRAME_SIZE
	.align		4
.L_8:
        /*0024*/ 	.byte	0x04, 0x11
        /*0026*/ 	.short	(.L_10 - .L_9)
	.align		4
.L_9:
        /*0028*/ 	.word	index@($__internal_34_$__cuda_sm20_div_rn_f64_full)
        /*002c*/ 	.word	0x00000120


	//----- nvinfo : EIATTR_FRAME_SIZE
	.align		4
.L_10:
        /*0030*/ 	.byte	0x04, 0x11
        /*0032*/ 	.short	(.L_12 - .L_11)
	.align		4
.L_11:
        /*0034*/ 	.word	index@($__internal_33_$__cuda_sm20_dblrcp_rn_slowpath_v3)
        /*0038*/ 	.word	0x00000120


	//----- nvinfo : EIATTR_FRAME_SIZE
	.align		4
.L_12:
        /*003c*/ 	.byte	0x04, 0x11
        /*003e*/ 	.short	(.L_14 - .L_13)
	.align		4
.L_13:
        /*0040*/ 	.word	index@(_Z33gpuKernelSphericalHarmonicsBesselIdEvPT_S1_S1_S1_S1_S1_S1_S0_iii)
        /*0044*/ 	.word	0x00000120


	//----- nvinfo : EIATTR_REGCOUNT
	.align		4
.L_14:
        /*0048*/ 	.byte	0x04, 0x2f
        /*004a*/ 	.short	(.L_16 - .L_15)
	.align		4
.L_15:
        /*004c*/ 	.word	index@(_Z33gpuKernelSphericalHarmonicsBesselIfEvPT_S1_S1_S1_S1_S1_S1_S0_iii)
        /*0050*/ 	.word	0x0000002c


	//----- nvinfo : EIATTR_FRAME_SIZE
	.align		4
.L_16:
        /*0054*/ 	.byte	0x04, 0x11
        /*0056*/ 	.short	(.L_18 - .L_17)
	.align		4
.L_17:
        /*0058*/ 	.word	index@($__internal_32_$__cuda_sm3x_div_rn_noftz_f32_slowpath)
        /*005c*/ 	.word	0x00000098


	//----- nvinfo : EIATTR_FRAME_SIZE
	.align		4
.L_18:
        /*0060*/ 	.byte	0x04, 0x11
        /*0062*/ 	.short	(.L_20 - .L_19)
	.align		4
.L_19:
        /*0064*/ 	.word	index@($__internal_31_$__cuda_sm20_sqrt_rn_f32_slowpath)
        /*0068*/ 	.word	0x00000098


	//----- nvinfo : EIATTR_FRAME_SIZE
	.align		4
.L_20:
        /*006c*/ 	.byte	0x04, 0x11
        /*006e*/ 	.short	(.L_22 - .L_21)
	.align		4
.L_21:
        /*0070*/ 	.word	index@($__internal_30_$__cuda_sm20_rcp_rn_f32_slowpath)
        /*0074*/ 	.word	0x00000098


	//----- nvinfo : EIATTR_FRAME_SIZE
	.align		4
.L_22:
        /*0078*/ 	.byte	0x04, 0x11
        /*007a*/ 	.short	(.L_24 - .L_23)
	.align		4
.L_23:
        /*007c*/ 	.word	index@(_Z33gpuKernelSphericalHarmonicsBesselIfEvPT_S1_S1_S1_S1_S1_S1_S0_iii)
        /*0080*/ 	.word	0x00000098


	//----- nvinfo : EIATTR_REGCOUNT
	.align		4
.L_24:
        /*0084*/ 	.byte	0x04, 0x2f
        /*0086*/ 	.short	(.L_26 - .L_25)
	.align		4
.L_25:
        /*0088*/ 	.word	index@(_Z33gpuKernelSphericalHarmonicsBesselIdEvPT_S1_S1_S1_S1_S0_iii)
        /*008c*/ 	.word	0x00000040


	//----- nvinfo : EIATTR_FRAME_SIZE
	.align		4
.L_26:
        /*0090*/ 	.byte	0x04, 0x11
        /*0092*/ 	.short	(.L_28 - .L_27)
	.align		4
.L_27:
        /*0094*/ 	.word	index@($_Z33gpuKernelSphericalHarmonicsBesselIdEvPT_S1_S1_S1_S1_S0_iii$__internal_trig_reduction_slowpathd)
        /*0098*/ 	.word	0x00000170


	//----- nvinfo : EIATTR_FRAME_SIZE
	.align		4
.L_28:
        /*009c*/ 	.byte	0x04, 0x11
        /*009e*/ 	.short	(.L_30 - .L_29)
	.align		4
.L_29:
        /*00a0*/ 	.word	index@($__internal_29_$__cuda_sm20_dsqrt_rn_f64_mediumpath_v1)
        /*00a4*/ 	.word	0x00000170


	//----- nvinfo : EIATTR_FRAME_SIZE
	.align		4
.L_30:
        /*00a8*/ 	.byte	0x04, 0x11
        /*00aa*/ 	.short	(.L_32 - .L_31)
	.align		4
.L_31:
        /*00ac*/ 	.word	index@($__internal_28_$__cuda_sm20_div_rn_f64_full)
        /*00b0*/ 	.word	0x00000170


	//----- nvinfo : EIATTR_FRAME_SIZE
	.align		4
.L_32:
        /*00b4*/ 	.byte	0x04, 0x11
        /*00b6*/ 	.short	(.L_34 - .L_33)
	.align		4
.L_33:
        /*00b8*/ 	.word	index@($__internal_27_$__cuda_sm20_dblrcp_rn_slowpath_v3)
        /*00bc*/ 	.word	0x00000170


	//----- nvinfo : EIATTR_FRAME_SIZE
	.align		4
.L_34:
        /*00c0*/ 	.byte	0x04, 0x11
        /*00c2*/ 	.short	(.L_36 - .L_35)
	.align		4
.L_35:
        /*00c4*/ 	.word	index@(_Z33gpuKernelSphericalHarmonicsBesselIdEvPT_S1_S1_S1_S1_S0_iii)
        /*00c8*/ 	.word	0x00000170


	//----- nvinfo : EIATTR_REGCOUNT
	.align		4
.L_36:
        /*00cc*/ 	.byte	0x04, 0x2f
        /*00ce*/ 	.short	(.L_38 - .L_37)
	.align		4
.L_37:
        /*00d0*/ 	.word	index@(_Z33gpuKernelSphericalHarmonicsBesselIfEvPT_S1_S1_S1_S1_S0_iii)
        /*00d4*/ 	.word	0x00000028


	//----- nvinfo : EIATTR_FRAME_SIZE
	.align		4
.L_38:
        /*00d8*/ 	.byte	0x04, 0x11
        /*00da*/ 	.short	(.L_40 - .L_39)
	.align		4
.L_39:
        /*00dc*/ 	.word	index@($__internal_26_$__cuda_sm3x_div_rn_noftz_f32_slowpath)
        /*00e0*/ 	.word	0x000000c0


	//----- nvinfo : EIATTR_FRAME_SIZE
	.align		4
.L_40:
        /*00e4*/ 	.byte	0x04, 0x11
        /*00e6*/ 	.short	(.L_42 - .L_41)
	.align		4
.L_41:
        /*00e8*/ 	.word	index@($__internal_25_$__cuda_sm20_sqrt_rn_f32_slowpath)
        /*00ec*/ 	.word	0x000000c0


	//----- nvinfo : EIATTR_FRAME_SIZE
	.align		4
.L_42:
        /*00f0*/ 	.byte	0x04, 0x11
        /*00f2*/ 	.short	(.L_44 - .L_43)
	.align		4
.L_43:
        /*00f4*/ 	.word	index@($__internal_24_$__cuda_sm20_rcp_rn_f32_slowpath)
        /*00f8*/ 	.word	0x000000c0


	//----- nvinfo : EIATTR_FRAME_SIZE
	.align		4
.L_44:
        /*00fc*/ 	.byte	0x04, 0x11
        /*00fe*/ 	.short	(.L_46 - .L_45)
	.align		4
.L_45:
        /*0100*/ 	.word	index@(_Z33gpuKernelSphericalHarmonicsBesselIfEvPT_S1_S1_S1_S1_S0_iii)
        /*0104*/ 	.word	0x000000c0


	//----- nvinfo : EIATTR_REGCOUNT
	.align		4
.L_46:
        /*0108*/ 	.byte	0x04, 0x2f
        /*010a*/ 	.short	(.L_48 - .L_47)
	.align		4
.L_47:
        /*010c*/ 	.word	index@(_Z42gpuKernelSphericalHarmonicsBesselWithDerivIdEvPT_S1_S1_S1_S1_S1_S1_S1_S1_S1_S1_S1_S1_S0_iii)
        /*0110*/ 	.word	0x00000066


	//----- nvinfo : EIATTR_FRAME_SIZE
	.align		4
.L_48:
        /*0114*/ 	.byte	0x04, 0x11
        /*0116*/ 	.short	(.L_50 - .L_49)
	.align		4
.L_49:
        /*0118*/ 	.word	index@($_Z42gpuKernelSphericalHarmonicsBesselWithDerivIdEvPT_S1_S1_S1_S1_S1_S1_S1_S1_S1_S1_S1_S1_S0_iii$__internal_trig_reduction_slowpathd)
        /*011c*/ 	.word	0x00000210


	//----- nvinfo : EIATTR_FRAME_SIZE
	.align		4
.L_50:
        /*0120*/ 	.byte	0x04, 0x11
        /*0122*/ 	.short	(.L_52 - .L_51)
	.align		4
.L_51:
        /*0124*/ 	.word	index@($__internal_23_$__cuda_sm20_dsqrt_rn_f64_mediumpath_v1)
        /*0128*/ 	.word	0x00000210


	//----- nvinfo : EIATTR_FRAME_SIZE
	.align		4
.L_52:
        /*012c*/ 	.byte	0x04, 0x11
        /*012e*/ 	.short	(.L_54 - .L_53)
	.align		4
.L_53:
        /*0130*/ 	.word	index@($__internal_22_$__cuda_sm20_div_rn_f64_full)
        /*0134*/ 	.word	0x00000210


	//----- nvinfo : EIATTR_FRAME_SIZE
	.align		4
.L_54:
        /*0138*/ 	.byte	0x04, 0x11
        /*013a*/ 	.short	(.L_56 - .L_55)
	.align		4
.L_55:
        /*013c*/ 	.word	index@($__internal_21_$__cuda_sm20_dblrcp_rn_slowpath_v3)
        /*0140*/ 	.word	0x00000210


	//----- nvinfo : EIATTR_FRAME_SIZE
	.align		4
.L_56:
        /*0144*/ 	.byte	0x04, 0x11
        /*0146*/ 	.short	(.L_58 - .L_57)
	.align		4
.L_57:
        /*0148*/ 	.word	index@(_Z42gpuKernelSphericalHarmonicsBesselWithDerivIdEvPT_S1_S1_S1_S1_S1_S1_S1_S1_S1_S1_S1_S1_S0_iii)
        /*014c*/ 	.word	0x00000210


	//----- nvinfo : EIATTR_REGCOUNT
	.align		4
.L_58:
        /*0150*/ 	.byte	0x04, 0x2f
        /*0152*/ 	.short	(.L_60 - .L_59)
	.align		4
.L_59:
        /*0154*/ 	.word	index@(_Z42gpuKernelSphericalHarmonicsBesselWithDerivIfEvPT_S1_S1_S1_S1_S1_S1_S1_S1_S1_S1_S1_S1_S0_iii)
        /*0158*/ 	.word	0x00000048


	//----- nvinfo : EIATTR_FRAME_SIZE
	.align		4
.L_60:
        /*015c*/ 	.byte	0x04, 0x11
        /*015e*/ 	.short	(.L_62 - .L_61)
	.align		4
.L_61:
        /*0160*/ 	.word	index@($__internal_20_$__cuda_sm3x_div_rn_noftz_f32_slowpath)
        /*0164*/ 	.word	0x00000110


	//----- nvinfo : EIATTR_FRAME_SIZE
	.align		4
.L_62:
        /*0168*/ 	.byte	0x04, 0x11
        /*016a*/ 	.short	(.L_64 - .L_63)
	.align		4
.L_63:
        /*016c*/ 	.word	index@($__internal_19_$__cuda_sm20_sqrt_rn_f32_slowpath)
        /*0170*/ 	.word	0x00000110


	//----- nvinfo : EIATTR_FRAME_SIZE
	.align		4
.L_64:
        /*0174*/ 	.byte	0x04, 0x11
        /*0176*/ 	.short	(.L_66 - .L_65)
	.align		4
.L_65:
        /*0178*/ 	.word	index@($__internal_18_$__cuda_sm20_rcp_rn_f32_slowpath)
        /*017c*/ 	.word	0x00000110


	//----- nvinfo : EIATTR_FRAME_SIZE
	.align		4
.L_66:
        /*0180*/ 	.byte	0x04, 0x11
        /*0182*/ 	.short	(.L_68 - .L_67)
	.align		4
.L_67:
        /*0184*/ 	.word	index@(_Z42gpuKernelSphericalHarmonicsBesselWithDerivIfEvPT_S1_S1_S1_S1_S1_S1_S1_S1_S1_S1_S1_S1_S0_iii)
        /*0188*/ 	.word	0x00000110


	//----- nvinfo : EIATTR_REGCOUNT
	.align		4
.L_68:
        /*018c*/ 	.byte	0x04, 0x2f
        /*018e*/ 	.short	(.L_70 - .L_69)
	.align		4
.L_69:
        /*0190*/ 	.word	index@(_Z42gpuKernelSphericalHarmonicsBesselWithDerivIdEvPT_S1_S1_S1_S1_S1_S1_S1_S1_S1_S1_S0_iii)
        /*0194*/ 	.word	0x00000060


	//----- nvinfo : EIATTR_FRAME_SIZE
	.align		4
.L_70:
        /*0198*/ 	.byte	0x04, 0x11
        /*019a*/ 	.short	(.L_72 - .L_71)
	.align		4
.L_71:
        /*019c*/ 	.word	index@($_Z42gpuKernelSphericalHarmonicsBesselWithDerivIdEvPT_S1_S1_S1_S1_S1_S1_S1_S1_S1_S1_S0_iii$__internal_trig_reduction_slowpathd)
        /*01a0*/ 	.word	0x000002b0


	//----- nvinfo : EIATTR_FRAME_SIZE
	.align		4
.L_72:
        /*01a4*/ 	.byte	0x04, 0x11
        /*01a6*/ 	.short	(.L_74 - .L_73)
	.align		4
.L_73:
        /*01a8*/ 	.word	index@($__internal_17_$__cuda_sm20_dsqrt_rn_f64_mediumpath_v1)
        /*01ac*/ 	.word	0x000002b0


	//----- nvinfo : EIATTR_FRAME_SIZE
	.align		4
.L_74:
        /*01b0*/ 	.byte	0x04, 0x11
        /*01b2*/ 	.short	(.L_76 - .L_75)
	.align		4
.L_75:
        /*01b4*/ 	.word	index@($__internal_16_$__cuda_sm20_div_rn_f64_full)
        /*01b8*/ 	.word	0x000002b0


	//----- nvinfo : EIATTR_FRAME_SIZE
	.align		4
.L_76:
        /*01bc*/ 	.byte	0x04, 0x11
        /*01be*/ 	.short	(.L_78 - .L_77)
	.align		4
.L_77:
        /*01c0*/ 	.word	index@($__internal_15_$__cuda_sm20_dblrcp_rn_slowpath_v3)
        /*01c4*/ 	.word	0x000002b0


	//----- nvinfo : EIATTR_FRAME_SIZE
	.align		4
.L_78:
        /*01c8*/ 	.byte	0x04, 0x11
        /*01ca*/ 	.short	(.L_80 - .L_79)
	.align		4
.L_79:
        /*01cc*/ 	.word	index@(_Z42gpuKernelSphericalHarmonicsBesselWithDerivIdEvPT_S1_S1_S1_S1_S1_S1_S1_S1_S1_S1_S0_iii)
        /*01d0*/ 	.word	0x000002b0


	//----- nvinfo : EIATTR_REGCOUNT
	.align		4
.L_80:
        /*01d4*/ 	.byte	0x04, 0x2f
        /*01d6*/ 	.short	(.L_82 - .L_81)
	.align		4
.L_81:
        /*01d8*/ 	.word	index@(_Z42gpuKernelSphericalHarmonicsBesselWithDerivIfEvPT_S1_S1_S1_S1_S1_S1_S1_S1_S1_S1_S0_iii)
        /*01dc*/ 	.word	0x00000040


	//----- nvinfo : EIATTR_FRAME_SIZE
	.align		4
.L_82:
        /*01e0*/ 	.byte	0x04, 0x11
        /*01e2*/ 	.short	(.L_84 - .L_83)
	.align		4
.L_83:
        /*01e4*/ 	.word	index@($__internal_14_$__cuda_sm3x_div_rn_noftz_f32_slowpath)
        /*01e8*/ 	.word	0x00000160


	//----- nvinfo : EIATTR_FRAME_SIZE
	.align		4
.L_84:
        /*01ec*/ 	.byte	0x04, 0x11
        /*01ee*/ 	.short	(.L_86 - .L_85)
	.align		4
.L_85:
        /*01f0*/ 	.word	index@($__internal_13_$__cuda_sm20_sqrt_rn_f32_slowpath)
        /*01f4*/ 	.word	0x00000160


	//----- nvinfo : EIATTR_FRAME_SIZE
	.align		4
.L_86:
        /*01f8*/ 	.byte	0x04, 0x11
        /*01fa*/ 	.short	(.L_88 - .L_87)
	.align		4
.L_87:
        /*01fc*/ 	.word	index@($__internal_12_$__cuda_sm20_rcp_rn_f32_slowpath)
        /*0200*/ 	.word	0x00000160


	//----- nvinfo : EIATTR_FRAME_SIZE
	.align		4
.L_88:
        /*0204*/ 	.byte	0x04, 0x11
        /*0206*/ 	.short	(.L_90 - .L_89)
	.align		4
.L_89:
        /*0208*/ 	.word	index@(_Z42gpuKernelSphericalHarmonicsBesselWithDerivIfEvPT_S1_S1_S1_S1_S1_S1_S1_S1_S1_S1_S0_iii)
        /*020c*/ 	.word	0x00000160


	//----- nvinfo : EIATTR_REGCOUNT
	.align		4
.L_90:
        /*0210*/ 	.byte	0x04, 0x2f
        /*0212*/ 	.short	(.L_92 - .L_91)
	.align		4
.L_91:
        /*0214*/ 	.word	index@(_Z34gpuKernelSphericalHarmonicsBesselJIdEvPT_S1_S1_S1_S1_S0_iii)
        /*0218*/ 	.word	0x00000048


	//----- nvinfo : EIATTR_FRAME_SIZE
	.align		4
.L_92:
        /*021c*/ 	.byte	0x04, 0x11
        /*021e*/ 	.short	(.L_94 - .L_93)
	.align		4
.L_93:
        /*0220*/ 	.word	index@($_Z34gpuKernelSphericalHarmonicsBesselJIdEvPT_S1_S1_S1_S1_S0_iii$__internal_trig_reduction_slowpathd)
        /*0224*/ 	.word	0x00000120


	//----- nvinfo : EIATTR_FRAME_SIZE
	.align		4
.L_94:
        /*0228*/ 	.byte	0x04, 0x11
        /*022a*/ 	.short	(.L_96 - .L_95)
	.align		4
.L_95:
        /*022c*/ 	.word	index@($__internal_11_$__cuda_sm20_dsqrt_rn_f64_mediumpath_v1)
        /*0230*/ 	.word	0x00000120


	//----- nvinfo : EIATTR_FRAME_SIZE
	.align		4
.L_96:
        /*0234*/ 	.byte	0x04, 0x11
        /*0236*/ 	.short	(.L_98 - .L_97)
	.align		4
.L_97:
        /*0238*/ 	.word	index@($__internal_10_$__cuda_sm20_div_rn_f64_full)
        /*023c*/ 	.word	0x00000120


	//----- nvinfo : EIATTR_FRAME_SIZE
	.align		4
.L_98:
        /*0240*/ 	.byte	0x04, 0x11
        /*0242*/ 	.short	(.L_100 - .L_99)
	.align		4
.L_99:
        /*0244*/ 	.word	index@($__internal_9_$__cuda_sm20_dblrcp_rn_slowpath_v3)
        /*0248*/ 	.word	0x00000120


	//----- nvinfo : EIATTR_FRAME_SIZE
	.align		4
.L_100:
        /*024c*/ 	.byte	0x04, 0x11
        /*024e*/ 	.short	(.L_102 - .L_101)
	.align		4
.L_101:
        /*0250*/ 	.word	index@(_Z34gpuKernelSphericalHarmonicsBesselJIdEvPT_S1_S1_S1_S1_S0_iii)
        /*0254*/ 	.word	0x00000120


	//----- nvinfo : EIATTR_REGCOUNT
	.align		4
.L_102:
        /*0258*/ 	.byte	0x04, 0x2f
        /*025a*/ 	.short	(.L_104 - .L_103)
	.align		4
.L_103:
        /*025c*/ 	.word	index@(_Z34gpuKernelSphericalHarmonicsBesselJIfEvPT_S1_S1_S1_S1_S0_iii)
        /*0260*/ 	.word	0x0000002f


	//----- nvinfo : EIATTR_FRAME_SIZE
	.align		4
.L_104:
        /*0264*/ 	.byte	0x04, 0x11
        /*0266*/ 	.short	(.L_106 - .L_105)
	.align		4
.L_105:
        /*0268*/ 	.word	index@($__internal_8_$__cuda_sm3x_div_rn_noftz_f32_slowpath)
        /*026c*/ 	.word	0x00000098


	//----- nvinfo : EIATTR_FRAME_SIZE
	.align		4
.L_106:
        /*0270*/ 	.byte	0x04, 0x11
        /*0272*/ 	.short	(.L_108 - .L_107)
	.align		4
.L_107:
        /*0274*/ 	.word	index@($__internal_7_$__cuda_sm20_sqrt_rn_f32_slowpath)
        /*0278*/ 	.word	0x00000098


	//----- nvinfo : EIATTR_FRAME_SIZE
	.align		4
.L_108:
        /*027c*/ 	.byte	0x04, 0x11
        /*027e*/ 	.short	(.L_110 - .L_109)
	.align		4
.L_109:
        /*0280*/ 	.word	index@($__internal_6_$__cuda_sm20_rcp_rn_f32_slowpath)
        /*0284*/ 	.word	0x00000098


	//----- nvinfo : EIATTR_FRAME_SIZE
	.align		4
.L_110:
        /*0288*/ 	.byte	0x04, 0x11
        /*028a*/ 	.short	(.L_112 - .L_111)
	.align		4
.L_111:
        /*028c*/ 	.word	index@(_Z34gpuKernelSphericalHarmonicsBesselJIfEvPT_S1_S1_S1_S1_S0_iii)
        /*0290*/ 	.word	0x00000098


	//----- nvinfo : EIATTR_REGCOUNT
	.align		4
.L_112:
        /*0294*/ 	.byte	0x04, 0x2f
        /*0296*/ 	.short	(.L_114 - .L_113)
	.align		4
.L_113:
        /*0298*/ 	.word	index@(_Z43gpuKernelSphericalHarmonicsBesselJWithDerivIdEvPT_S1_S1_S1_S1_S1_S1_S1_S1_S1_S1_S0_iii)
        /*029c*/ 	.word	0x0000006a


	//----- nvinfo : EIATTR_FRAME_SIZE
	.align		4
.L_114:
        /*02a0*/ 	.byte	0x04, 0x11
        /*02a2*/ 	.short	(.L_116 - .L_115)
	.align		4
.L_115:
        /*02a4*/ 	.word	index@($_Z43gpuKernelSphericalHarmonicsBesselJWithDerivIdEvPT_S1_S1_S1_S1_S1_S1_S1_S1_S1_S1_S0_iii$__internal_trig_reduction_slowpathd)
        /*02a8*/ 	.word	0x00000210


	//----- nvinfo : EIATTR_FRAME_SIZE
	.align		4
.L_116:
        /*02ac*/ 	.byte	0x04, 0x11
        /*02ae*/ 	.short	(.L_118 - .L_117)
	.align		4
.L_117:
        /*02b0*/ 	.word	index@($__internal_5_$__cuda_sm20_dsqrt_rn_f64_mediumpath_v1)
        /*02b4*/ 	.word	0x00000210


	//----- nvinfo : EIATTR_FRAME_SIZE
	.align		4
.L_118:
        /*02b8*/ 	.byte	0x04, 0x11
        /*02ba*/ 	.short	(.L_120 - .L_119)
	.align		4
.L_119:
        /*02bc*/ 	.word	index@($__internal_4_$__cuda_sm20_div_rn_f64_full)
        /*02c0*/ 	.word	0x00000210


	//----- nvinfo : EIATTR_FRAME_SIZE
	.align		4
.L_120:
        /*02c4*/ 	.byte	0x04, 0x11
        /*02c6*/ 	.short	(.L_122 - .L_121)
	.align		4
.L_121:
        /*02c8*/ 	.word	index@($__internal_3_$__cuda_sm20_dblrcp_rn_slowpath_v3)
        /*02cc*/ 	.word	0x00000210


	//----- nvinfo : EIATTR_FRAME_SIZE
	.align		4
.L_122:
        /*02d0*/ 	.byte	0x04, 0x11
        /*02d2*/ 	.short	(.L_124 - .L_123)
	.align		4
.L_123:
        /*02d4*/ 	.word	index@(_Z43gpuKernelSphericalHarmonicsBesselJWithDerivIdEvPT_S1_S1_S1_S1_S1_S1_S1_S1_S1_S1_S0_iii)
        /*02d8*/ 	.word	0x00000210


	//----- nvinfo : EIATTR_REGCOUNT
	.align		4
.L_124:
        /*02dc*/ 	.byte	0x04, 0x2f
        /*02de*/ 	.short	(.L_126 - .L_125)
	.align		4
.L_125:
        /*02e0*/ 	.word	index@(_Z43gpuKernelSphericalHarmonicsBesselJWithDerivIfEvPT_S1_S1_S1_S1_S1_S1_S1_S1_S1_S1_S0_iii)
        /*02e4*/ 	.word	0x00000040


	//----- nvinfo : EIATTR_FRAME_SIZE
	.align		4
.L_126:
        /*02e8*/ 	.byte	0x04, 0x11
        /*02ea*/ 	.short	(.L_128 - .L_127)
	.align		4
.L_127:
        /*02ec*/ 	.word	index@($__internal_2_$__cuda_sm3x_div_rn_noftz_f32_slowpath)
        /*02f0*/ 	.word	0x00000110


	//----- nvinfo : EIATTR_FRAME_SIZE
	.align		4
.L_128:
        /*02f4*/ 	.byte	0x04, 0x11
        /*02f6*/ 	.short	(.L_130 - .L_129)
	.align		4
.L_129:
        /*02f8*/ 	.word	index@($__internal_1_$__cuda_sm20_sqrt_rn_f32_slowpath)
        /*02fc*/ 	.word	0x00000110


	//----- nvinfo : EIATTR_FRAME_SIZE
	.align		4
.L_130:
        /*0300*/ 	.byte	0x04, 0x11
        /*0302*/ 	.short	(.L_132 - .L_131)
	.align		4
.L_131:
        /*0304*/ 	.word	index@($__internal_0_$__cuda_sm20_rcp_rn_f32_slowpath)
        /*0308*/ 	.word	0x00000110


	//----- nvinfo : EIATTR_FRAME_SIZE
	.align		4
.L_132:
        /*030c*/ 	.byte	0x04, 0x11
        /*030e*/ 	.short	(.L_134 - .L_133)
	.align		4
.L_133:
        /*0310*/ 	.word	index@(_Z43gpuKernelSphericalHarmonicsBesselJWithDerivIfEvPT_S1_S1_S1_S1_S1_S1_S1_S1_S1_S1_S0_iii)
        /*0314*/ 	.word	0x00000110


	//----- nvinfo : EIATTR_MIN_STACK_SIZE
	.align		4
.L_134:
        /*0318*/ 	.byte	0x04, 0x12
        /*031a*/ 	.short	(.L_136 - .L_135)
	.align		4
.L_135:
        /*031c*/ 	.word	index@(_Z43gpuKernelSphericalHarmonicsBesselJWithDerivIfEvPT_S1_S1_S1_S1_S1_S1_S1_S1_S1_S1_S0_iii)
        /*0320*/ 	.word	0x00000110


	//----- nvinfo : EIATTR_MIN_STACK_SIZE
	.align		4
.L_136:
        /*0324*/ 	.byte	0x04, 0x12
        /*0326*/ 	.short	(.L_138 - .L_137)
	.align		4
.L_137:
        /*0328*/ 	.word	index@(_Z43gpuKernelSphericalHarmonicsBesselJWithDerivIdEvPT_S1_S1_S1_S1_S1_S1_S1_S1_S1_S1_S0_iii)
        /*032c*/ 	.word	0x00000210


	//----- nvinfo : EIATTR_MIN_STACK_SIZE
	.align		4
.L_138:
        /*0330*/ 	.byte	0x04, 0x12
        /*0332*/ 	.short	(.L_140 - .L_139)
	.align		4
.L_139:
        /*0334*/ 	.word	index@(_Z34gpuKernelSphericalHarmonicsBesselJIfEvPT_S1_S1_S1_S1_S0_iii)
        /*0338*/ 	.word	0x00000098


	//----- nvinfo : EIATTR_MIN_STACK_SIZE
	.align		4
.L_140:
        /*033c*/ 	.byte	0x04, 0x12
        /*033e*/ 	.short	(.L_142 - .L_141)
	.align		4
.L_141:
        /*0340*/ 	.word	index@(_Z34gpuKernelSphericalHarmonicsBesselJIdEvPT_S1_S1_S1_S1_S0_iii)
        /*0344*/ 	.word	0x00000120


	//----- nvinfo : EIATTR_MIN_STACK_SIZE
	.align		4
.L_142:
        /*0348*/ 	.byte	0x04, 0x12
        /*034a*/ 	.short	(.L_144 - .L_143)
	.align		4
.L_143:
        /*034c*/ 	.word	index@(_Z42gpuKernelSphericalHarmonicsBesselWithDerivIfEvPT_S1_S1_S1_S1_S1_S1_S1_S1_S1_S1_S0_iii)
        /*0350*/ 	.word	0x00000160


	//----- nvinfo : EIATTR_MIN_STACK_SIZE
	.align		4
.L_144:
        /*0354*/ 	.byte	0x04, 0x12
        /*0356*/ 	.short	(.L_146 - .L_145)
	.align		4
.L_145:
        /*0358*/ 	.word	index@(_Z42gpuKernelSphericalHarmonicsBesselWithDerivIdEvPT_S1_S1_S1_S1_S1_S1_S1_S1_S1_S1_S0_iii)
        /*035c*/ 	.word	0x000002b0


	//----- nvinfo : EIATTR_MIN_STACK_SIZE
	.align		4
.L_146:
        /*0360*/ 	.byte	0x04, 0x12
        /*0362*/ 	.short	(.L_148 - .L_147)
	.align		4
.L_147:
        /*0364*/ 	.word	index@(_Z42gpuKernelSphericalHarmonicsBesselWithDerivIfEvPT_S1_S1_S1_S1_S1_S1_S1_S1_S1_S1_S1_S1_S0_iii)
        /*0368*/ 	.word	0x00000110


	//----- nvinfo : EIATTR_MIN_STACK_SIZE
	.align		4
.L_148:
        /*036c*/ 	.byte	0x04, 0x12
        /*036e*/ 	.short	(.L_150 - .L_149)
	.align		4
.L_149:
        /*0370*/ 	.word	index@(_Z42gpuKernelSphericalHarmonicsBesselWithDerivIdEvPT_S1_S1_S1_S1_S1_S1_S1_S1_S1_S1_S1_S1_S0_iii)
        /*0374*/ 	.word	0x00000210


	//----- nvinfo : EIATTR_MIN_STACK_SIZE
	.align		4
.L_150:
        /*0378*/ 	.byte	0x04, 0x12
        /*037a*/ 	.short	(.L_152 - .L_151)
	.align		4
.L_151:
        /*037c*/ 	.word	index@(_Z33gpuKernelSphericalHarmonicsBesselIfEvPT_S1_S1_S1_S1_S0_iii)
        /*0380*/ 	.word	0x000000c0


	//----- nvinfo : EIATTR_MIN_STACK_SIZE
	.align		4
.L_152:
        /*0384*/ 	.byte	0x04, 0x12
        /*0386*/ 	.short	(.L_154 - .L_153)
	.align		4
.L_153:
        /*0388*/ 	.word	index@(_Z33gpuKernelSphericalHarmonicsBesselIdEvPT_S1_S1_S1_S1_S0_iii)
        /*038c*/ 	.word	0x00000170


	//----- nvinfo : EIATTR_MIN_STACK_SIZE
	.align		4
.L_154:
        /*0390*/ 	.byte	0x04, 0x12
        /*0392*/ 	.short	(.L_156 - .L_155)
	.align		4
.L_155:
        /*0394*/ 	.word	index@(_Z33gpuKernelSphericalHarmonicsBesselIfEvPT_S1_S1_S1_S1_S1_S1_S0_iii)
        /*0398*/ 	.word	0x00000098


	//----- nvinfo : EIATTR_MIN_STACK_SIZE
	.align		4
.L_156:
        /*039c*/ 	.byte	0x04, 0x12
        /*039e*/ 	.short	(.L_158 - .L_157)
	.align		4
.L_157:
        /*03a0*/ 	.word	index@(_Z33gpuKernelSphericalHarmonicsBesselIdEvPT_S1_S1_S1_S1_S1_S1_S0_iii)
        /*03a4*/ 	.word	0x00000120
.L_158:


//--------------------- .nv.compat                --------------------------
	.section	.nv.compat,"",@"SHT_CUDA_COMPAT_INFO"
	.align	4
        /*0000*/ 	.byte	0x02, 0x09, 0x00, 0x00, 0x02, 0x02, 0x01, 0x00, 0x02, 0x05, 0x05, 0x00, 0x03, 0x07, 0x01, 0x01
        /*0010*/ 	.byte	0x02, 0x03, 0x00, 0x00, 0x02, 0x06, 0x01, 0x00, 0x04, 0x0b, 0x08, 0x00, 0x01, 0x00, 0x00, 0x00
        /*0020*/ 	.byte	0x00, 0x00, 0x00, 0x00


//--------------------- .nv.info._Z43gpuKernelSphericalHarmonicsBesselJWithDerivIfEvPT_S1_S1_S1_S1_S1_S1_S1_S1_S1_S1_S0_iii --------------------------
	.section	.nv.info._Z43gpuKernelSphericalHarmonicsBesselJWithDerivIfEvPT_S1_S1_S1_S1_S1_S1_S1_S1_S1_S1_S0_iii,"",@"SHT_CUDA_INFO"
	.sectionflags	@""
	.align	4


	//----- nvinfo : EIATTR_CUDA_API_VERSION
	.align		4
        /*0000*/ 	.byte	0x04, 0x37
        /*0002*/ 	.short	(.L_160 - .L_159)
.L_159:
        /*0004*/ 	.word	0x00000082


	//----- nvinfo : EIATTR_KPARAM_INFO
	.align		4
.L_160:
        /*0008*/ 	.byte	0x04, 0x17
        /*000a*/ 	.short	(.L_162 - .L_161)
.L_161:
        /*000c*/ 	.word	0x00000000
        /*0010*/ 	.short	0x000e
        /*0012*/ 	.short	0x0064
        /*0014*/ 	.byte	0x00, 0xf0, 0x11, 0x00


	//----- nvinfo : EIATTR_KPARAM_INFO
	.align		4
.L_162:
        /*0018*/ 	.byte	0x04, 0x17
        /*001a*/ 	.short	(.L_164 - .L_163)
.L_163:
        /*001c*/ 	.word	0x00000000
        /*0020*/ 	.short	0x000d
        /*0022*/ 	.short	0x0060
        /*0024*/ 	.byte	0x00, 0xf0, 0x11, 0x00


	//----- nvinfo : EIATTR_KPARAM_INFO
	.align		4
.L_164:
        /*0028*/ 	.byte	0x04, 0x17
        /*002a*/ 	.short	(.L_166 - .L_165)
.L_165:
        /*002c*/ 	.word	0x00000000
        /*0030*/ 	.short	0x000c
        /*0032*/ 	.short	0x005c
        /*0034*/ 	.byte	0x00, 0xf0, 0x11, 0x00


	//----- nvinfo : EIATTR_KPARAM_INFO
	.align		4
.L_166:
        /*0038*/ 	.byte	0x04, 0x17
        /*003a*/ 	.short	(.L_168 - .L_167)
.L_167:
        /*003c*/ 	.word	0x00000000
        /*0040*/ 	.short	0x000b
        /*0042*/ 	.short	0x0058
        /*0044*/ 	.byte	0x00, 0xf0, 0x11, 0x00


	//----- nvinfo : EIATTR_KPARAM_INFO
	.align		4
.L_168:
        /*0048*/ 	.byte	0x04, 0x17
        /*004a*/ 	.short	(.L_170 - .L_169)
.L_169:
        /*004c*/ 	.word	0x00000000
        /*0050*/ 	.short	0x000a
        /*0052*/ 	.short	0x0050
        /*0054*/ 	.byte	0x00, 0xf5, 0x21, 0x00


	//----- nvinfo : EIATTR_KPARAM_INFO
	.align		4
.L_170:
        /*0058*/ 	.byte	0x04, 0x17
        /*005a*/ 	.short	(.L_172 - .L_171)
.L_171:
        /*005c*/ 	.word	0x00000000
        /*0060*/ 	.short	0x0009
        /*0062*/ 	.short	0x0048
        /*0064*/ 	.byte	0x00, 0xf5, 0x21, 0x00


	//----- nvinfo : EIATTR_KPARAM_INFO
	.align		4
.L_172:
        /*0068*/ 	.byte	0x04, 0x17
        /*006a*/ 	.short	(.L_174 - .L_173)
.L_173:
        /*006c*/ 	.word	0x00000000
        /*0070*/ 	.short	0x0008
        /*0072*/ 	.short	0x0040
        /*0074*/ 	.byte	0x00, 0xf5, 0x21, 0x00


	//----- nvinfo : EIATTR_KPARAM_INFO
	.align		4
.L_174:
        /*0078*/ 	.byte	0x04, 0x17
        /*007a*/ 	.short	(.L_176 - .L_175)
.L_175:
        /*007c*/ 	.word	0x00000000
        /*0080*/ 	.short	0x0007
        /*0082*/ 	.short	0x0038
        /*0084*/ 	.byte	0x00, 0xf5, 0x21, 0x00


	//----- nvinfo : EIATTR_KPARAM_INFO
	.align		4
.L_176:
        /*0088*/ 	.byte	0x04, 0x17
        /*008a*/ 	.short	(.L_178 - .L_177)
.L_177:
        /*008c*/ 	.word	0x00000000
        /*0090*/ 	.short	0x0006
        /*0092*/ 	.short	0x0030
        /*0094*/ 	.byte	0x00, 0xf5, 0x21, 0x00


	//----- nvinfo : EIATTR_KPARAM_INFO
	.align		4
.L_178:
        /*0098*/ 	.byte	0x04, 0x17
        /*009a*/ 	.short	(.L_180 - .L_179)
.L_179:
        /*009c*/ 	.word	0x00000000
        /*00a0*/ 	.short	0x0005
        /*00a2*/ 	.short	0x0028
        /*00a4*/ 	.byte	0x00, 0xf5, 0x21, 0x00


	//----- nvinfo : EIATTR_KPARAM_INFO
	.align		4
.L_180:
        /*00a8*/ 	.byte	0x04, 0x17
        /*00aa*/ 	.short	(.L_182 - .L_181)
.L_181:
        /*00ac*/ 	.word	0x00000000
        /*00b0*/ 	.short	0x0004
        /*00b2*/ 	.short	0x0020
        /*00b4*/ 	.byte	0x00, 0xf5, 0x21, 0x00


	//----- nvinfo : EIATTR_KPARAM_INFO
	.align		4
.L_182:
        /*00b8*/ 	.byte	0x04, 0x17
        /*00ba*/ 	.short	(.L_184 - .L_183)
.L_183:
        /*00bc*/ 	.word	0x00000000
        /*00c0*/ 	.short	0x0003
        /*00c2*/ 	.short	0x0018
        /*00c4*/ 	.byte	0x00, 0xf5, 0x21, 0x00


	//----- nvinfo : EIATTR_KPARAM_INFO
	.align		4
.L_184:
        /*00c8*/ 	.byte	0x04, 0x17
        /*00ca*/ 	.short	(.L_186 - .L_185)
.L_185:
        /*00cc*/ 	.word	0x00000000
        /*00d0*/ 	.short	0x0002
        /*00d2*/ 	.short	0x0010
        /*00d4*/ 	.byte	0x00, 0xf5, 0x21, 0x00


	//----- nvinfo : EIATTR_KPARAM_INFO
	.align		4
.L_186:
        /*00d8*/ 	.byte	0x04, 0x17
        /*00da*/ 	.short	(.L_188 - .L_187)
.L_187:
        /*00dc*/ 	.word	0x00000000
        /*00e0*/ 	.short	0x0001
        /*00e2*/ 	.short	0x0008
        /*00e4*/ 	.byte	0x00, 0xf5, 0x21, 0x00


	//----- nvinfo : EIATTR_KPARAM_INFO
	.align		4
.L_188:
        /*00e8*/ 	.byte	0x04, 0x17
        /*00ea*/ 	.short	(.L_190 - .L_189)
.L_189:
        /*00ec*/ 	.word	0x00000000
        /*00f0*/ 	.short	0x0000
        /*00f2*/ 	.short	0x0000
        /*00f4*/ 	.byte	0x00, 0xf5, 0x21, 0x00


	//----- nvinfo : EIATTR_SPARSE_MMA_MASK
	.align		4
.L_190:
        /*00f8*/ 	.byte	0x03, 0x50
        /*00fa*/ 	.short	0x0000


	//----- nvinfo : EIATTR_MAXREG_COUNT
	.align		4
        /*00fc*/ 	.byte	0x03, 0x1b
        /*00fe*/ 	.short	0x00ff


	//----- nvinfo : EIATTR_MERCURY_ISA_VERSION
	.align		4
        /*0100*/ 	.byte	0x03, 0x5f
        /*0102*/ 	.short	0x0101


	//----- nvinfo : EIATTR_VRC_CTA_INIT_COUNT
	.align		4
        /*0104*/ 	.byte	0x02, 0x4a
	.zero		1
	.zero		1


	//----- nvinfo : EIATTR_EXIT_INSTR_OFFSETS
	.align		4
        /*0108*/ 	.byte	0x04, 0x1c
        /*010a*/ 	.short	(.L_192 - .L_191)


	//   ....[0]....
.L_191:
        /*010c*/ 	.word	0x00000080


	//   ....[1]....
        /*0110*/ 	.word	0x00011c70


	//----- nvinfo : EIATTR_CRS_STACK_SIZE
	.align		4
.L_192:
        /*0114*/ 	.byte	0x04, 0x1e
        /*0116*/ 	.short	(.L_194 - .L_193)
.L_193:
        /*0118*/ 	.word	0x00000000


	//----- nvinfo : EIATTR_CBANK_PARAM_SIZE
	.align		4
.L_194:
        /*011c*/ 	.byte	0x03, 0x19
        /*011e*/ 	.short	0x0068


	//----- nvinfo : EIATTR_PARAM_CBANK
	.align		4
        /*0120*/ 	.byte	0x04, 0x0a
        /*0122*/ 	.short	(.L_196 - .L_195)
	.align		4
.L_195:
        /*0124*/ 	.word	index@(.nv.constant0._Z43gpuKernelSphericalHarmonicsBesselJWithDerivIfEvPT_S1_S1_S1_S1_S1_S1_S1_S1_S1_S1_S0_iii)
        /*0128*/ 	.short	0x0380
        /*012a*/ 	.short	0x0068


	//----- nvinfo : EIATTR_SW_WAR
	.align		4
.L_196:
        /*012c*/ 	.byte	0x04, 0x36
        /*012e*/ 	.short	(.L_198 - .L_197)
.L_197:
        /*0130*/ 	.word	0x00000008
.L_198:


//--------------------- .nv.info._Z43gpuKernelSphericalHarmonicsBesselJWithDerivIdEvPT_S1_S1_S1_S1_S1_S1_S1_S1_S1_S1_S0_iii --------------------------
	.section	.nv.info._Z43gpuKernelSphericalHarmonicsBesselJWithDerivIdEvPT_S1_S1_S1_S1_S1_S1_S1_S1_S1_S1_S0_iii,"",@"SHT_CUDA_INFO"
	.sectionflags	@""
	.align	4


	//----- nvinfo : EIATTR_CUDA_API_VERSION
	.align		4
        /*0000*/ 	.byte	0x04, 0x37
        /*0002*/ 	.short	(.L_200 - .L_199)
.L_199:
        /*0004*/ 	.word	0x00000082


	//----- nvinfo : EIATTR_KPARAM_INFO
	.align		4
.L_200:
        /*0008*/ 	.byte	0x04, 0x17
        /*000a*/ 	.short	(.L_202 - .L_201)
.L_201:
        /*000c*/ 	.word	0x00000000
        /*0010*/ 	.short	0x000e
        /*0012*/ 	.short	0x0068
        /*0014*/ 	.byte	0x00, 0xf0, 0x11, 0x00


	//----- nvinfo : EIATTR_KPARAM_INFO
	.align		4
.L_202:
        /*0018*/ 	.byte	0x04, 0x17
        /*001a*/ 	.short	(.L_204 - .L_203)
.L_203:
        /*001c*/ 	.word	0x00000000
        /*0020*/ 	.short	0x000d
        /*0022*/ 	.short	0x0064
        /*0024*/ 	.byte	0x00, 0xf0, 0x11, 0x00


	//----- nvinfo : EIATTR_KPARAM_INFO
	.align		4
.L_204:
        /*0028*/ 	.byte	0x04, 0x17
        /*002a*/ 	.short	(.L_206 - .L_205)
.L_205:
        /*002c*/ 	.word	0x00000000
        /*0030*/ 	.short	0x000c
        /*0032*/ 	.short	0x0060
        /*0034*/ 	.byte	0x00, 0xf0, 0x11, 0x00


	//----- nvinfo : EIATTR_KPARAM_INFO
	.align		4
.L_206:
        /*0038*/ 	.byte	0x04, 0x17
        /*003a*/ 	.short	(.L_208 - .L_207)
.L_207:
        /*003c*/ 	.word	0x00000000
        /*0040*/ 	.short	0x000b
        /*0042*/ 	.short	0x0058
        /*0044*/ 	.byte	0x00, 0xf0, 0x21, 0x00


	//----- nvinfo : EIATTR_KPARAM_INFO
	.align		4
.L_208:
        /*0048*/ 	.byte	0x04, 0x17
        /*004a*/ 	.short	(.L_210 - .L_209)
.L_209:
        /*004c*/ 	.word	0x00000000
        /*0050*/ 	.short	0x000a
        /*0052*/ 	.short	0x0050
        /*0054*/ 	.byte	0x00, 0xf5, 0x21, 0x00


	//----- nvinfo : EIATTR_KPARAM_INFO
	.align		4
.L_210:
        /*0058*/ 	.byte	0x04, 0x17
        /*005a*/ 	.short	(.L_212 - .L_211)
.L_211:
        /*005c*/ 	.word	0x00000000
        /*0060*/ 	.short	0x0009
        /*0062*/ 	.short	0x0048
        /*0064*/ 	.byte	0x00, 0xf5, 0x21, 0x00


	//----- nvinfo : EIATTR_KPARAM_INFO
	.align		4
.L_212:
        /*0068*/ 	.byte	0x04, 0x17
        /*006a*/ 	.short	(.L_214 - .L_213)
.L_213:
        /*006c*/ 	.word	0x00000000
        /*0070*/ 	.short	0x0008
        /*0072*/ 	.short	0x0040
        /*0074*/ 	.byte	0x00, 0xf5, 0x21, 0x00


	//----- nvinfo : EIATTR_KPARAM_INFO
	.align		4
.L_214:
        /*0078*/ 	.byte	0x04, 0x17
        /*007a*/ 	.short	(.L_216 - .L_215)
.L_215:
        /*007c*/ 	.word	0x00000000
        /*0080*/ 	.short	0x0007
        /*0082*/ 	.short	0x0038
        /*0084*/ 	.byte	0x00, 0xf5, 0x21, 0x00


	//----- nvinfo : EIATTR_KPARAM_INFO
	.align		4
.L_216:
        /*0088*/ 	.byte	0x04, 0x17
        /*008a*/ 	.short	(.L_218 - .L_217)
.L_217:
        /*008c*/ 	.word	0x00000000
        /*0090*/ 	.short	0x0006
        /*0092*/ 	.short	0x0030
        /*0094*/ 	.byte	0x00, 0xf5, 0x21, 0x00


	//----- nvinfo : EIATTR_KPARAM_INFO
	.align		4
.L_218:
        /*0098*/ 	.byte	0x04, 0x17
        /*009a*/ 	.short	(.L_220 - .L_219)
.L_219:
        /*009c*/ 	.word	0x00000000
        /*00a0*/ 	.short	0x0005
        /*00a2*/ 	.short	0x0028
        /*00a4*/ 	.byte	0x00, 0xf5, 0x21, 0x00


	//----- nvinfo : EIATTR_KPARAM_INFO
	.align		4
.L_220:
        /*00a8*/ 	.byte	0x04, 0x17
        /*00aa*/ 	.short	(.L_222 - .L_221)
.L_221:
        /*00ac*/ 	.word	0x00000000
        /*00b0*/ 	.short	0x0004
        /*00b2*/ 	.short	0x0020
        /*00b4*/ 	.byte	0x00, 0xf5, 0x21, 0x00


	//----- nvinfo : EIATTR_KPARAM_INFO
	.align		4
.L_222:
        /*00b8*/ 	.byte	0x04, 0x17
        /*00ba*/ 	.short	(.L_224 - .L_223)
.L_223:
        /*00bc*/ 	.word	0x00000000
        /*00c0*/ 	.short	0x0003
        /*00c2*/ 	.short	0x0018
        /*00c4*/ 	.byte	0x00, 0xf5, 0x21, 0x00


	//----- nvinfo : EIATTR_KPARAM_INFO
	.align		4
.L_224:
        /*00c8*/ 	.byte	0x04, 0x17
        /*00ca*/ 	.short	(.L_226 - .L_225)
.L_225:
        /*00cc*/ 	.word	0x00000000
        /*00d0*/ 	.short	0x0002
        /*00d2*/ 	.short	0x0010
        /*00d4*/ 	.byte	0x00, 0xf5, 0x21, 0x00


	//----- nvinfo : EIATTR_KPARAM_INFO
	.align		4
.L_226:
        /*00d8*/ 	.byte	0x04, 0x17
        /*00da*/ 	.short	(.L_228 - .L_227)
.L_227:
        /*00dc*/ 	.word	0x00000000
        /*00e0*/ 	.short	0x0001
        /*00e2*/ 	.short	0x0008
        /*00e4*/ 	.byte	0x00, 0xf5, 0x21, 0x00


	//----- nvinfo : EIATTR_KPARAM_INFO
	.align		4
.L_228:
        /*00e8*/ 	.byte	0x04, 0x17
        /*00ea*/ 	.short	(.L_230 - .L_229)
.L_229:
        /*00ec*/ 	.word	0x00000000
        /*00f0*/ 	.short	0x0000
        /*00f2*/ 	.short	0x0000
        /*00f4*/ 	.byte	0x00, 0xf5, 0x21, 0x00


	//----- nvinfo : EIATTR_SPARSE_MMA_MASK
	.align		4
.L_230:
        /*00f8*/ 	.byte	0x03, 0x50
        /*00fa*/ 	.short	0x0000


	//----- nvinfo : EIATTR_MAXREG_COUNT
	.align		4
        /*00fc*/ 	.byte	0x03, 0x1b
        /*00fe*/ 	.short	0x00ff


	//----- nvinfo : EIATTR_MERCURY_ISA_VERSION
	.align		4
        /*0100*/ 	.byte	0x03, 0x5f
        /*0102*/ 	.short	0x0101


	//----- nvinfo : EIATTR_VRC_CTA_INIT_COUNT
	.align		4
        /*0104*/ 	.byte	0x02, 0x4a
	.zero		1
	.zero		1


	//----- nvinfo : EIATTR_EXIT_INSTR_OFFSETS
	.align		4
        /*0108*/ 	.byte	0x04, 0x1c
        /*010a*/ 	.short	(.L_232 - .L_231)


	//   ....[0]....
.L_231:
        /*010c*/ 	.word	0x00000090


	//   ....[1]....
        /*0110*/ 	.word	0x0000d950


	//----- nvinfo : EIATTR_CRS_STACK_SIZE
	.align		4
.L_232:
        /*0114*/ 	.byte	0x04, 0x1e
        /*0116*/ 	.short	(.L_234 - .L_233)
.L_233:
        /*0118*/ 	.word	0x00000000


	//----- nvinfo : EIATTR_CBANK_PARAM_SIZE
	.align		4
.L_234:
        /*011c*/ 	.byte	0x03, 0x19
        /*011e*/ 	.short	0x006c


	//----- nvinfo : EIATTR_PARAM_CBANK
	.align		4
        /*0120*/ 	.byte	0x04, 0x0a
        /*0122*/ 	.short	(.L_236 - .L_235)
	.align		4
.L_235:
        /*0124*/ 	.word	index@(.nv.constant0._Z43gpuKernelSphericalHarmonicsBesselJWithDerivIdEvPT_S1_S1_S1_S1_S1_S1_S1_S1_S1_S1_S0_iii)
        /*0128*/ 	.short	0x0380
        /*012a*/ 	.short	0x006c


	//----- nvinfo : EIATTR_SW_WAR
	.align		4
.L_236:
        /*012c*/ 	.byte	0x04, 0x36
        /*012e*/ 	.short	(.L_238 - .L_237)
.L_237:
        /*0130*/ 	.word	0x00000008
.L_238:


//--------------------- .nv.info._Z34gpuKernelSphericalHarmonicsBesselJIfEvPT_S1_S1_S1_S1_S0_iii --------------------------
	.section	.nv.info._Z34gpuKernelSphericalHarmonicsBesselJIfEvPT_S1_S1_S1_S1_S0_iii,"",@"SHT_CUDA_INFO"
	.sectionflags	@""
	.align	4


	//----- nvinfo : EIATTR_CUDA_API_VERSION
	.align		4
        /*0000*/ 	.byte	0x04, 0x37
        /*0002*/ 	.short	(.L_240 - .L_239)
.L_239:
        /*0004*/ 	.word	0x00000082


	//----- nvinfo : EIATTR_KPARAM_INFO
	.align		4
.L_240:
        /*0008*/ 	.byte	0x04, 0x17
        /*000a*/ 	.short	(.L_242 - .L_241)
.L_241:
        /*000c*/ 	.word	0x00000000
        /*0010*/ 	.short	0x0008
        /*0012*/ 	.short	0x0034
        /*0014*/ 	.byte	0x00, 0xf0, 0x11, 0x00


	//----- nvinfo : EIATTR_KPARAM_INFO
	.align		4
.L_242:
        /*0018*/ 	.byte	0x04, 0x17
        /*001a*/ 	.short	(.L_244 - .L_243)
.L_243:
        /*001c*/ 	.word	0x00000000
        /*0020*/ 	.short	0x0007
        /*0022*/ 	.short	0x0030
        /*0024*/ 	.byte	0x00, 0xf0, 0x11, 0x00


	//----- nvinfo : EIATTR_KPARAM_INFO
	.align		4
.L_244:
        /*0028*/ 	.byte	0x04, 0x17
        /*002a*/ 	.short	(.L_246 - .L_245)
.L_245:
        /*002c*/ 	.word	0x00000000
        /*0030*/ 	.short	0x0006
        /*0032*/ 	.short	0x002c
        /*0034*/ 	.byte	0x00, 0xf0, 0x11, 0x00


	//----- nvinfo : EIATTR_KPARAM_INFO
	.align		4
.L_246:
        /*0038*/ 	.byte	0x04, 0x17
        /*003a*/ 	.short	(.L_248 - .L_247)
.L_247:
        /*003c*/ 	.word	0x00000000
        /*0040*/ 	.short	0x0005
        /*0042*/ 	.short	0x0028
        /*0044*/ 	.byte	0x00, 0xf0, 0x11, 0x00


	//----- nvinfo : EIATTR_KPARAM_INFO
	.align		4
.L_248:
        /*0048*/ 	.byte	0x04, 0x17
        /*004a*/ 	.short	(.L_250 - .L_249)
.L_249:
        /*004c*/ 	.word	0x00000000
        /*0050*/ 	.short	0x0004
        /*0052*/ 	.short	0x0020
        /*0054*/ 	.byte	0x00, 0xf5, 0x21, 0x00


	//----- nvinfo : EIATTR_KPARAM_INFO
	.align		4
.L_250:
        /*0058*/ 	.byte	0x04, 0x17
        /*005a*/ 	.short	(.L_252 - .L_251)
.L_251:
        /*005c*/ 	.word	0x00000000
        /*0060*/ 	.short	0x0003
        /*0062*/ 	.short	0x0018
        /*0064*/ 	.byte	0x00, 0xf5, 0x21, 0x00


	//----- nvinfo : EIATTR_KPARAM_INFO
	.align		4
.L_252:
        /*0068*/ 	.byte	0x04, 0x17
        /*006a*/ 	.short	(.L_254 - .L_253)
.L_253:
        /*006c*/ 	.word	0x00000000
        /*0070*/ 	.short	0x0002
        /*0072*/ 	.short	0x0010
        /*0074*/ 	.byte	0x00, 0xf5, 0x21, 0x00


	//----- nvinfo : EIATTR_KPARAM_INFO
	.align		4
.L_254:
        /*0078*/ 	.byte	0x04, 0x17
        /*007a*/ 	.short	(.L_256 - .L_255)
.L_255:
        /*007c*/ 	.word	0x00000000
        /*0080*/ 	.short	0x0001
        /*0082*/ 	.short	0x0008
        /*0084*/ 	.byte	0x00, 0xf5, 0x21, 0x00


	//----- nvinfo : EIATTR_KPARAM_INFO
	.align		4
.L_256:
        /*0088*/ 	.byte	0x04, 0x17
        /*008a*/ 	.short	(.L_258 - .L_257)
.L_257:
        /*008c*/ 	.word	0x00000000
        /*0090*/ 	.short	0x0000
        /*0092*/ 	.short	0x0000
        /*0094*/ 	.byte	0x00, 0xf5, 0x21, 0x00


	//----- nvinfo : EIATTR_SPARSE_MMA_MASK
	.align		4
.L_258:
        /*0098*/ 	.byte	0x03, 0x50
        /*009a*/ 	.short	0x0000


	//----- nvinfo : EIATTR_MAXREG_COUNT
	.align		4
        /*009c*/ 	.byte	0x03, 0x1b
        /*009e*/ 	.short	0x00ff


	//----- nvinfo : EIATTR_MERCURY_ISA_VERSION
	.align		4
        /*00a0*/ 	.byte	0x03, 0x5f
        /*00a2*/ 	.short	0x0101


	//----- nvinfo : EIATTR_VRC_CTA_INIT_COUNT
	.align		4
        /*00a4*/ 	.byte	0x02, 0x4a
	.zero		1
	.zero		1


	//----- nvinfo : EIATTR_EXIT_INSTR_OFFSETS
	.align		4
        /*00a8*/ 	.byte	0x04, 0x1c
        /*00aa*/ 	.short	(.L_260 - .L_259)


	//   ....[0]....
.L_259:
        /*00ac*/ 	.word	0x00000080


	//   ....[1]....
        /*00b0*/ 	.word	0x00009310


	//----- nvinfo : EIATTR_CRS_STACK_SIZE
	.align		4
.L_260:
        /*00b4*/ 	.byte	0x04, 0x1e
        /*00b6*/ 	.short	(.L_262 - .L_261)
.L_261:
        /*00b8*/ 	.word	0x00000000


	//----- nvinfo : EIATTR_CBANK_PARAM_SIZE
	.align		4
.L_262:
        /*00bc*/ 	.byte	0x03, 0x19
        /*00be*/ 	.short	0x0038


	//----- nvinfo : EIATTR_PARAM_CBANK
	.align		4
        /*00c0*/ 	.byte	0x04, 0x0a
        /*00c2*/ 	.short	(.L_264 - .L_263)
	.align		4
.L_263:
        /*00c4*/ 	.word	index@(.nv.constant0._Z34gpuKernelSphericalHarmonicsBesselJIfEvPT_S1_S1_S1_S1_S0_iii)
        /*00c8*/ 	.short	0x0380
        /*00ca*/ 	.short	0x0038


	//----- nvinfo : EIATTR_SW_WAR
	.align		4
.L_264:
        /*00cc*/ 	.byte	0x04, 0x36
        /*00ce*/ 	.short	(.L_266 - .L_265)
.L_265:
        /*00d0*/ 	.word	0x00000008
.L_266:


//--------------------- .nv.info._Z34gpuKernelSphericalHarmonicsBesselJIdEvPT_S1_S1_S1_S1_S0_iii --------------------------
	.section	.nv.info._Z34gpuKernelSphericalHarmonicsBesselJIdEvPT_S1_S1_S1_S1_S0_iii,"",@"SHT_CUDA_INFO"
	.sectionflags	@""
	.align	4


	//----- nvinfo : EIATTR_CUDA_API_VERSION
	.align		4
        /*0000*/ 	.byte	0x04, 0x37
        /*0002*/ 	.short	(.L_268 - .L_267)
.L_267:
        /*0004*/ 	.word	0x00000082


	//----- nvinfo : EIATTR_KPARAM_INFO
	.align		4
.L_268:
        /*0008*/ 	.byte	0x04, 0x17
        /*000a*/ 	.short	(.L_270 - .L_269)
.L_269:
        /*000c*/ 	.word	0x00000000
        /*0010*/ 	.short	0x0008
        /*0012*/ 	.short	0x0038
        /*0014*/ 	.byte	0x00, 0xf0, 0x11, 0x00


	//----- nvinfo : EIATTR_KPARAM_INFO
	.align		4
.L_270:
        /*0018*/ 	.byte	0x04, 0x17
        /*001a*/ 	.short	(.L_272 - .L_271)
.L_271:
        /*001c*/ 	.word	0x00000000
        /*0020*/ 	.short	0x0007
        /*0022*/ 	.short	0x0034
        /*0024*/ 	.byte	0x00, 0xf0, 0x11, 0x00


	//----- nvinfo : EIATTR_KPARAM_INFO
	.align		4
.L_272:
        /*0028*/ 	.byte	0x04, 0x17
        /*002a*/ 	.short	(.L_274 - .L_273)
.L_273:
        /*002c*/ 	.word	0x00000000
        /*0030*/ 	.short	0x0006
        /*0032*/ 	.short	0x0030
        /*0034*/ 	.byte	0x00, 0xf0, 0x11, 0x00


	//----- nvinfo : EIATTR_KPARAM_INFO
	.align		4
.L_274:
        /*0038*/ 	.byte	0x04, 0x17
        /*003a*/ 	.short	(.L_276 - .L_275)
.L_275:
        /*003c*/ 	.word	0x00000000
        /*0040*/ 	.short	0x0005
        /*0042*/ 	.short	0x0028
        /*0044*/ 	.byte	0x00, 0xf0, 0x21, 0x00


	//----- nvinfo : EIATTR_KPARAM_INFO
	.align		4
.L_276:
        /*0048*/ 	.byte	0x04, 0x17
        /*004a*/ 	.short	(.L_278 - .L_277)
.L_277:
        /*004c*/ 	.word	0x00000000
        /*0050*/ 	.short	0x0004
        /*0052*/ 	.short	0x0020
        /*0054*/ 	.byte	0x00, 0xf5, 0x21, 0x00


	//----- nvinfo : EIATTR_KPARAM_INFO
	.align		4
.L_278:
        /*0058*/ 	.byte	0x04, 0x17
        /*005a*/ 	.short	(.L_280 - .L_279)
.L_279:
        /*005c*/ 	.word	0x00000000
        /*0060*/ 	.short	0x0003
        /*0062*/ 	.short	0x0018
        /*0064*/ 	.byte	0x00, 0xf5, 0x21, 0x00


	//----- nvinfo : EIATTR_KPARAM_INFO
	.align		4
.L_280:
        /*0068*/ 	.byte	0x04, 0x17
        /*006a*/ 	.short	(.L_282 - .L_281)
.L_281:
        /*006c*/ 	.word	0x00000000
        /*0070*/ 	.short	0x0002
        /*0072*/ 	.short	0x0010
        /*0074*/ 	.byte	0x00, 0xf5, 0x21, 0x00


	//----- nvinfo : EIATTR_KPARAM_INFO
	.align		4
.L_282:
        /*0078*/ 	.byte	0x04, 0x17
        /*007a*/ 	.short	(.L_284 - .L_283)
.L_283:
        /*007c*/ 	.word	0x00000000
        /*0080*/ 	.short	0x0001
        /*0082*/ 	.short	0x0008
        /*0084*/ 	.byte	0x00, 0xf5, 0x21, 0x00


	//----- nvinfo : EIATTR_KPARAM_INFO
	.align		4
.L_284:
        /*0088*/ 	.byte	0x04, 0x17
        /*008a*/ 	.short	(.L_286 - .L_285)
.L_285:
        /*008c*/ 	.word	0x00000000
        /*0090*/ 	.short	0x0000
        /*0092*/ 	.short	0x0000
        /*0094*/ 	.byte	0x00, 0xf5, 0x21, 0x00


	//----- nvinfo : EIATTR_SPARSE_MMA_MASK
	.align		4
.L_286:
        /*0098*/ 	.byte	0x03, 0x50
        /*009a*/ 	.short	0x0000


	//----- nvinfo : EIATTR_MAXREG_COUNT
	.align		4
        /*009c*/ 	.byte	0x03, 0x1b
        /*009e*/ 	.short	0x00ff


	//----- nvinfo : EIATTR_MERCURY_ISA_VERSION
	.align		4
        /*00a0*/ 	.byte	0x03, 0x5f
        /*00a2*/ 	.short	0x0101


	//----- nvinfo : EIATTR_VRC_CTA_INIT_COUNT
	.align		4
        /*00a4*/ 	.byte	0x02, 0x4a
	.zero		1
	.zero		1


	//----- nvinfo : EIATTR_EXIT_INSTR_OFFSETS
	.align		4
        /*00a8*/ 	.byte	0x04, 0x1c
        /*00aa*/ 	.short	(.L_288 - .L_287)


	//   ....[0]....
.L_287:
        /*00ac*/ 	.word	0x000000a0


	//   ....[1]....
        /*00b0*/ 	.word	0x0000b330


	//----- nvinfo : EIATTR_CRS_STACK_SIZE
	.align		4
.L_288:
        /*00b4*/ 	.byte	0x04, 0x1e
        /*00b6*/ 	.short	(.L_290 - .L_289)
.L_289:
        /*00b8*/ 	.word	0x00000000


	//----- nvinfo : EIATTR_CBANK_PARAM_SIZE
	.align		4
.L_290:
        /*00bc*/ 	.byte	0x03, 0x19
        /*00be*/ 	.short	0x003c


	//----- nvinfo : EIATTR_PARAM_CBANK
	.align		4
        /*00c0*/ 	.byte	0x04, 0x0a
        /*00c2*/ 	.short	(.L_292 - .L_291)
	.align		4
.L_291:
        /*00c4*/ 	.word	index@(.nv.constant0._Z34gpuKernelSphericalHarmonicsBesselJIdEvPT_S1_S1_S1_S1_S0_iii)
        /*00c8*/ 	.short	0x0380
        /*00ca*/ 	.short	0x003c


	//----- nvinfo : EIATTR_SW_WAR
	.align		4
.L_292:
        /*00cc*/ 	.byte	0x04, 0x36
        /*00ce*/ 	.short	(.L_294 - .L_293)
.L_293:
        /*00d0*/ 	.word	0x00000008
.L_294:


//--------------------- .nv.info._Z42gpuKernelSphericalHarmonicsBesselWithDerivIfEvPT_S1_S1_S1_S1_S1_S1_S1_S1_S1_S1_S0_iii --------------------------
	.section	.nv.info._Z42gpuKernelSphericalHarmonicsBesselWithDerivIfEvPT_S1_S1_S1_S1_S1_S1_S1_S1_S1_S1_S0_iii,"",@"SHT_CUDA_INFO"
	.sectionflags	@""
	.align	4


	//----- nvinfo : EIATTR_CUDA_API_VERSION
	.align		4
        /*0000*/ 	.byte	0x04, 0x37
        /*0002*/ 	.short	(.L_296 - .L_295)
.L_295:
        /*0004*/ 	.word	0x00000082


	//----- nvinfo : EIATTR_KPARAM_INFO
	.align		4
.L_296:
        /*0008*/ 	.byte	0x04, 0x17
        /*000a*/ 	.short	(.L_298 - .L_297)
.L_297:
        /*000c*/ 	.word	0x00000000
        /*0010*/ 	.short	0x000e
        /*0012*/ 	.short	0x0064
        /*0014*/ 	.byte	0x00, 0xf0, 0x11, 0x00


	//----- nvinfo : EIATTR_KPARAM_INFO
	.align		4
.L_298:
        /*0018*/ 	.byte	0x04, 0x17
        /*001a*/ 	.short	(.L_300 - .L_299)
.L_299:
        /*001c*/ 	.word	0x00000000
        /*0020*/ 	.short	0x000d
        /*0022*/ 	.short	0x0060
        /*0024*/ 	.byte	0x00, 0xf0, 0x11, 0x00


	//----- nvinfo : EIATTR_KPARAM_INFO
	.align		4
.L_300:
        /*0028*/ 	.byte	0x04, 0x17
        /*002a*/ 	.short	(.L_302 - .L_301)
.L_301:
        /*002c*/ 	.word	0x00000000
        /*0030*/ 	.short	0x000c
        /*0032*/ 	.short	0x005c
        /*0034*/ 	.byte	0x00, 0xf0, 0x11, 0x00


	//----- nvinfo : EIATTR_KPARAM_INFO
	.align		4
.L_302:
        /*0038*/ 	.byte	0x04, 0x17
        /*003a*/ 	.short	(.L_304 - .L_303)
.L_303:
        /*003c*/ 	.word	0x00000000
        /*0040*/ 	.short	0x000b
        /*0042*/ 	.short	0x0058
        /*0044*/ 	.byte	0x00, 0xf0, 0x11, 0x00


	//----- nvinfo : EIATTR_KPARAM_INFO
	.align		4
.L_304:
        /*0048*/ 	.byte	0x04, 0x17
        /*004a*/ 	.short	(.L_306 - .L_305)
.L_305:
        /*004c*/ 	.word	0x00000000
        /*0050*/ 	.short	0x000a
        /*0052*/ 	.short	0x0050
        /*0054*/ 	.byte	0x00, 0xf5, 0x21, 0x00


	//----- nvinfo : EIATTR_KPARAM_INFO
	.align		4
.L_306:
        /*0058*/ 	.byte	0x04, 0x17
        /*005a*/ 	.short	(.L_308 - .L_307)
.L_307:
        /*005c*/ 	.word	0x00000000
        /*0060*/ 	.short	0x0009
        /*0062*/ 	.short	0x0048
        /*0064*/ 	.byte	0x00, 0xf5, 0x21, 0x00


	//----- nvinfo : EIATTR_KPARAM_INFO
	.align		4
.L_308:
        /*0068*/ 	.byte	0x04, 0x17
        /*006a*/ 	.short	(.L_310 - .L_309)
.L_309:
        /*006c*/ 	.word	0x00000000
        /*0070*/ 	.short	0x0008
        /*0072*/ 	.short	0x0040
        /*0074*/ 	.byte	0x00, 0xf5, 0x21, 0x00


	//----- nvinfo : EIATTR_KPARAM_INFO
	.align		4
.L_310:
        /*0078*/ 	.byte	0x04, 0x17
        /*007a*/ 	.short	(.L_312 - .L_311)
.L_311:
        /*007c*/ 	.word	0x00000000
        /*0080*/ 	.short	0x0007
        /*0082*/ 	.short	0x0038
        /*0084*/ 	.byte	0x00, 0xf5, 0x21, 0x00


	//----- nvinfo : EIATTR_KPARAM_INFO
	.align		4
.L_312:
        /*0088*/ 	.byte	0x04, 0x17
        /*008a*/ 	.short	(.L_314 - .L_313)
.L_313:
        /*008c*/ 	.word	0x00000000
        /*0090*/ 	.short	0x0006
        /*0092*/ 	.short	0x0030
        /*0094*/ 	.byte	0x00, 0xf5, 0x21, 0x00


	//----- nvinfo : EIATTR_KPARAM_INFO
	.align		4
.L_314:
        /*0098*/ 	.byte	0x04, 0x17
        /*009a*/ 	.short	(.L_316 - .L_315)
.L_315:
        /*009c*/ 	.word	0x00000000
        /*00a0*/ 	.short	0x0005
        /*00a2*/ 	.short	0x0028
        /*00a4*/ 	.byte	0x00, 0xf5, 0x21, 0x00


	//----- nvinfo : EIATTR_KPARAM_INFO
	.align		4
.L_316:
        /*00a8*/ 	.byte	0x04, 0x17
        /*00aa*/ 	.short	(.L_318 - .L_317)
.L_317:
        /*00ac*/ 	.word	0x00000000
        /*00b0*/ 	.short	0x0004
        /*00b2*/ 	.short	0x0020
        /*00b4*/ 	.byte	0x00, 0xf5, 0x21, 0x00


	//----- nvinfo : EIATTR_KPARAM_INFO
	.align		4
.L_318:
        /*00b8*/ 	.byte	0x04, 0x17
        /*00ba*/ 	.short	(.L_320 - .L_319)
.L_319:
        /*00bc*/ 	.word	0x00000000
        /*00c0*/ 	.short	0x0003
        /*00c2*/ 	.short	0x0018
        /*00c4*/ 	.byte	0x00, 0xf5, 0x21, 0x00


	//----- nvinfo : EIATTR_KPARAM_INFO
	.align		4
.L_320:
        /*00c8*/ 	.byte	0x04, 0x17
        /*00ca*/ 	.short	(.L_322 - .L_321)
.L_321:
        /*00cc*/ 	.word	0x00000000
        /*00d0*/ 	.short	0x0002
        /*00d2*/ 	.short	0x0010
        /*00d4*/ 	.byte	0x00, 0xf5, 0x21, 0x00


	//----- nvinfo : EIATTR_KPARAM_INFO
	.align		4
.L_322:
        /*00d8*/ 	.byte	0x04, 0x17
        /*00da*/ 	.short	(.L_324 - .L_323)
.L_323:
        /*00dc*/ 	.word	0x00000000
        /*00e0*/ 	.short	0x0001
        /*00e2*/ 	.short	0x0008
        /*00e4*/ 	.byte	0x00, 0xf5, 0x21, 0x00


	//----- nvinfo : EIATTR_KPARAM_INFO
	.align		4
.L_324:
        /*00e8*/ 	.byte	0x04, 0x17
        /*00ea*/ 	.short	(.L_326 - .L_325)
.L_325:
        /*00ec*/ 	.word	0x00000000
        /*00f0*/ 	.short	0x0000
        /*00f2*/ 	.short	0x0000
        /*00f4*/ 	.byte	0x00, 0xf5, 0x21, 0x00


	//----- nvinfo : EIATTR_SPARSE_MMA_MASK
	.align		4
.L_326:
        /*00f8*/ 	.byte	0x03, 0x50
        /*00fa*/ 	.short	0x0000


	//----- nvinfo : EIATTR_MAXREG_COUNT
	.align		4
        /*00fc*/ 	.byte	0x03, 0x1b
        /*00fe*/ 	.short	0x00ff


	//----- nvinfo : EIATTR_MERCURY_ISA_VERSION
	.align		4
        /*0100*/ 	.byte	0x03, 0x5f
        /*0102*/ 	.short	0x0101


	//----- nvinfo : EIATTR_VRC_CTA_INIT_COUNT
	.align		4
        /*0104*/ 	.byte	0x02, 0x4a
	.zero		1
	.zero		1


	//----- nvinfo : EIATTR_EXIT_INSTR_OFFSETS
	.align		4
        /*0108*/ 	.byte	0x04, 0x1c
        /*010a*/ 	.short	(.L_328 - .L_327)


	//   ....[0]....
.L_327:
        /*010c*/ 	.word	0x00000080


	//   ....[1]....
        /*0110*/ 	.word	0x00012d10


	//----- nvinfo : EIATTR_CRS_STACK_SIZE
	.align		4
.L_328:
        /*0114*/ 	.byte	0x04, 0x1e
        /*0116*/ 	.short	(.L_330 - .L_329)
.L_329:
        /*0118*/ 	.word	0x00000000


	//----- nvinfo : EIATTR_CBANK_PARAM_SIZE
	.align		4
.L_330:
        /*011c*/ 	.byte	0x03, 0x19
        /*011e*/ 	.short	0x0068


	//----- nvinfo : EIATTR_PARAM_CBANK
	.align		4
        /*0120*/ 	.byte	0x04, 0x0a
        /*0122*/ 	.short	(.L_332 - .L_331)
	.align		4
.L_331:
        /*0124*/ 	.word	index@(.nv.constant0._Z42gpuKernelSphericalHarmonicsBesselWithDerivIfEvPT_S1_S1_S1_S1_S1_S1_S1_S1_S1_S1_S0_iii)
        /*0128*/ 	.short	0x0380
        /*012a*/ 	.short	0x0068


	//----- nvinfo : EIATTR_SW_WAR
	.align		4
.L_332:
        /*012c*/ 	.byte	0x04, 0x36
        /*012e*/ 	.short	(.L_334 - .L_333)
.L_333:
        /*0130*/ 	.word	0x00000008
.L_334:


//--------------------- .nv.info._Z42gpuKernelSphericalHarmonicsBesselWithDerivIdEvPT_S1_S1_S1_S1_S1_S1_S1_S1_S1_S1_S0_iii --------------------------
	.section	.nv.info._Z42gpuKernelSphericalHarmonicsBesselWithDerivIdEvPT_S1_S1_S1_S1_S1_S1_S1_S1_S1_S1_S0_iii,"",@"SHT_CUDA_INFO"
	.sectionflags	@""
	.align	4


	//----- nvinfo : EIATTR_CUDA_API_VERSION
	.align		4
        /*0000*/ 	.byte	0x04, 0x37
        /*0002*/ 	.short	(.L_336 - .L_335)
.L_335:
        /*0004*/ 	.word	0x00000082


	//----- nvinfo : EIATTR_KPARAM_INFO
	.align		4
.L_336:
        /*0008*/ 	.byte	0x04, 0x17
        /*000a*/ 	.short	(.L_338 - .L_337)
.L_337:
        /*000c*/ 	.word	0x00000000
        /*0010*/ 	.short	0x000e
        /*0012*/ 	.short	0x0068
        /*0014*/ 	.byte	0x00, 0xf0, 0x11, 0x00


	//----- nvinfo : EIATTR_KPARAM_INFO
	.align		4
.L_338:
        /*0018*/ 	.byte	0x04, 0x17
        /*001a*/ 	.short	(.L_340 - .L_339)
.L_339:
        /*001c*/ 	.word	0x00000000
        /*0020*/ 	.short	0x000d
        /*0022*/ 	.short	0x0064
        /*0024*/ 	.byte	0x00, 0xf0, 0x11, 0x00


	//----- nvinfo : EIATTR_KPARAM_INFO
	.align		4
.L_340:
        /*0028*/ 	.byte	0x04, 0x17
        /*002a*/ 	.short	(.L_342 - .L_341)
.L_341:
        /*002c*/ 	.word	0x00000000
        /*0030*/ 	.short	0x000c
        /*0032*/ 	.short	0x0060
        /*0034*/ 	.byte	0x00, 0xf0, 0x11, 0x00


	//----- nvinfo : EIATTR_KPARAM_INFO
	.align		4
.L_342:
        /*0038*/ 	.byte	0x04, 0x17
        /*003a*/ 	.short	(.L_344 - .L_343)
.L_343:
        /*003c*/ 	.word	0x00000000
        /*0040*/ 	.short	0x000b
        /*0042*/ 	.short	0x0058
        /*0044*/ 	.byte	0x00, 0xf0, 0x21, 0x00


	//----- nvinfo : EIATTR_KPARAM_INFO
	.align		4
.L_344:
        /*0048*/ 	.byte	0x04, 0x17
        /*004a*/ 	.short	(.L_346 - .L_345)
.L_345:
        /*004c*/ 	.word	0x00000000
        /*0050*/ 	.short	0x000a
        /*0052*/ 	.short	0x0050
        /*0054*/ 	.byte	0x00, 0xf5, 0x21, 0x00


	//----- nvinfo : EIATTR_KPARAM_INFO
	.align		4
.L_346:
        /*0058*/ 	.byte	0x04, 0x17
        /*005a*/ 	.short	(.L_348 - .L_347)
.L_347:
        /*005c*/ 	.word	0x00000000
        /*0060*/ 	.short	0x0009
        /*0062*/ 	.short	0x0048
        /*0064*/ 	.byte	0x00, 0xf5, 0x21, 0x00


	//----- nvinfo : EIATTR_KPARAM_INFO
	.align		4
.L_348:
        /*0068*/ 	.byte	0x04, 0x17
        /*006a*/ 	.short	(.L_350 - .L_349)
.L_349:
        /*006c*/ 	.word	0x00000000
        /*0070*/ 	.short	0x0008
        /*0072*/ 	.short	0x0040
        /*0074*/ 	.byte	0x00, 0xf5, 0x21, 0x00


	//----- nvinfo : EIATTR_KPARAM_INFO
	.align		4
.L_350:
        /*0078*/ 	.byte	0x04, 0x17
        /*007a*/ 	.short	(.L_352 - .L_351)
.L_351:
        /*007c*/ 	.word	0x00000000
        /*0080*/ 	.short	0x0007
        /*0082*/ 	.short	0x0038
        /*0084*/ 	.byte	0x00, 0xf5, 0x21, 0x00


	//----- nvinfo : EIATTR_KPARAM_INFO
	.align		4
.L_352:
        /*0088*/ 	.byte	0x04, 0x17
        /*008a*/ 	.short	(.L_354 - .L_353)
.L_353:
        /*008c*/ 	.word	0x00000000
        /*0090*/ 	.short	0x0006
        /*0092*/ 	.short	0x0030
        /*0094*/ 	.byte	0x00, 0xf5, 0x21, 0x00


	//----- nvinfo : EIATTR_KPARAM_INFO
	.align		4
.L_354:
        /*0098*/ 	.byte	0x04, 0x17
        /*009a*/ 	.short	(.L_356 - .L_355)
.L_355:
        /*009c*/ 	.word	0x00000000
        /*00a0*/ 	.short	0x0005
        /*00a2*/ 	.short	0x0028
        /*00a4*/ 	.byte	0x00, 0xf5, 0x21, 0x00


	//----- nvinfo : EIATTR_KPARAM_INFO
	.align		4
.L_356:
        /*00a8*/ 	.byte	0x04, 0x17
        /*00aa*/ 	.short	(.L_358 - .L_357)
.L_357:
        /*00ac*/ 	.word	0x00000000
        /*00b0*/ 	.short	0x0004
        /*00b2*/ 	.short	0x0020
        /*00b4*/ 	.byte	0x00, 0xf5, 0x21, 0x00


	//----- nvinfo : EIATTR_KPARAM_INFO
	.align		4
.L_358:
        /*00b8*/ 	.byte	0x04, 0x17
        /*00ba*/ 	.short	(.L_360 - .L_359)
.L_359:
        /*00bc*/ 	.word	0x00000000
        /*00c0*/ 	.short	0x0003
        /*00c2*/ 	.short	0x0018
        /*00c4*/ 	.byte	0x00, 0xf5, 0x21, 0x00


	//----- nvinfo : EIATTR_KPARAM_INFO
	.align		4
.L_360:
        /*00c8*/ 	.byte	0x04, 0x17
        /*00ca*/ 	.short	(.L_362 - .L_361)
.L_361:
        /*00cc*/ 	.word	0x00000000
        /*00d0*/ 	.short	0x0002
        /*00d2*/ 	.short	0x0010
        /*00d4*/ 	.byte	0x00, 0xf5, 0x21, 0x00


	//----- nvinfo : EIATTR_KPARAM_INFO
	.align		4
.L_362:
        /*00d8*/ 	.byte	0x04, 0x17
        /*00da*/ 	.short	(.L_364 - .L_363)
.L_363:
        /*00dc*/ 	.word	0x00000000
        /*00e0*/ 	.short	0x0001
        /*00e2*/ 	.short	0x0008
        /*00e4*/ 	.byte	0x00, 0xf5, 0x21, 0x00


	//----- nvinfo : EIATTR_KPARAM_INFO
	.align		4
.L_364:
        /*00e8*/ 	.byte	0x04, 0x17
        /*00ea*/ 	.short	(.L_366 - .L_365)
.L_365:
        /*00ec*/ 	.word	0x00000000
        /*00f0*/ 	.short	0x0000
        /*00f2*/ 	.short	0x0000
        /*00f4*/ 	.byte	0x00, 0xf5, 0x21, 0x00


	//----- nvinfo : EIATTR_SPARSE_MMA_MASK
	.align		4
.L_366:
        /*00f8*/ 	.byte	0x03, 0x50
        /*00fa*/ 	.short	0x0000


	//----- nvinfo : EIATTR_MAXREG_COUNT
	.align		4
        /*00fc*/ 	.byte	0x03, 0x1b
        /*00fe*/ 	.short	0x00ff


	//----- nvinfo : EIATTR_MERCURY_ISA_VERSION
	.align		4
        /*0100*/ 	.byte	0x03, 0x5f
        /*0102*/ 	.short	0x0101


	//----- nvinfo : EIATTR_VRC_CTA_INIT_COUNT
	.align		4
        /*0104*/ 	.byte	0x02, 0x4a
	.zero		1
	.zero		1


	//----- nvinfo : EIATTR_EXIT_INSTR_OFFSETS
	.align		4
        /*0108*/ 	.byte	0x04, 0x1c
        /*010a*/ 	.short	(.L_368 - .L_367)


	//   ....[0]....
.L_367:
        /*010c*/ 	.word	0x000000a0


	//   ....[1]....
        /*0110*/ 	.word	0x0000e9c0


	//----- nvinfo : EIATTR_CRS_STACK_SIZE
	.align		4
.L_368:
        /*0114*/ 	.byte	0x04, 0x1e
        /*0116*/ 	.short	(.L_370 - .L_369)
.L_369:
        /*0118*/ 	.word	0x00000000


	//----- nvinfo : EIATTR_CBANK_PARAM_SIZE
	.align		4
.L_370:
        /*011c*/ 	.byte	0x03, 0x19
        /*011e*/ 	.short	0x006c


	//----- nvinfo : EIATTR_PARAM_CBANK
	.align		4
        /*0120*/ 	.byte	0x04, 0x0a
        /*0122*/ 	.short	(.L_372 - .L_371)
	.align		4
.L_371:
        /*0124*/ 	.word	index@(.nv.constant0._Z42gpuKernelSphericalHarmonicsBesselWithDerivIdEvPT_S1_S1_S1_S1_S1_S1_S1_S1_S1_S1_S0_iii)
        /*0128*/ 	.short	0x0380
        /*012a*/ 	.short	0x006c


	//----- nvinfo : EIATTR_SW_WAR
	.align		4
.L_372:
        /*012c*/ 	.byte	0x04, 0x36
        /*012e*/ 	.short	(.L_374 - .L_373)
.L_373:
        /*0130*/ 	.word	0x00000008
.L_374:


//--------------------- .nv.info._Z42gpuKernelSphericalHarmonicsBesselWithDerivIfEvPT_S1_S1_S1_S1_S1_S1_S1_S1_S1_S1_S1_S1_S0_iii --------------------------
	.section	.nv.info._Z42gpuKernelSphericalHarmonicsBesselWithDerivIfEvPT_S1_S1_S1_S1_S1_S1_S1_S1_S1_S1_S1_S1_S0_iii,"",@"SHT_CUDA_INFO"
	.sectionflags	@""
	.align	4


	//----- nvinfo : EIATTR_CUDA_API_VERSION
	.align		4
        /*0000*/ 	.byte	0x04, 0x37
        /*0002*/ 	.short	(.L_376 - .L_375)
.L_375:
        /*0004*/ 	.word	0x00000082


	//----- nvinfo : EIATTR_KPARAM_INFO
	.align		4
.L_376:
        /*0008*/ 	.byte	0x04, 0x17
        /*000a*/ 	.short	(.L_378 - .L_377)
.L_377:
        /*000c*/ 	.word	0x00000000
        /*0010*/ 	.short	0x0010
        /*0012*/ 	.short	0x0074
        /*0014*/ 	.byte	0x00, 0xf0, 0x11, 0x00


	//----- nvinfo : EIATTR_KPARAM_INFO
	.align		4
.L_378:
        /*0018*/ 	.byte	0x04, 0x17
        /*001a*/ 	.short	(.L_380 - .L_379)
.L_379:
        /*001c*/ 	.word	0x00000000
        /*0020*/ 	.short	0x000f
        /*0022*/ 	.short	0x0070
        /*0024*/ 	.byte	0x00, 0xf0, 0x11, 0x00


	//----- nvinfo : EIATTR_KPARAM_INFO
	.align		4
.L_380:
        /*0028*/ 	.byte	0x04, 0x17
        /*002a*/ 	.short	(.L_382 - .L_381)
.L_381:
        /*002c*/ 	.word	0x00000000
        /*0030*/ 	.short	0x000e
        /*0032*/ 	.short	0x006c
        /*0034*/ 	.byte	0x00, 0xf0, 0x11, 0x00


	//----- nvinfo : EIATTR_KPARAM_INFO
	.align		4
.L_382:
        /*0038*/ 	.byte	0x04, 0x17
        /*003a*/ 	.short	(.L_384 - .L_383)
.L_383:
        /*003c*/ 	.word	0x00000000
        /*0040*/ 	.short	0x000d
        /*0042*/ 	.short	0x0068
        /*0044*/ 	.byte	0x00, 0xf0, 0x11, 0x00


	//----- nvinfo : EIATTR_KPARAM_INFO
	.align		4
.L_384:
        /*0048*/ 	.byte	0x04, 0x17
        /*004a*/ 	.short	(.L_386 - .L_385)
.L_385:
        /*004c*/ 	.word	0x00000000
        /*0050*/ 	.short	0x000c
        /*0052*/ 	.short	0x0060
        /*0054*/ 	.byte	0x00, 0xf5, 0x21, 0x00


	//----- nvinfo : EIATTR_KPARAM_INFO
	.align		4
.L_386:
        /*0058*/ 	.byte	0x04, 0x17
        /*005a*/ 	.short	(.L_388 - .L_387)
.L_387:
        /*005c*/ 	.word	0x00000000
        /*0060*/ 	.short	0x000b
        /*0062*/ 	.short	0x0058
        /*0064*/ 	.byte	0x00, 0xf5, 0x21, 0x00


	//----- nvinfo : EIATTR_KPARAM_INFO
	.align		4
.L_388:
        /*0068*/ 	.byte	0x04, 0x17
        /*006a*/ 	.short	(.L_390 - .L_389)
.L_389:
        /*006c*/ 	.word	0x00000000
        /*0070*/ 	.short	0x000a
        /*0072*/ 	.short	0x0050
        /*0074*/ 	.byte	0x00, 0xf5, 0x21, 0x00


	//----- nvinfo : EIATTR_KPARAM_INFO
	.align		4
.L_390:
        /*0078*/ 	.byte	0x04, 0x17
        /*007a*/ 	.short	(.L_392 - .L_391)
.L_391:
        /*007c*/ 	.word	0x00000000
        /*0080*/ 	.short	0x0009
        /*0082*/ 	.short	0x0048
        /*0084*/ 	.byte	0x00, 0xf5, 0x21, 0x00


	//----- nvinfo : EIATTR_KPARAM_INFO
	.align		4
.L_392:
        /*0088*/ 	.byte	0x04, 0x17
        /*008a*/ 	.short	(.L_394 - .L_393)
.L_393:
        /*008c*/ 	.word	0x00000000
        /*0090*/ 	.short	0x0008
        /*0092*/ 	.short	0x0040
        /*0094*/ 	.byte	0x00, 0xf5, 0x21, 0x00


	//----- nvinfo : EIATTR_KPARAM_INFO
	.align		4
.L_394:
        /*0098*/ 	.byte	0x04, 0x17
        /*009a*/ 	.short	(.L_396 - .L_395)
.L_395:
        /*009c*/ 	.word	0x00000000
        /*00a0*/ 	.short	0x0007
        /*00a2*/ 	.short	0x0038
        /*00a4*/ 	.byte	0x00, 0xf5, 0x21, 0x00


	//----- nvinfo : EIATTR_KPARAM_INFO
	.align		4
.L_396:
        /*00a8*/ 	.byte	0x04, 0x17
        /*00aa*/ 	.short	(.L_398 - .L_397)
.L_397:
        /*00ac*/ 	.word	0x00000000
        /*00b0*/ 	.short	0x0006
        /*00b2*/ 	.short	0x0030
        /*00b4*/ 	.byte	0x00, 0xf5, 0x21, 0x00


	//----- nvinfo : EIATTR_KPARAM_INFO
	.align		4
.L_398:
        /*00b8*/ 	.byte	0x04, 0x17
        /*00ba*/ 	.short	(.L_400 - .L_399)
.L_399:
        /*00bc*/ 	.word	0x00000000
        /*00c0*/ 	.short	0x0005
        /*00c2*/ 	.short	0x0028
        /*00c4*/ 	.byte	0x00, 0xf5, 0x21, 0x00


	//----- nvinfo : EIATTR_KPARAM_INFO
	.align		4
.L_400:
        /*00c8*/ 	.byte	0x04, 0x17
        /*00ca*/ 	.short	(.L_402 - .L_401)
.L_401:
        /*00cc*/ 	.word	0x00000000
        /*00d0*/ 	.short	0x0004
        /*00d2*/ 	.short	0x0020
        /*00d4*/ 	.byte	0x00, 0xf5, 0x21, 0x00


	//----- nvinfo : EIATTR_KPARAM_INFO
	.align		4
.L_402:
        /*00d8*/ 	.byte	0x04, 0x17
        /*00da*/ 	.short	(.L_404 - .L_403)
.L_403:
        /*00dc*/ 	.word	0x00000000
        /*00e0*/ 	.short	0x0003
        /*00e2*/ 	.short	0x0018
        /*00e4*/ 	.byte	0x00, 0xf5, 0x21, 0x00


	//----- nvinfo : EIATTR_KPARAM_INFO
	.align		4
.L_404:
        /*00e8*/ 	.byte	0x04, 0x17
        /*00ea*/ 	.short	(.L_406 - .L_405)
.L_405:
        /*00ec*/ 	.word	0x00000000
        /*00f0*/ 	.short	0x0002
        /*00f2*/ 	.short	0x0010
        /*00f4*/ 	.byte	0x00, 0xf5, 0x21, 0x00


	//----- nvinfo : EIATTR_KPARAM_INFO
	.align		4
.L_406:
        /*00f8*/ 	.byte	0x04, 0x17
        /*00fa*/ 	.short	(.L_408 - .L_407)
.L_407:
        /*00fc*/ 	.word	0x00000000
        /*0100*/ 	.short	0x0001
        /*0102*/ 	.short	0x0008
        /*0104*/ 	.byte	0x00, 0xf5, 0x21, 0x00


	//----- nvinfo : EIATTR_KPARAM_INFO
	.align		4
.L_408:
        /*0108*/ 	.byte	0x04, 0x17
        /*010a*/ 	.short	(.L_410 - .L_409)
.L_409:
        /*010c*/ 	.word	0x00000000
        /*0110*/ 	.short	0x0000
        /*0112*/ 	.short	0x0000
        /*0114*/ 	.byte	0x00, 0xf5, 0x21, 0x00


	//----- nvinfo : EIATTR_SPARSE_MMA_MASK
	.align		4
.L_410:
        /*0118*/ 	.byte	0x03, 0x50
        /*011a*/ 	.short	0x0000


	//----- nvinfo : EIATTR_MAXREG_COUNT
	.align		4
        /*011c*/ 	.byte	0x03, 0x1b
        /*011e*/ 	.short	0x00ff


	//----- nvinfo : EIATTR_MERCURY_ISA_VERSION
	.align		4
        /*0120*/ 	.byte	0x03, 0x5f
        /*0122*/ 	.short	0x0101


	//----- nvinfo : EIATTR_VRC_CTA_INIT_COUNT
	.align		4
        /*0124*/ 	.byte	0x02, 0x4a
	.zero		1
	.zero		1


	//----- nvinfo : EIATTR_EXIT_INSTR_OFFSETS
	.align		4
        /*0128*/ 	.byte	0x04, 0x1c
        /*012a*/ 	.short	(.L_412 - .L_411)


	//   ....[0]....
.L_411:
        /*012c*/ 	.word	0x00000080


	//   ....[1]....
        /*0130*/ 	.word	0x00011b90


	//----- nvinfo : EIATTR_CRS_STACK_SIZE
	.align		4
.L_412:
        /*0134*/ 	.byte	0x04, 0x1e
        /*0136*/ 	.short	(.L_414 - .L_413)
.L_413:
        /*0138*/ 	.word	0x00000000


	//----- nvinfo : EIATTR_CBANK_PARAM_SIZE
	.align		4
.L_414:
        /*013c*/ 	.byte	0x03, 0x19
        /*013e*/ 	.short	0x0078


	//----- nvinfo : EIATTR_PARAM_CBANK
	.align		4
        /*0140*/ 	.byte	0x04, 0x0a
        /*0142*/ 	.short	(.L_416 - .L_415)
	.align		4
.L_415:
        /*0144*/ 	.word	index@(.nv.constant0._Z42gpuKernelSphericalHarmonicsBesselWithDerivIfEvPT_S1_S1_S1_S1_S1_S1_S1_S1_S1_S1_S1_S1_S0_iii)
        /*0148*/ 	.short	0x0380
        /*014a*/ 	.short	0x0078


	//----- nvinfo : EIATTR_SW_WAR
	.align		4
.L_416:
        /*014c*/ 	.byte	0x04, 0x36
        /*014e*/ 	.short	(.L_418 - .L_417)
.L_417:
        /*0150*/ 	.word	0x00000008
.L_418:


//--------------------- .nv.info._Z42gpuKernelSphericalHarmonicsBesselWithDerivIdEvPT_S1_S1_S1_S1_S1_S1_S1_S1_S1_S1_S1_S1_S0_iii --------------------------
	.section	.nv.info._Z42gpuKernelSphericalHarmonicsBesselWithDerivIdEvPT_S1_S1_S1_S1_S1_S1_S1_S1_S1_S1_S1_S1_S0_iii,"",@"SHT_CUDA_INFO"
	.sectionflags	@""
	.align	4


	//----- nvinfo : EIATTR_CUDA_API_VERSION
	.align		4
        /*0000*/ 	.byte	0x04, 0x37
        /*0002*/ 	.short	(.L_420 - .L_419)
.L_419:
        /*0004*/ 	.word	0x00000082


	//----- nvinfo : EIATTR_KPARAM_INFO
	.align		4
.L_420:
        /*0008*/ 	.byte	0x04, 0x17
        /*000a*/ 	.short	(.L_422 - .L_421)
.L_421:
        /*000c*/ 	.word	0x00000000
        /*0010*/ 	.short	0x0010
        /*0012*/ 	.short	0x0078
        /*0014*/ 	.byte	0x00, 0xf0, 0x11, 0x00


	//----- nvinfo : EIATTR_KPARAM_INFO
	.align		4
.L_422:
        /*0018*/ 	.byte	0x04, 0x17
        /*001a*/ 	.short	(.L_424 - .L_423)
.L_423:
        /*001c*/ 	.word	0x00000000
        /*0020*/ 	.short	0x000f
        /*0022*/ 	.short	0x0074
        /*0024*/ 	.byte	0x00, 0xf0, 0x11, 0x00


	//----- nvinfo : EIATTR_KPARAM_INFO
	.align		4
.L_424:
        /*0028*/ 	.byte	0x04, 0x17
        /*002a*/ 	.short	(.L_426 - .L_425)
.L_425:
        /*002c*/ 	.word	0x00000000
        /*0030*/ 	.short	0x000e
        /*0032*/ 	.short	0x0070
        /*0034*/ 	.byte	0x00, 0xf0, 0x11, 0x00


	//----- nvinfo : EIATTR_KPARAM_INFO
	.align		4
.L_426:
        /*0038*/ 	.byte	0x04, 0x17
        /*003a*/ 	.short	(.L_428 - .L_427)
.L_427:
        /*003c*/ 	.word	0x00000000
        /*0040*/ 	.short	0x000d
        /*0042*/ 	.short	0x0068
        /*0044*/ 	.byte	0x00, 0xf0, 0x21, 0x00


	//----- nvinfo : EIATTR_KPARAM_INFO
	.align		4
.L_428:
        /*0048*/ 	.byte	0x04, 0x17
        /*004a*/ 	.short	(.L_430 - .L_429)
.L_429:
        /*004c*/ 	.word	0x00000000
        /*0050*/ 	.short	0x000c
        /*0052*/ 	.short	0x0060
        /*0054*/ 	.byte	0x00, 0xf5, 0x21, 0x00


	//----- nvinfo : EIATTR_KPARAM_INFO
	.align		4
.L_430:
        /*0058*/ 	.byte	0x04, 0x17
        /*005a*/ 	.short	(.L_432 - .L_431)
.L_431:
        /*005c*/ 	.word	0x00000000
        /*0060*/ 	.short	0x000b
        /*0062*/ 	.short	0x0058
        /*0064*/ 	.byte	0x00, 0xf5, 0x21, 0x00


	//----- nvinfo : EIATTR_KPARAM_INFO
	.align		4
.L_432:
        /*0068*/ 	.byte	0x04, 0x17
        /*006a*/ 	.short	(.L_434 - .L_433)
.L_433:
        /*006c*/ 	.word	0x00000000
        /*0070*/ 	.short	0x000a
        /*0072*/ 	.short	0x0050
        /*0074*/ 	.byte	0x00, 0xf5, 0x21, 0x00


	//----- nvinfo : EIATTR_KPARAM_INFO
	.align		4
.L_434:
        /*0078*/ 	.byte	0x04, 0x17
        /*007a*/ 	.short	(.L_436 - .L_435)
.L_435:
        /*007c*/ 	.word	0x00000000
        /*0080*/ 	.short	0x0009
        /*0082*/ 	.short	0x0048
        /*0084*/ 	.byte	0x00, 0xf5, 0x21, 0x00


	//----- nvinfo : EIATTR_KPARAM_INFO
	.align		4
.L_436:
        /*0088*/ 	.byte	0x04, 0x17
        /*008a*/ 	.short	(.L_438 - .L_437)
.L_437:
        /*008c*/ 	.word	0x00000000
        /*0090*/ 	.short	0x0008
        /*0092*/ 	.short	0x0040
        /*0094*/ 	.byte	0x00, 0xf5, 0x21, 0x00


	//----- nvinfo : EIATTR_KPARAM_INFO
	.align		4
.L_438:
        /*0098*/ 	.byte	0x04, 0x17
        /*009a*/ 	.short	(.L_440 - .L_439)
.L_439:
        /*009c*/ 	.word	0x00000000
        /*00a0*/ 	.short	0x0007
        /*00a2*/ 	.short	0x0038
        /*00a4*/ 	.byte	0x00, 0xf5, 0x21, 0x00


	//----- nvinfo : EIATTR_KPARAM_INFO
	.align		4
.L_440:
        /*00a8*/ 	.byte	0x04, 0x17
        /*00aa*/ 	.short	(.L_442 - .L_441)
.L_441:
        /*00ac*/ 	.word	0x00000000
        /*00b0*/ 	.short	0x0006
        /*00b2*/ 	.short	0x0030
        /*00b4*/ 	.byte	0x00, 0xf5, 0x21, 0x00


	//----- nvinfo : EIATTR_KPARAM_INFO
	.align		4
.L_442:
        /*00b8*/ 	.byte	0x04, 0x17
        /*00ba*/ 	.short	(.L_444 - .L_443)
.L_443:
        /*00bc*/ 	.word	0x00000000
        /*00c0*/ 	.short	0x0005
        /*00c2*/ 	.short	0x0028
        /*00c4*/ 	.byte	0x00, 0xf5, 0x21, 0x00


	//----- nvinfo : EIATTR_KPARAM_INFO
	.align		4
.L_444:
        /*00c8*/ 	.byte	0x04, 0x17
        /*00ca*/ 	.short	(.L_446 - .L_445)
.L_445:
        /*00cc*/ 	.word	0x00000000
        /*00d0*/ 	.short	0x0004
        /*00d2*/ 	.short	0x0020
        /*00d4*/ 	.byte	0x00, 0xf5, 0x21, 0x00


	//----- nvinfo : EIATTR_KPARAM_INFO
	.align		4
.L_446:
        /*00d8*/ 	.byte	0x04, 0x17
        /*00da*/ 	.short	(.L_448 - .L_447)
.L_447:
        /*00dc*/ 	.word	0x00000000
        /*00e0*/ 	.short	0x0003
        /*00e2*/ 	.short	0x0018
        /*00e4*/ 	.byte	0x00, 0xf5, 0x21, 0x00


	//----- nvinfo : EIATTR_KPARAM_INFO
	.align		4
.L_448:
        /*00e8*/ 	.byte	0x04, 0x17
        /*00ea*/ 	.short	(.L_450 - .L_449)
.L_449:
        /*00ec*/ 	.word	0x00000000
        /*00f0*/ 	.short	0x0002
        /*00f2*/ 	.short	0x0010
        /*00f4*/ 	.byte	0x00, 0xf5, 0x21, 0x00


	//----- nvinfo : EIATTR_KPARAM_INFO
	.align		4
.L_450:
        /*00f8*/ 	.byte	0x04, 0x17
        /*00fa*/ 	.short	(.L_452 - .L_451)
.L_451:
        /*00fc*/ 	.word	0x00000000
        /*0100*/ 	.short	0x0001
        /*0102*/ 	.short	0x0008
        /*0104*/ 	.byte	0x00, 0xf5, 0x21, 0x00


	//----- nvinfo : EIATTR_KPARAM_INFO
	.align		4
.L_452:
        /*0108*/ 	.byte	0x04, 0x17
        /*010a*/ 	.short	(.L_454 - .L_453)
.L_453:
        /*010c*/ 	.word	0x00000000
        /*0110*/ 	.short	0x0000
        /*0112*/ 	.short	0x0000
        /*0114*/ 	.byte	0x00, 0xf5, 0x21, 0x00


	//----- nvinfo : EIATTR_SPARSE_MMA_MASK
	.align		4
.L_454:
        /*0118*/ 	.byte	0x03, 0x50
        /*011a*/ 	.short	0x0000


	//----- nvinfo : EIATTR_MAXREG_COUNT
	.align		4
        /*011c*/ 	.byte	0x03, 0x1b
        /*011e*/ 	.short	0x00ff


	//----- nvinfo : EIATTR_MERCURY_ISA_VERSION
	.align		4
        /*0120*/ 	.byte	0x03, 0x5f
        /*0122*/ 	.short	0x0101


	//----- nvinfo : EIATTR_VRC_CTA_INIT_COUNT
	.align		4
        /*0124*/ 	.byte	0x02, 0x4a
	.zero		1
	.zero		1


	//----- nvinfo : EIATTR_EXIT_INSTR_OFFSETS
	.align		4
        /*0128*/ 	.byte	0x04, 0x1c
        /*012a*/ 	.short	(.L_456 - .L_455)


	//   ....[0]....
.L_455:
        /*012c*/ 	.word	0x00000090


	//   ....[1]....
        /*0130*/ 	.word	0x0000d850


	//----- nvinfo : EIATTR_CRS_STACK_SIZE
	.align		4
.L_456:
        /*0134*/ 	.byte	0x04, 0x1e
        /*0136*/ 	.short	(.L_458 - .L_457)
.L_457:
        /*0138*/ 	.word	0x00000000


	//----- nvinfo : EIATTR_CBANK_PARAM_SIZE
	.align		4
.L_458:
        /*013c*/ 	.byte	0x03, 0x19
        /*013e*/ 	.short	0x007c


	//----- nvinfo : EIATTR_PARAM_CBANK
	.align		4
        /*0140*/ 	.byte	0x04, 0x0a
        /*0142*/ 	.short	(.L_460 - .L_459)
	.align		4
.L_459:
        /*0144*/ 	.word	index@(.nv.constant0._Z42gpuKernelSphericalHarmonicsBesselWithDerivIdEvPT_S1_S1_S1_S1_S1_S1_S1_S1_S1_S1_S1_S1_S0_iii)
        /*0148*/ 	.short	0x0380
        /*014a*/ 	.short	0x007c


	//----- nvinfo : EIATTR_SW_WAR
	.align		4
.L_460:
        /*014c*/ 	.byte	0x04, 0x36
        /*014e*/ 	.short	(.L_462 - .L_461)
.L_461:
        /*0150*/ 	.word	0x00000008
.L_462:


//--------------------- .nv.info._Z33gpuKernelSphericalHarmonicsBesselIfEvPT_S1_S1_S1_S1_S0_iii --------------------------
	.section	.nv.info._Z33gpuKernelSphericalHarmonicsBesselIfEvPT_S1_S1_S1_S1_S0_iii,"",@"SHT_CUDA_INFO"
	.sectionflags	@""
	.align	4


	//----- nvinfo : EIATTR_CUDA_API_VERSION
	.align		4
        /*0000*/ 	.byte	0x04, 0x37
        /*0002*/ 	.short	(.L_464 - .L_463)
.L_463:
        /*0004*/ 	.word	0x00000082


	//----- nvinfo : EIATTR_KPARAM_INFO
	.align		4
.L_464:
        /*0008*/ 	.byte	0x04, 0x17
        /*000a*/ 	.short	(.L_466 - .L_465)
.L_465:
        /*000c*/ 	.word	0x00000000
        /*0010*/ 	.short	0x0008
        /*0012*/ 	.short	0x0034
        /*0014*/ 	.byte	0x00, 0xf0, 0x11, 0x00


	//----- nvinfo : EIATTR_KPARAM_INFO
	.align		4
.L_466:
        /*0018*/ 	.byte	0x04, 0x17
        /*001a*/ 	.short	(.L_468 - .L_467)
.L_467:
        /*001c*/ 	.word	0x00000000
        /*0020*/ 	.short	0x0007
        /*0022*/ 	.short	0x0030
        /*0024*/ 	.byte	0x00, 0xf0, 0x11, 0x00


	//----- nvinfo : EIATTR_KPARAM_INFO
	.align		4
.L_468:
        /*0028*/ 	.byte	0x04, 0x17
        /*002a*/ 	.short	(.L_470 - .L_469)
.L_469:
        /*002c*/ 	.word	0x00000000
        /*0030*/ 	.short	0x0006
        /*0032*/ 	.short	0x002c
        /*0034*/ 	.byte	0x00, 0xf0, 0x11, 0x00


	//----- nvinfo : EIATTR_KPARAM_INFO
	.align		4
.L_470:
        /*0038*/ 	.byte	0x04, 0x17
        /*003a*/ 	.short	(.L_472 - .L_471)
.L_471:
        /*003c*/ 	.word	0x00000000
        /*0040*/ 	.short	0x0005
        /*0042*/ 	.short	0x0028
        /*0044*/ 	.byte	0x00, 0xf0, 0x11, 0x00


	//----- nvinfo : EIATTR_KPARAM_INFO
	.align		4
.L_472:
        /*0048*/ 	.byte	0x04, 0x17
        /*004a*/ 	.short	(.L_474 - .L_473)
.L_473:
        /*004c*/ 	.word	0x00000000
        /*0050*/ 	.short	0x0004
        /*0052*/ 	.short	0x0020
        /*0054*/ 	.byte	0x00, 0xf5, 0x21, 0x00


	//----- nvinfo : EIATTR_KPARAM_INFO
	.align		4
.L_474:
        /*0058*/ 	.byte	0x04, 0x17
        /*005a*/ 	.short	(.L_476 - .L_475)
.L_475:
        /*005c*/ 	.word	0x00000000
        /*0060*/ 	.short	0x0003
        /*0062*/ 	.short	0x0018
        /*0064*/ 	.byte	0x00, 0xf5, 0x21, 0x00


	//----- nvinfo : EIATTR_KPARAM_INFO
	.align		4
.L_476:
        /*0068*/ 	.byte	0x04, 0x17
        /*006a*/ 	.short	(.L_478 - .L_477)
.L_477:
        /*006c*/ 	.word	0x00000000
        /*0070*/ 	.short	0x0002
        /*0072*/ 	.short	0x0010
        /*0074*/ 	.byte	0x00, 0xf5, 0x21, 0x00


	//----- nvinfo : EIATTR_KPARAM_INFO
	.align		4
.L_478:
        /*0078*/ 	.byte	0x04, 0x17
        /*007a*/ 	.short	(.L_480 - .L_479)
.L_479:
        /*007c*/ 	.word	0x00000000
        /*0080*/ 	.short	0x0001
        /*0082*/ 	.short	0x0008
        /*0084*/ 	.byte	0x00, 0xf5, 0x21, 0x00


	//----- nvinfo : EIATTR_KPARAM_INFO
	.align		4
.L_480:
        /*0088*/ 	.byte	0x04, 0x17
        /*008a*/ 	.short	(.L_482 - .L_481)
.L_481:
        /*008c*/ 	.word	0x00000000
        /*0090*/ 	.short	0x0000
        /*0092*/ 	.short	0x0000
        /*0094*/ 	.byte	0x00, 0xf5, 0x21, 0x00


	//----- nvinfo : EIATTR_SPARSE_MMA_MASK
	.align		4
.L_482:
        /*0098*/ 	.byte	0x03, 0x50
        /*009a*/ 	.short	0x0000


	//----- nvinfo : EIATTR_MAXREG_COUNT
	.align		4
        /*009c*/ 	.byte	0x03, 0x1b
        /*009e*/ 	.short	0x00ff


	//----- nvinfo : EIATTR_MERCURY_ISA_VERSION
	.align		4
        /*00a0*/ 	.byte	0x03, 0x5f
        /*00a2*/ 	.short	0x0101


	//----- nvinfo : EIATTR_VRC_CTA_INIT_COUNT
	.align		4
        /*00a4*/ 	.byte	0x02, 0x4a
	.zero		1
	.zero		1


	//----- nvinfo : EIATTR_EXIT_INSTR_OFFSETS
	.align		4
        /*00a8*/ 	.byte	0x04, 0x1c
        /*00aa*/ 	.short	(.L_484 - .L_483)


	//   ....[0]....
.L_483:
        /*00ac*/ 	.word	0x00000090


	//   ....[1]....
        /*00b0*/ 	.word	0x00009b90


	//----- nvinfo : EIATTR_CRS_STACK_SIZE
	.align		4
.L_484:
        /*00b4*/ 	.byte	0x04, 0x1e
        /*00b6*/ 	.short	(.L_486 - .L_485)
.L_485:
        /*00b8*/ 	.word	0x00000000


	//----- nvinfo : EIATTR_CBANK_PARAM_SIZE
	.align		4
.L_486:
        /*00bc*/ 	.byte	0x03, 0x19
        /*00be*/ 	.short	0x0038


	//----- nvinfo : EIATTR_PARAM_CBANK
	.align		4
        /*00c0*/ 	.byte	0x04, 0x0a
        /*00c2*/ 	.short	(.L_488 - .L_487)
	.align		4
.L_487:
        /*00c4*/ 	.word	index@(.nv.constant0._Z33gpuKernelSphericalHarmonicsBesselIfEvPT_S1_S1_S1_S1_S0_iii)
        /*00c8*/ 	.short	0x0380
        /*00ca*/ 	.short	0x0038


	//----- nvinfo : EIATTR_SW_WAR
	.align		4
.L_488:
        /*00cc*/ 	.byte	0x04, 0x36
        /*00ce*/ 	.short	(.L_490 - .L_489)
.L_489:
        /*00d0*/ 	.word	0x00000008
.L_490:


//--------------------- .nv.info._Z33gpuKernelSphericalHarmonicsBesselIdEvPT_S1_S1_S1_S1_S0_iii --------------------------
	.section	.nv.info._Z33gpuKernelSphericalHarmonicsBesselIdEvPT_S1_S1_S1_S1_S0_iii,"",@"SHT_CUDA_INFO"
	.sectionflags	@""
	.align	4


	//----- nvinfo : EIATTR_CUDA_API_VERSION
	.align		4
        /*0000*/ 	.byte	0x04, 0x37
        /*0002*/ 	.short	(.L_492 - .L_491)
.L_491:
        /*0004*/ 	.word	0x00000082


	//----- nvinfo : EIATTR_KPARAM_INFO
	.align		4
.L_492:
        /*0008*/ 	.byte	0x04, 0x17
        /*000a*/ 	.short	(.L_494 - .L_493)
.L_493:
        /*000c*/ 	.word	0x00000000
        /*0010*/ 	.short	0x0008
        /*0012*/ 	.short	0x0038
        /*0014*/ 	.byte	0x00, 0xf0, 0x11, 0x00


	//----- nvinfo : EIATTR_KPARAM_INFO
	.align		4
.L_494:
        /*0018*/ 	.byte	0x04, 0x17
        /*001a*/ 	.short	(.L_496 - .L_495)
.L_495:
        /*001c*/ 	.word	0x00000000
        /*0020*/ 	.short	0x0007
        /*0022*/ 	.short	0x0034
        /*0024*/ 	.byte	0x00, 0xf0, 0x11, 0x00


	//----- nvinfo : EIATTR_KPARAM_INFO
	.align		4
.L_496:
        /*0028*/ 	.byte	0x04, 0x17
        /*002a*/ 	.short	(.L_498 - .L_497)
.L_497:
        /*002c*/ 	.word	0x00000000
        /*0030*/ 	.short	0x0006
        /*0032*/ 	.short	0x0030
        /*0034*/ 	.byte	0x00, 0xf0, 0x11, 0x00


	//----- nvinfo : EIATTR_KPARAM_INFO
	.align		4
.L_498:
        /*0038*/ 	.byte	0x04, 0x17
        /*003a*/ 	.short	(.L_500 - .L_499)
.L_499:
        /*003c*/ 	.word	0x00000000
        /*0040*/ 	.short	0x0005
        /*0042*/ 	.short	0x0028
        /*0044*/ 	.byte	0x00, 0xf0, 0x21, 0x00


	//----- nvinfo : EIATTR_KPARAM_INFO
	.align		4
.L_500:
        /*0048*/ 	.byte	0x04, 0x17
        /*004a*/ 	.short	(.L_502 - .L_501)
.L_501:
        /*004c*/ 	.word	0x00000000
        /*0050*/ 	.short	0x0004
        /*0052*/ 	.short	0x0020
        /*0054*/ 	.byte	0x00, 0xf5, 0x21, 0x00


	//----- nvinfo : EIATTR_KPARAM_INFO
	.align		4
.L_502:
        /*0058*/ 	.byte	0x04, 0x17
        /*005a*/ 	.short	(.L_504 - .L_503)
.L_503:
        /*005c*/ 	.word	0x00000000
        /*0060*/ 	.short	0x0003
        /*0062*/ 	.short	0x0018
        /*0064*/ 	.byte	0x00, 0xf5, 0x21, 0x00


	//----- nvinfo : EIATTR_KPARAM_INFO
	.align		4
.L_504:
        /*0068*/ 	.byte	0x04, 0x17
        /*006a*/ 	.short	(.L_506 - .L_505)
.L_505:
        /*006c*/ 	.word	0x00000000
        /*0070*/ 	.short	0x0002
        /*0072*/ 	.short	0x0010
        /*0074*/ 	.byte	0x00, 0xf5, 0x21, 0x00


	//----- nvinfo : EIATTR_KPARAM_INFO
	.align		4
.L_506:
        /*0078*/ 	.byte	0x04, 0x17
        /*007a*/ 	.short	(.L_508 - .L_507)
.L_507:
        /*007c*/ 	.word	0x00000000
        /*0080*/ 	.short	0x0001
        /*0082*/ 	.short	0x0008
        /*0084*/ 	.byte	0x00, 0xf5, 0x21, 0x00


	//----- nvinfo : EIATTR_KPARAM_INFO
	.align		4
.L_508:
        /*0088*/ 	.byte	0x04, 0x17
        /*008a*/ 	.short	(.L_510 - .L_509)
.L_509:
        /*008c*/ 	.word	0x00000000
        /*0090*/ 	.short	0x0000
        /*0092*/ 	.short	0x0000
        /*0094*/ 	.byte	0x00, 0xf5, 0x21, 0x00


	//----- nvinfo : EIATTR_SPARSE_MMA_MASK
	.align		4
.L_510:
        /*0098*/ 	.byte	0x03, 0x50
        /*009a*/ 	.short	0x0000


	//----- nvinfo : EIATTR_MAXREG_COUNT
	.align		4
        /*009c*/ 	.byte	0x03, 0x1b
        /*009e*/ 	.short	0x00ff


	//----- nvinfo : EIATTR_MERCURY_ISA_VERSION
	.align		4
        /*00a0*/ 	.byte	0x03, 0x5f
        /*00a2*/ 	.short	0x0101


	//----- nvinfo : EIATTR_VRC_CTA_INIT_COUNT
	.align		4
        /*00a4*/ 	.byte	0x02, 0x4a
	.zero		1
	.zero		1


	//----- nvinfo : EIATTR_EXIT_INSTR_OFFSETS
	.align		4
        /*00a8*/ 	.byte	0x04, 0x1c
        /*00aa*/ 	.short	(.L_512 - .L_511)


	//   ....[0]....
.L_511:
        /*00ac*/ 	.word	0x000000a0


	//   ....[1]....
        /*00b0*/ 	.word	0x0000bcd0


	//----- nvinfo : EIATTR_CRS_STACK_SIZE
	.align		4
.L_512:
        /*00b4*/ 	.byte	0x04, 0x1e
        /*00b6*/ 	.short	(.L_514 - .L_513)
.L_513:
        /*00b8*/ 	.word	0x00000000


	//----- nvinfo : EIATTR_CBANK_PARAM_SIZE
	.align		4
.L_514:
        /*00bc*/ 	.byte	0x03, 0x19
        /*00be*/ 	.short	0x003c


	//----- nvinfo : EIATTR_PARAM_CBANK
	.align		4
        /*00c0*/ 	.byte	0x04, 0x0a
        /*00c2*/ 	.short	(.L_516 - .L_515)
	.align		4
.L_515:
        /*00c4*/ 	.word	index@(.nv.constant0._Z33gpuKernelSphericalHarmonicsBesselIdEvPT_S1_S1_S1_S1_S0_iii)
        /*00c8*/ 	.short	0x0380
        /*00ca*/ 	.short	0x003c


	//----- nvinfo : EIATTR_SW_WAR
	.align		4
.L_516:
        /*00cc*/ 	.byte	0x04, 0x36
        /*00ce*/ 	.short	(.L_518 - .L_517)
.L_517:
        /*00d0*/ 	.word	0x00000008
.L_518:


//--------------------- .nv.info._Z33gpuKernelSphericalHarmonicsBesselIfEvPT_S1_S1_S1_S1_S1_S1_S0_iii --------------------------
	.section	.nv.info._Z33gpuKernelSphericalHarmonicsBesselIfEvPT_S1_S1_S1_S1_S1_S1_S0_iii,"",@"SHT_CUDA_INFO"
	.sectionflags	@""
	.align	4


	//----- nvinfo : EIATTR_CUDA_API_VERSION
	.align		4
        /*0000*/ 	.byte	0x04, 0x37
        /*0002*/ 	.short	(.L_520 - .L_519)
.L_519:
        /*0004*/ 	.word	0x00000082


	//----- nvinfo : EIATTR_KPARAM_INFO
	.align		4
.L_520:
        /*0008*/ 	.byte	0x04, 0x17
        /*000a*/ 	.short	(.L_522 - .L_521)
.L_521:
        /*000c*/ 	.word	0x00000000
        /*0010*/ 	.short	0x000a
        /*0012*/ 	.short	0x0044
        /*0014*/ 	.byte	0x00, 0xf0, 0x11, 0x00


	//----- nvinfo : EIATTR_KPARAM_INFO
	.align		4
.L_522:
        /*0018*/ 	.byte	0x04, 0x17
        /*001a*/ 	.short	(.L_524 - .L_523)
.L_523:
        /*001c*/ 	.word	0x00000000
        /*0020*/ 	.short	0x0009
        /*0022*/ 	.short	0x0040
        /*0024*/ 	.byte	0x00, 0xf0, 0x11, 0x00


	//----- nvinfo : EIATTR_KPARAM_INFO
	.align		4
.L_524:
        /*0028*/ 	.byte	0x04, 0x17
        /*002a*/ 	.short	(.L_526 - .L_525)
.L_525:
        /*002c*/ 	.word	0x00000000
        /*0030*/ 	.short	0x0008
        /*0032*/ 	.short	0x003c
        /*0034*/ 	.byte	0x00, 0xf0, 0x11, 0x00


	//----- nvinfo : EIATTR_KPARAM_INFO
	.align		4
.L_526:
        /*0038*/ 	.byte	0x04, 0x17
        /*003a*/ 	.short	(.L_528 - .L_527)
.L_527:
        /*003c*/ 	.word	0x00000000
        /*0040*/ 	.short	0x0007
        /*0042*/ 	.short	0x0038
        /*0044*/ 	.byte	0x00, 0xf0, 0x11, 0x00


	//----- nvinfo : EIATTR_KPARAM_INFO
	.align		4
.L_528:
        /*0048*/ 	.byte	0x04, 0x17
        /*004a*/ 	.short	(.L_530 - .L_529)
.L_529:
        /*004c*/ 	.word	0x00000000
        /*0050*/ 	.short	0x0006
        /*0052*/ 	.short	0x0030
        /*0054*/ 	.byte	0x00, 0xf5, 0x21, 0x00


	//----- nvinfo : EIATTR_KPARAM_INFO
	.align		4
.L_530:
        /*0058*/ 	.byte	0x04, 0x17
        /*005a*/ 	.short	(.L_532 - .L_531)
.L_531:
        /*005c*/ 	.word	0x00000000
        /*0060*/ 	.short	0x0005
        /*0062*/ 	.short	0x0028
        /*0064*/ 	.byte	0x00, 0xf5, 0x21, 0x00


	//----- nvinfo : EIATTR_KPARAM_INFO
	.align		4
.L_532:
        /*0068*/ 	.byte	0x04, 0x17
        /*006a*/ 	.short	(.L_534 - .L_533)
.L_533:
        /*006c*/ 	.word	0x00000000
        /*0070*/ 	.short	0x0004
        /*0072*/ 	.short	0x0020
        /*0074*/ 	.byte	0x00, 0xf5, 0x21, 0x00


	//----- nvinfo : EIATTR_KPARAM_INFO
	.align		4
.L_534:
        /*0078*/ 	.byte	0x04, 0x17
        /*007a*/ 	.short	(.L_536 - .L_535)
.L_535:
        /*007c*/ 	.word	0x00000000
        /*0080*/ 	.short	0x0003
        /*0082*/ 	.short	0x0018
        /*0084*/ 	.byte	0x00, 0xf5, 0x21, 0x00


	//----- nvinfo : EIATTR_KPARAM_INFO
	.align		4
.L_536:
        /*0088*/ 	.byte	0x04, 0x17
        /*008a*/ 	.short	(.L_538 - .L_537)
.L_537:
        /*008c*/ 	.word	0x00000000
        /*0090*/ 	.short	0x0002
        /*0092*/ 	.short	0x0010
        /*0094*/ 	.byte	0x00, 0xf5, 0x21, 0x00


	//----- nvinfo : EIATTR_KPARAM_INFO
	.align		4
.L_538:
        /*0098*/ 	.byte	0x04, 0x17
        /*009a*/ 	.short	(.L_540 - .L_539)
.L_539:
        /*009c*/ 	.word	0x00000000
        /*00a0*/ 	.short	0x0001
        /*00a2*/ 	.short	0x0008
        /*00a4*/ 	.byte	0x00, 0xf5, 0x21, 0x00


	//----- nvinfo : EIATTR_KPARAM_INFO
	.align		4
.L_540:
        /*00a8*/ 	.byte	0x04, 0x17
        /*00aa*/ 	.short	(.L_542 - .L_541)
.L_541:
        /*00ac*/ 	.word	0x00000000
        /*00b0*/ 	.short	0x0000
        /*00b2*/ 	.short	0x0000
        /*00b4*/ 	.byte	0x00, 0xf5, 0x21, 0x00


	//----- nvinfo : EIATTR_SPARSE_MMA_MASK
	.align		4
.L_542:
        /*00b8*/ 	.byte	0x03, 0x50
        /*00ba*/ 	.short	0x0000


	//----- nvinfo : EIATTR_MAXREG_COUNT
	.align		4
        /*00bc*/ 	.byte	0x03, 0x1b
        /*00be*/ 	.short	0x00ff


	//----- nvinfo : EIATTR_MERCURY_ISA_VERSION
	.align		4
        /*00c0*/ 	.byte	0x03, 0x5f
        /*00c2*/ 	.short	0x0101


	//----- nvinfo : EIATTR_VRC_CTA_INIT_COUNT
	.align		4
        /*00c4*/ 	.byte	0x02, 0x4a
	.zero		1
	.zero		1


	//----- nvinfo : EIATTR_EXIT_INSTR_OFFSETS
	.align		4
        /*00c8*/ 	.byte	0x04, 0x1c
        /*00ca*/ 	.short	(.L_544 - .L_543)


	//   ....[0]....
.L_543:
        /*00cc*/ 	.word	0x00000080


	//   ....[1]....
        /*00d0*/ 	.word	0x000098d0


	//----- nvinfo : EIATTR_CRS_STACK_SIZE
	.align		4
.L_544:
        /*00d4*/ 	.byte	0x04, 0x1e
        /*00d6*/ 	.short	(.L_546 - .L_545)
.L_545:
        /*00d8*/ 	.word	0x00000000


	//----- nvinfo : EIATTR_CBANK_PARAM_SIZE
	.align		4
.L_546:
        /*00dc*/ 	.byte	0x03, 0x19
        /*00de*/ 	.short	0x0048


	//----- nvinfo : EIATTR_PARAM_CBANK
	.align		4
        /*00e0*/ 	.byte	0x04, 0x0a
        /*00e2*/ 	.short	(.L_548 - .L_547)
	.align		4
.L_547:
        /*00e4*/ 	.word	index@(.nv.constant0._Z33gpuKernelSphericalHarmonicsBesselIfEvPT_S1_S1_S1_S1_S1_S1_S0_iii)
        /*00e8*/ 	.short	0x0380
        /*00ea*/ 	.short	0x0048


	//----- nvinfo : EIATTR_SW_WAR
	.align		4
.L_548:
        /*00ec*/ 	.byte	0x04, 0x36
        /*00ee*/ 	.short	(.L_550 - .L_549)
.L_549:
        /*00f0*/ 	.word	0x00000008
.L_550:


//--------------------- .nv.info._Z33gpuKernelSphericalHarmonicsBesselIdEvPT_S1_S1_S1_S1_S1_S1_S0_iii --------------------------
	.section	.nv.info._Z33gpuKernelSphericalHarmonicsBesselIdEvPT_S1_S1_S1_S1_S1_S1_S0_iii,"",@"SHT_CUDA_INFO"
	.sectionflags	@""
	.align	4


	//----- nvinfo : EIATTR_CUDA_API_VERSION
	.align		4
        /*0000*/ 	.byte	0x04, 0x37
        /*0002*/ 	.short	(.L_552 - .L_551)
.L_551:
        /*0004*/ 	.word	0x00000082


	//----- nvinfo : EIATTR_KPARAM_INFO
	.align		4
.L_552:
        /*0008*/ 	.byte	0x04, 0x17
        /*000a*/ 	.short	(.L_554 - .L_553)
.L_553:
        /*000c*/ 	.word	0x00000000
        /*0010*/ 	.short	0x000a
        /*0012*/ 	.short	0x0048
        /*0014*/ 	.byte	0x00, 0xf0, 0x11, 0x00


	//----- nvinfo : EIATTR_KPARAM_INFO
	.align		4
.L_554:
        /*0018*/ 	.byte	0x04, 0x17
        /*001a*/ 	.short	(.L_556 - .L_555)
.L_555:
        /*001c*/ 	.word	0x00000000
        /*0020*/ 	.short	0x0009
        /*0022*/ 	.short	0x0044
        /*0024*/ 	.byte	0x00, 0xf0, 0x11, 0x00


	//----- nvinfo : EIATTR_KPARAM_INFO
	.align		4
.L_556:
        /*0028*/ 	.byte	0x04, 0x17
        /*002a*/ 	.short	(.L_558 - .L_557)
.L_557:
        /*002c*/ 	.word	0x00000000
        /*0030*/ 	.short	0x0008
        /*0032*/ 	.short	0x0040
        /*0034*/ 	.byte	0x00, 0xf0, 0x11, 0x00


	//----- nvinfo : EIATTR_KPARAM_INFO
	.align		4
.L_558:
        /*0038*/ 	.byte	0x04, 0x17
        /*003a*/ 	.short	(.L_560 - .L_559)
.L_559:
        /*003c*/ 	.word	0x00000000
        /*0040*/ 	.short	0x0007
        /*0042*/ 	.short	0x0038
        /*0044*/ 	.byte	0x00, 0xf0, 0x21, 0x00


	//----- nvinfo : EIATTR_KPARAM_INFO
	.align		4
.L_560:
        /*0048*/ 	.byte	0x04, 0x17
        /*004a*/ 	.short	(.L_562 - .L_561)
.L_561:
        /*004c*/ 	.word	0x00000000
        /*0050*/ 	.short	0x0006
        /*0052*/ 	.short	0x0030
        /*0054*/ 	.byte	0x00, 0xf5, 0x21, 0x00


	//----- nvinfo : EIATTR_KPARAM_INFO
	.align		4
.L_562:
        /*0058*/ 	.byte	0x04, 0x17
        /*005a*/ 	.short	(.L_564 - .L_563)
.L_563:
        /*005c*/ 	.word	0x00000000
        /*0060*/ 	.short	0x0005
        /*0062*/ 	.short	0x0028
        /*0064*/ 	.byte	0x00, 0xf5, 0x21, 0x00


	//----- nvinfo : EIATTR_KPARAM_INFO
	.align		4
.L_564:
        /*0068*/ 	.byte	0x04, 0x17
        /*006a*/ 	.short	(.L_566 - .L_565)
.L_565:
        /*006c*/ 	.word	0x00000000
        /*0070*/ 	.short	0x0004
        /*0072*/ 	.short	0x0020
        /*0074*/ 	.byte	0x00, 0xf5, 0x21, 0x00


	//----- nvinfo : EIATTR_KPARAM_INFO
	.align		4
.L_566:
        /*0078*/ 	.byte	0x04, 0x17
        /*007a*/ 	.short	(.L_568 - .L_567)
.L_567:
        /*007c*/ 	.word	0x00000000
        /*0080*/ 	.short	0x0003
        /*0082*/ 	.short	0x0018
        /*0084*/ 	.byte	0x00, 0xf5, 0x21, 0x00


	//----- nvinfo : EIATTR_KPARAM_INFO
	.align		4
.L_568:
        /*0088*/ 	.byte	0x04, 0x17
        /*008a*/ 	.short	(.L_570 - .L_569)
.L_569:
        /*008c*/ 	.word	0x00000000
        /*0090*/ 	.short	0x0002
        /*0092*/ 	.short	0x0010
        /*0094*/ 	.byte	0x00, 0xf5, 0x21, 0x00


	//----- nvinfo : EIATTR_KPARAM_INFO
	.align		4
.L_570:
        /*0098*/ 	.byte	0x04, 0x17
        /*009a*/ 	.short	(.L_572 - .L_571)
.L_571:
        /*009c*/ 	.word	0x00000000
        /*00a0*/ 	.short	0x0001
        /*00a2*/ 	.short	0x0008
        /*00a4*/ 	.byte	0x00, 0xf5, 0x21, 0x00


	//----- nvinfo : EIATTR_KPARAM_INFO
	.align		4
.L_572:
        /*00a8*/ 	.byte	0x04, 0x17
        /*00aa*/ 	.short	(.L_574 - .L_573)
.L_573:
        /*00ac*/ 	.word	0x00000000
        /*00b0*/ 	.short	0x0000
        /*00b2*/ 	.short	0x0000
        /*00b4*/ 	.byte	0x00, 0xf5, 0x21, 0x00


	//----- nvinfo : EIATTR_SPARSE_MMA_MASK
	.align		4
.L_574:
        /*00b8*/ 	.byte	0x03, 0x50
        /*00ba*/ 	.short	0x0000


	//----- nvinfo : EIATTR_MAXREG_COUNT
	.align		4
        /*00bc*/ 	.byte	0x03, 0x1b
        /*00be*/ 	.short	0x00ff


	//----- nvinfo : EIATTR_MERCURY_ISA_VERSION
	.align		4
        /*00c0*/ 	.byte	0x03, 0x5f
        /*00c2*/ 	.short	0x0101


	//----- nvinfo : EIATTR_VRC_CTA_INIT_COUNT
	.align		4
        /*00c4*/ 	.byte	0x02, 0x4a
	.zero		1
	.zero		1


	//----- nvinfo : EIATTR_EXIT_INSTR_OFFSETS
	.align		4
        /*00c8*/ 	.byte	0x04, 0x1c
        /*00ca*/ 	.short	(.L_576 - .L_575)


	//   ....[0]....
.L_575:
        /*00cc*/ 	.word	0x000000a0


	//   ....[1]....
        /*00d0*/ 	.word	0x0000bde0


	//----- nvinfo : EIATTR_CRS_STACK_SIZE
	.align		4
.L_576:
        /*00d4*/ 	.byte	0x04, 0x1e
        /*00d6*/ 	.short	(.L_578 - .L_577)
.L_577:
        /*00d8*/ 	.word	0x00000000


	//----- nvinfo : EIATTR_CBANK_PARAM_SIZE
	.align		4
.L_578:
        /*00dc*/ 	.byte	0x03, 0x19
        /*00de*/ 	.short	0x004c


	//----- nvinfo : EIATTR_PARAM_CBANK
	.align		4
        /*00e0*/ 	.byte	0x04, 0x0a
        /*00e2*/ 	.short	(.L_580 - .L_579)
	.align		4
.L_579:
        /*00e4*/ 	.word	index@(.nv.constant0._Z33gpuKernelSphericalHarmonicsBesselIdEvPT_S1_S1_S1_S1_S1_S1_S0_iii)
        /*00e8*/ 	.short	0x0380
        /*00ea*/ 	.short	0x004c


	//----- nvinfo : EIATTR_SW_WAR
	.align		4
.L_580:
        /*00ec*/ 	.byte	0x04, 0x36
        /*00ee*/ 	.short	(.L_582 - .L_581)
.L_581:
        /*00f0*/ 	.word	0x00000008
.L_582:


//--------------------- .nv.callgraph             --------------------------
	.section	.nv.callgraph,"",@"SHT_CUDA_CALLGRAPH"
	.align	4
	.sectionentsize	8
	.align		4
        /*0000*/ 	.word	0x00000000
	.align		4
        /*0004*/ 	.word	0xffffffff
	.align		4
        /*0008*/ 	.word	0x00000000
	.align		4
        /*000c*/ 	.word	0xfffffffe
	.align		4
        /*0010*/ 	.word	0x00000000
	.align		4
        /*0014*/ 	.word	0xfffffffd
	.align		4
        /*0018*/ 	.word	0x00000000
	.align		4
        /*001c*/ 	.word	0xfffffffc


//--------------------- .nv.constant4             --------------------------
	.section	.nv.constant4,"a",@progbits
	.align	8
	.align		8
.nv.constant4:
        /*0000*/ 	.dword	__cudart_i2opi_f
	.align		8
        /*0008*/ 	.dword	__cudart_i2opi_d
	.align		8
        /*0010*/ 	.dword	__cudart_sin_cos_coeffs


//--------------------- .text._Z43gpuKernelSphericalHarmonicsBesselJWithDerivIfEvPT_S1_S1_S1_S1_S1_S1_S1_S1_S1_S1_S0_iii --------------------------
	.section	.text._Z43gpuKernelSphericalHarmonicsBesselJWithDerivIfEvPT_S1_S1_S1_S1_S1_S1_S1_S1_S1_S1_S0_iii,"ax",@progbits
	.align	128
        .global         _Z43gpuKernelSphericalHarmonicsBesselJWithDerivIfEvPT_S1_S1_S1_S1_S1_S1_S1_S1_S1_S1_S0_iii
        .type           _Z43gpuKernelSphericalHarmonicsBesselJWithDerivIfEvPT_S1_S1_S1_S1_S1_S1_S1_S1_S1_S1_S0_iii,@function
        .size           _Z43gpuKernelSphericalHarmonicsBesselJWithDerivIfEvPT_S1_S1_S1_S1_S1_S1_S1_S1_S1_S1_S0_iii,(.L_x_2691 - _Z43gpuKernelSphericalHarmonicsBesselJWithDerivIfEvPT_S1_S1_S1_S1_S1_S1_S1_S1_S1_S1_S0_iii)
        .other          _Z43gpuKernelSphericalHarmonicsBesselJWithDerivIfEvPT_S1_S1_S1_S1_S1_S1_S1_S1_S1_S1_S0_iii,@"STO_CUDA_ENTRY STV_DEFAULT"
_Z43gpuKernelSphericalHarmonicsBesselJWithDerivIfEvPT_S1_S1_S1_S1_S1_S1_S1_S1_S1_S1_S0_iii:
.text._Z43gpuKernelSphericalHarmonicsBesselJWithDerivIfEvPT_S1_S1_S1_S1_S1_S1_S1_S1_S1_S1_S0_iii:
[----:B------:R-:W0:Y:S01]  /*0000*/  LDC R1, c[0x0][0x37c] ;  /* 0x0000df00ff017b82 */ /* 0x000e220000000800 */
[----:B------:R-:W1:Y:S07]  /*0010*/  S2R R21, SR_TID.X ;  /* 0x0000000000157919 */ /* 0x000e6e0000002100 */
[----:B------:R-:W1:Y:S01]  /*0020*/  S2UR UR4, SR_CTAID.X ;  /* 0x00000000000479c3 */ /* 0x000e620000002500 */
[----:B------:R-:W2:Y:S01]  /*0030*/  LDCU UR5, c[0x0][0x3e4] ;  /* 0x00007c80ff0577ac */ /* 0x000ea20008000800 */
[----:B0-----:R-:W-:-:S06]  /*0040*/  IADD3 R1, PT, PT, R1, -0x110, RZ ;  /* 0xfffffef001017810 */ /* 0x001fcc0007ffe0ff */
[----:B------:R-:W1:Y:S02]  /*0050*/  LDC R0, c[0x0][0x360] ;  /* 0x0000d800ff007b82 */ /* 0x000e640000000800 */
[----:B-1----:R-:W-:-:S05]  /*0060*/  IMAD R21, R0, UR4, R21 ;  /* 0x0000000400157c24 */ /* 0x002fca000f8e0215 */
[----:B--2---:R-:W-:-:S13]  /*0070*/  ISETP.GE.AND P0, PT, R21, UR5, PT ;  /* 0x0000000515007c0c */ /* 0x004fda000bf06270 */
[----:B------:R-:W-:Y:S05]  /*0080*/  @P0 EXIT ;  /* 0x000000000000094d */ /* 0x000fea0003800000 */
[----:B------:R-:W0:Y:S02]  /*0090*/  LDC R0, c[0x0][0x3d8] ;  /* 0x0000f600ff007b82 */ /* 0x000e240000000800 */
[----:B0-----:R-:W-:-:S04]  /*00a0*/  FMUL R0, R0, 4 ;  /* 0x4080000000007820 */ /* 0x001fc80000400000 */
[----:B------:R-:W-:-:S05]  /*00b0*/  VIADD R2, R0, 0x1800000 ;  /* 0x0180000000027836 */ /* 0x000fca0000000000 */
[----:B------:R-:W-:-:S04]  /*00c0*/  LOP3.LUT R2, R2, 0x7f800000, RZ, 0xc0, !PT ;  /* 0x7f80000002027812 */ /* 0x000fc800078ec0ff */
[----:B------:R-:W-:-:S13]  /*00d0*/  ISETP.GT.U32.AND P0, PT, R2, 0x1ffffff, PT ;  /* 0x01ffffff0200780c */ /* 0x000fda0003f04070 */
[----:B------:R-:W-:Y:S05]  /*00e0*/  @P0 BRA `(.L_x_0) ;  /* 0x00000000000c0947 */ /* 0x000fea0003800000 */
[----:B------:R-:W-:-:S07]  /*00f0*/  MOV R8, 0x110 ;  /* 0x0000011000087802 */ /* 0x000fce0000000f00 */
[----:B------:R-:W-:Y:S05]  /*0100*/  CALL.REL.NOINC `($__internal_0_$__cuda_sm20_rcp_rn_f32_slowpath) ;  /* 0x0000011800dc7944 */ /* 0x000fea0003c00000 */
[----:B------:R-:W-:Y:S05]  /*0110*/  BRA `(.L_x_1) ;  /* 0x0000000000107947 */ /* 0x000fea0003800000 */
.L_x_0:
[----:B------:R-:W0:Y:S02]  /*0120*/  MUFU.RCP R3, R0 ;  /* 0x0000000000037308 */ /* 0x000e240000001000 */
[----:B0-----:R-:W-:-:S04]  /*0130*/  FFMA R2, R0, R3, -1 ;  /* 0xbf80000000027423 */ /* 0x001fc80000000003 */
[----:B------:R-:W-:-:S04]  /*0140*/  FADD.FTZ R2, -R2, -RZ ;  /* 0x800000ff02027221 */ /* 0x000fc80000010100 */
[----:B------:R-:W-:-:S07]  /*0150*/  FFMA R0, R3, R2, R3 ;  /* 0x0000000203007223 */ /* 0x000fce0000000003 */
.L_x_1:
[----:B------:R-:W-:Y:S01]  /*0160*/  IADD3 R2, PT, PT, R0, -0xd000000, RZ ;  /* 0xf300000000027810 */ /* 0x000fe20007ffe0ff */
[----:B------:R0:W1:Y:S01]  /*0170*/  MUFU.RSQ R5, R0 ;  /* 0x0000000000057308 */ /* 0x0000620000001400 */
[----:B------:R-:W2:Y:S02]  /*0180*/  LDCU.64 UR6, c[0x0][0x358] ;  /* 0x00006b00ff0677ac */ /* 0x000ea40008000a00 */
[----:B------:R-:W-:-:S13]  /*0190*/  ISETP.GT.U32.AND P0, PT, R2, 0x727fffff, PT ;  /* 0x727fffff0200780c */ /* 0x000fda0003f04070 */
[----:B0-----:R-:W-:Y:S05]  /*01a0*/  @!P0 BRA `(.L_x_2) ;  /* 0x0000000000188947 */ /* 0x001fea0003800000 */
[----:B------:R-:W-:Y:S01]  /*01b0*/  BSSY.RECONVERGENT B0, `(.L_x_3) ;  /* 0x0000003000007945 */ /* 0x000fe20003800200 */
[----:B------:R-:W-:-:S07]  /*01c0*/  MOV R26, 0x1e0 ;  /* 0x000001e0001a7802 */ /* 0x000fce0000000f00 */
[----:B-12---:R-:W-:Y:S05]  /*01d0*/  CALL.REL.NOINC `($__internal_1_$__cuda_sm20_sqrt_rn_f32_slowpath) ;  /* 0x0000011c007c7944 */ /* 0x006fea0003c00000 */
[----:B------:R-:W-:Y:S05]  /*01e0*/  BSYNC.RECONVERGENT B0 ;  /* 0x0000000000007941 */ /* 0x000fea0003800200 */
.L_x_3:
[----:B------:R-:W-:Y:S01]  /*01f0*/  IMAD.MOV.U32 R20, RZ, RZ, R4 ;  /* 0x000000ffff147224 */ /* 0x000fe200078e0004 */
[----:B------:R-:W-:Y:S06]  /*0200*/  BRA `(.L_x_4) ;  /* 0x0000000000107947 */ /* 0x000fec0003800000 */
.L_x_2:
[C---:B-1----:R-:W-:Y:S01]  /*0210*/  FMUL.FTZ R3, R5.reuse, R0 ;  /* 0x0000000005037220 */ /* 0x042fe20000410000 */
[----:B------:R-:W-:-:S03]  /*0220*/  FMUL.FTZ R20, R5, 0.5 ;  /* 0x3f00000005147820 */ /* 0x000fc60000410000 */
[----:B------:R-:W-:-:S04]  /*0230*/  FFMA R0, -R3, R3, R0 ;  /* 0x0000000303007223 */ /* 0x000fc80000000100 */
[----:B------:R-:W-:-:S07]  /*0240*/  FFMA R20, R0, R20, R3 ;  /* 0x0000001400147223 */ /* 0x000fce0000000003 */
.L_x_4:
[----:B0-----:R-:W0:Y:S01]  /*0250*/  LDC.64 R2, c[0x0][0x3c0] ;  /* 0x0000f000ff027b82 */ /* 0x001e220000000a00 */
[----:B------:R-:W-:-:S04]  /*0260*/  IMAD R5, R21, 0x3, RZ ;  /* 0x0000000315057824 */ /* 0x000fc800078e02ff */
[----:B0-----:R-:W-:-:S05]  /*0270*/  IMAD.WIDE R2, R5, 0x4, R2 ;  /* 0x0000000405027825 */ /* 0x001fca00078e0202 */
[----:B--2---:R-:W2:Y:S04]  /*0280*/  LDG.E R7, desc[UR6][R2.64+0x4] ;  /* 0x0000040602077981 */ /* 0x004ea8000c1e1900 */
[----:B------:R-:W3:Y:S04]  /*0290*/  LDG.E R5, desc[UR6][R2.64] ;  /* 0x0000000602057981 */ /* 0x000ee8000c1e1900 */
[----:B------:R0:W5:Y:S01]  /*02a0*/  LDG.E R6, desc[UR6][R2.64+0x8] ;  /* 0x0000080602067981 */ /* 0x000162000c1e1900 */
[----:B------:R-:W-:Y:S01]  /*02b0*/  BSSY.RECONVERGENT B0, `(.L_x_5) ;  /* 0x0000010000007945 */ /* 0x000fe20003800200 */
[----:B--2---:R-:W-:-:S04]  /*02c0*/  FMUL R0, R7, R7 ;  /* 0x0000000707007220 */ /* 0x004fc80000400000 */
[----:B---3--:R-:W-:-:S04]  /*02d0*/  FFMA R9, R5, R5, R0 ;  /* 0x0000000505097223 */ /* 0x008fc80000000000 */
[----:B-1----:R0:W1:Y:S01]  /*02e0*/  MUFU.RSQ R4, R9 ;  /* 0x0000000900047308 */ /* 0x0020620000001400 */
[----:B------:R-:W-:-:S04]  /*02f0*/  IADD3 R0, PT, PT, R9, -0xd000000, RZ ;  /* 0xf300000009007810 */ /* 0x000fc80007ffe0ff */
[----:B------:R-:W-:-:S13]  /*0300*/  ISETP.GT.U32.AND P0, PT, R0, 0x727fffff, PT ;  /* 0x727fffff0000780c */ /* 0x000fda0003f04070 */
[----:B01----:R-:W-:Y:S05]  /*0310*/  @!P0 BRA `(.L_x_6) ;  /* 0x0000000000148947 */ /* 0x003fea0003800000 */
[----:B------:R-:W-:Y:S01]  /*0320*/  IMAD.MOV.U32 R0, RZ, RZ, R9 ;  /* 0x000000ffff007224 */ /* 0x000fe200078e0009 */
[----:B------:R-:W-:-:S07]  /*0330*/  MOV R26, 0x350 ;  /* 0x00000350001a7802 */ /* 0x000fce0000000f00 */
[----:B-----5:R-:W-:Y:S05]  /*0340*/  CALL.REL.NOINC `($__internal_1_$__cuda_sm20_sqrt_rn_f32_slowpath) ;  /* 0x0000011c00207944 */ /* 0x020fea0003c00000 */
[----:B------:R-:W-:Y:S01]  /*0350*/  MOV R2, R4 ;  /* 0x0000000400027202 */ /* 0x000fe20000000f00 */
[----:B------:R-:W-:Y:S06]  /*0360*/  BRA `(.L_x_7) ;  /* 0x0000000000107947 */ /* 0x000fec0003800000 */
.L_x_6:
[----:B------:R-:W-:Y:S01]  /*0370*/  FMUL.FTZ R2, R9, R4 ;  /* 0x0000000409027220 */ /* 0x000fe20000410000 */
[----:B------:R-:W-:-:S03]  /*0380*/  FMUL.FTZ R0, R4, 0.5 ;  /* 0x3f00000004007820 */ /* 0x000fc60000410000 */
[----:B------:R-:W-:-:S04]  /*0390*/  FFMA R3, -R2, R2, R9 ;  /* 0x0000000202037223 */ /* 0x000fc80000000109 */
[----:B------:R-:W-:-:S07]  /*03a0*/  FFMA R2, R3, R0, R2 ;  /* 0x0000000003027223 */ /* 0x000fce0000000002 */
.L_x_7:
[----:B------:R-:W-:Y:S05]  /*03b0*/  BSYNC.RECONVERGENT B0 ;  /* 0x0000000000007941 */ /* 0x000fea0003800200 */
.L_x_5:
[----:B------:R-:W0:Y:S01]  /*03c0*/  F2F.F64.F32 R2, R2 ;  /* 0x0000000200027310 */ /* 0x000e220000201800 */
[----:B------:R-:W1:Y:S01]  /*03d0*/  LDC R12, c[0x0][0x3e0] ;  /* 0x0000f800ff0c7b82 */ /* 0x000e620000000800 */
[----:B------:R-:W-:Y:S01]  /*03e0*/  UMOV UR4, 0x812dea11 ;  /* 0x812dea1100047882 */ /* 0x000fe20000000000 */
[----:B------:R-:W-:Y:S01]  /*03f0*/  UMOV UR5, 0x3d819799 ;  /* 0x3d81979900057882 */ /* 0x000fe20000000000 */
[----:B------:R-:W-:Y:S01]  /*0400*/  BSSY.RECONVERGENT B0, `(.L_x_8) ;  /* 0x0000014000007945 */ /* 0x000fe20003800200 */
[----:B0-----:R-:W-:-:S14]  /*0410*/  DSETP.GEU.AND P0, PT, R2, UR4, PT ;  /* 0x0000000402007e2a */ /* 0x001fdc000bf0e000 */
[----:B------:R-:W-:Y:S05]  /*0420*/  @P0 BRA `(.L_x_9) ;  /* 0x0000000000440947 */ /* 0x000fea0003800000 */
[----:B------:R-:W0:Y:S01]  /*0430*/  F2F.F64.F32 R10, |R5| ;  /* 0x40000005000a7310 */ /* 0x000e220000201800 */
[----:B------:R-:W-:Y:S01]  /*0440*/  IMAD.MOV.U32 R4, RZ, RZ, 0x3f800000 ;  /* 0x3f800000ff047424 */ /* 0x000fe200078e00ff */
[----:B------:R-:W-:Y:S01]  /*0450*/  FSETP.GE.AND P0, PT, R5, RZ, PT ;  /* 0x000000ff0500720b */ /* 0x000fe20003f06000 */
[----:B------:R-:W-:Y:S01]  /*0460*/  UMOV UR4, 0x812dea11 ;  /* 0x812dea1100047882 */ /* 0x000fe20000000000 */
[----:B------:R-:W-:Y:S02]  /*0470*/  UMOV UR5, 0x3d719799 ;  /* 0x3d71979900057882 */ /* 0x000fe40000000000 */
[----:B------:R-:W-:Y:S02]  /*0480*/  FSEL R0, R4, -1, P0 ;  /* 0xbf80000004007808 */ /* 0x000fe40000000000 */
[----:B------:R-:W2:Y:S01]  /*0490*/  F2F.F64.F32 R8, |R7| ;  /* 0x4000000700087310 */ /* 0x000ea20000201800 */
[----:B------:R-:W-:-:S04]  /*04a0*/  FSETP.GE.AND P0, PT, R7, RZ, PT ;  /* 0x000000ff0700720b */ /* 0x000fc80003f06000 */
[----:B------:R-:W-:-:S03]  /*04b0*/  FSEL R4, -R4, 1, P0 ;  /* 0x3f80000004047808 */ /* 0x000fc60000000100 */
[----:B0-----:R-:W-:Y:S01]  /*04c0*/  DSETP.GT.AND P0, PT, R10, UR4, PT ;  /* 0x000000040a007e2a */ /* 0x001fe2000bf04000 */
[----:B------:R-:W0:Y:S01]  /*04d0*/  F2F.F64.F32 R2, R0 ;  /* 0x0000000000027310 */ /* 0x000e220000201800 */
[----:B--2---:R-:W-:-:S07]  /*04e0*/  DSETP.GT.AND P1, PT, R8, UR4, PT ;  /* 0x0000000408007e2a */ /* 0x004fce000bf24000 */
[----:B------:R-:W2:Y:S01]  /*04f0*/  F2F.F64.F32 R10, R4 ;  /* 0x00000004000a7310 */ /* 0x000ea20000201800 */
[----:B0-----:R-:W-:-:S07]  /*0500*/  DMUL R2, R2, UR4 ;  /* 0x0000000402027c28 */ /* 0x001fce0008000000 */
[----:B------:R0:W3:Y:S01]  /*0510*/  @!P0 F2F.F32.F64 R5, R2 ;  /* 0x0000000200058310 */ /* 0x0000e20000301000 */
[----:B--2---:R-:W-:-:S07]  /*0520*/  DMUL R10, R10, UR4 ;  /* 0x000000040a0a7c28 */ /* 0x004fce0008000000 */
[----:B------:R0:W2:Y:S04]  /*0530*/  @!P1 F2F.F32.F64 R7, R10 ;  /* 0x0000000a00079310 */ /* 0x0000a80000301000 */
.L_x_9:
[----:B------:R-:W-:Y:S05]  /*0540*/  BSYNC.RECONVERGENT B0 ;  /* 0x0000000000007941 */ /* 0x000fea0003800200 */
.L_x_8:
[----:B0--3--:R-:W-:Y:S01]  /*0550*/  FMUL R2, R5, R5 ;  /* 0x0000000505027220 */ /* 0x009fe20000400000 */
[----:B------:R-:W-:Y:S01]  /*0560*/  BSSY.RECONVERGENT B0, `(.L_x_10) ;  /* 0x0000010000007945 */ /* 0x000fe20003800200 */
[----:B-1----:R-:W-:Y:S02]  /*0570*/  ISETP.GE.AND P5, PT, R12, 0x1, PT ;  /* 0x000000010c00780c */ /* 0x002fe40003fa6270 */
[----:B--2---:R-:W-:-:S04]  /*0580*/  FFMA R2, R7, R7, R2 ;  /* 0x0000000707027223 */ /* 0x004fc80000000002 */
[----:B-----5:R-:W-:-:S04]  /*0590*/  FFMA R0, R6, R6, R2 ;  /* 0x0000000606007223 */ /* 0x020fc80000000002 */
[----:B------:R0:W1:Y:S01]  /*05a0*/  MUFU.RSQ R3, R0 ;  /* 0x0000000000037308 */ /* 0x0000620000001400 */
[----:B------:R-:W-:-:S04]  /*05b0*/  IADD3 R4, PT, PT, R0, -0xd000000, RZ ;  /* 0xf300000000047810 */ /* 0x000fc80007ffe0ff */
[----:B------:R-:W-:-:S13]  /*05c0*/  ISETP.GT.U32.AND P0, PT, R4, 0x727fffff, PT ;  /* 0x727fffff0400780c */ /* 0x000fda0003f04070 */
[----:B01----:R-:W-:Y:S05]  /*05d0*/  @!P0 BRA `(.L_x_11) ;  /* 0x0000000000108947 */ /* 0x003fea0003800000 */
[----:B------:R-:W-:-:S07]  /*05e0*/  MOV R26, 0x600 ;  /* 0x00000600001a7802 */ /* 0x000fce0000000f00 */
[----:B------:R-:W-:Y:S05]  /*05f0*/  CALL.REL.NOINC `($__internal_1_$__cuda_sm20_sqrt_rn_f32_slowpath) ;  /* 0x0000011800747944 */ /* 0x000fea0003c00000 */
[----:B------:R-:W-:Y:S01]  /*0600*/  IMAD.MOV.U32 R19, RZ, RZ, R4 ;  /* 0x000000ffff137224 */ /* 0x000fe200078e0004 */
[----:B------:R-:W-:Y:S06]  /*0610*/  BRA `(.L_x_12) ;  /* 0x0000000000107947 */ /* 0x000fec0003800000 */
.L_x_11:
[----:B------:R-:W-:Y:S01]  /*0620*/  FMUL.FTZ R19, R0, R3 ;  /* 0x0000000300137220 */ /* 0x000fe20000410000 */
[----:B------:R-:W-:-:S03]  /*0630*/  FMUL.FTZ R3, R3, 0.5 ;  /* 0x3f00000003037820 */ /* 0x000fc60000410000 */
[----:B------:R-:W-:-:S04]  /*0640*/  FFMA R0, -R19, R19, R0 ;  /* 0x0000001313007223 */ /* 0x000fc80000000100 */
[----:B------:R-:W-:-:S07]  /*0650*/  FFMA R19, R0, R3, R19 ;  /* 0x0000000300137223 */ /* 0x000fce0000000013 */
.L_x_12:
[----:B------:R-:W-:Y:S05]  /*0660*/  BSYNC.RECONVERGENT B0 ;  /* 0x0000000000007941 */ /* 0x000fea0003800200 */
.L_x_10:
[CC--:B------:R-:W-:Y:S01]  /*0670*/  FSETP.GT.AND P4, PT, |R7|.reuse, |R5|.reuse, PT ;  /* 0x400000050700720b */ /* 0x0c0fe20003f84200 */
[----:B------:R-:W-:Y:S03]  /*0680*/  BSSY.RECONVERGENT B2, `(.L_x_13) ;  /* 0x000000e000027945 */ /* 0x000fe60003800200 */
[----:B------:R-:W-:Y:S02]  /*0690*/  FSEL R3, |R7|, |R5|, P4 ;  /* 0x4000000507037208 */ /* 0x000fe40002000200 */
[----:B------:R-:W-:Y:S02]  /*06a0*/  FSEL R4, |R5|, |R7|, P4 ;  /* 0x4000000705047208 */ /* 0x000fe40002000200 */
[----:B------:R-:W0:Y:S08]  /*06b0*/  MUFU.RCP R0, R3 ;  /* 0x0000000300007308 */ /* 0x000e300000001000 */
[----:B------:R-:W1:Y:S01]  /*06c0*/  FCHK P0, R4, R3 ;  /* 0x0000000304007302 */ /* 0x000e620000000000 */
[----:B0-----:R-:W-:-:S04]  /*06d0*/  FFMA R9, -R3, R0, 1 ;  /* 0x3f80000003097423 */ /* 0x001fc80000000100 */
[----:B------:R-:W-:-:S04]  /*06e0*/  FFMA R9, R0, R9, R0 ;  /* 0x0000000900097223 */ /* 0x000fc80000000000 */
[----:B------:R-:W-:-:S04]  /*06f0*/  FFMA R0, R4, R9, RZ ;  /* 0x0000000904007223 */ /* 0x000fc800000000ff */
[----:B------:R-:W-:-:S04]  /*0700*/  FFMA R8, -R3, R0, R4 ;  /* 0x0000000003087223 */ /* 0x000fc80000000104 */
[----:B------:R-:W-:Y:S01]  /*0710*/  FFMA R0, R9, R8, R0 ;  /* 0x0000000809007223 */ /* 0x000fe20000000000 */
[----:B-1----:R-:W-:Y:S06]  /*0720*/  @!P0 BRA `(.L_x_14) ;  /* 0x00000000000c8947 */ /* 0x002fec0003800000 */
[----:B------:R-:W-:Y:S02]  /*0730*/  MOV R0, R3 ;  /* 0x0000000300007202 */ /* 0x000fe40000000f00 */
[----:B------:R-:W-:-:S07]  /*0740*/  MOV R35, 0x760 ;  /* 0x0000076000237802 */ /* 0x000fce0000000f00 */
[----:B------:R-:W-:Y:S05]  /*0750*/  CALL.REL.NOINC `($__internal_2_$__cuda_sm3x_div_rn_noftz_f32_slowpath) ;  /* 0x0000011800747944 */ /* 0x000fea0003c00000 */
.L_x_14:
[----:B------:R-:W-:Y:S05]  /*0760*/  BSYNC.RECONVERGENT B2 ;  /* 0x0000000000027941 */ /* 0x000fea0003800200 */
.L_x_13:
[----:B------:R-:W-:Y:S02]  /*0770*/  IMAD.MOV.U32 R9, RZ, RZ, 0x3b33710b ;  /* 0x3b33710bff097424 */ /* 0x000fe400078e00ff */
[----:B------:R-:W-:Y:S01]  /*0780*/  FMUL R4, R0, R0 ;  /* 0x0000000000047220 */ /* 0x000fe20000400000 */
[C---:B------:R-:W-:Y:S01]  /*0790*/  ISETP.GE.AND P0, PT, R5.reuse, RZ, PT ;  /* 0x000000ff0500720c */ /* 0x040fe20003f06270 */
[----:B------:R0:W1:Y:S01]  /*07a0*/  MUFU.RSQ R11, R2 ;  /* 0x00000002000b7308 */ /* 0x0000620000001400 */
[----:B------:R-:W-:Y:S01]  /*07b0*/  FSETP.NEU.AND P2, PT, |R5|, |R7|, PT ;  /* 0x400000070500720b */ /* 0x000fe20003f4d200 */
[C---:B------:R-:W-:Y:S01]  /*07c0*/  FFMA R9, R4.reuse, R9, -0.015681877732276916504 ;  /* 0xbc80774804097423 */ /* 0x040fe20000000009 */
[----:B------:R-:W-:Y:S01]  /*07d0*/  FSETP.NEU.AND P1, PT, R3, RZ, PT ;  /* 0x000000ff0300720b */ /* 0x000fe20003f2d000 */
[----:B------:R-:W-:Y:S02]  /*07e0*/  IMAD.MOV.U32 R3, RZ, RZ, 0x4016cbe4 ;  /* 0x4016cbe4ff037424 */ /* 0x000fe400078e00ff */
[----:B------:R-:W-:Y:S01]  /*07f0*/  FADD R18, |R7|, |R5| ;  /* 0x4000000507127221 */ /* 0x000fe20000000200 */
[----:B------:R-:W-:Y:S01]  /*0800*/  FFMA R9, R4, R9, 0.042200751602649688721 ;  /* 0x3d2cdab204097423 */ /* 0x000fe20000000009 */
[----:B------:R-:W-:Y:S01]  /*0810*/  BSSY.RECONVERGENT B0, `(.L_x_15) ;  /* 0x0000020000007945 */ /* 0x000fe20003800200 */
[----:B------:R-:W-:-:S02]  /*0820*/  FMUL R8, R19, R19 ;  /* 0x0000001313087220 */ /* 0x000fc40000400000 */
[----:B------:R-:W-:-:S04]  /*0830*/  FFMA R9, R4, R9, -0.074792981147766113281 ;  /* 0xbd992d1004097423 */ /* 0x000fc80000000009 */
[----:B------:R-:W-:-:S04]  /*0840*/  FFMA R9, R4, R9, 0.10640415549278259277 ;  /* 0x3dd9ea6c04097423 */ /* 0x000fc80000000009 */
[----:B------:R-:W-:-:S04]  /*0850*/  FFMA R9, R4, R9, -0.14207722246646881104 ;  /* 0xbe117cb104097423 */ /* 0x000fc80000000009 */
[----:B------:R-:W-:-:S04]  /*0860*/  FFMA R9, R4, R9, 0.19993925094604492188 ;  /* 0x3e4cbce004097423 */ /* 0x000fc80000000009 */
[----:B------:R-:W-:-:S04]  /*0870*/  FFMA R9, R4, R9, -0.33333197236061096191 ;  /* 0xbeaaaa7d04097423 */ /* 0x000fc80000000009 */
[----:B------:R-:W-:Y:S01]  /*0880*/  FMUL R9, R4, R9 ;  /* 0x0000000904097220 */ /* 0x000fe20000400000 */
[----:B------:R-:W-:-:S03]  /*0890*/  HFMA2 R4, -RZ, RZ, 1.857421875, -1409 ;  /* 0x3f6ee581ff047431 */ /* 0x000fc600000001ff */
[----:B------:R-:W-:-:S04]  /*08a0*/  FFMA R9, R9, R0, R0 ;  /* 0x0000000009097223 */ /* 0x000fc80000000000 */
[C---:B------:R-:W-:Y:S01]  /*08b0*/  FFMA R0, R4.reuse, 1.6832555532455444336, -R9 ;  /* 0x3fd774eb04007823 */ /* 0x040fe20000000809 */
[----:B------:R-:W-:-:S04]  /*08c0*/  FSEL R4, R4, 1.8663789033889770508, P4 ;  /* 0x3feee58104047808 */ /* 0x000fc80002000000 */
[-C--:B------:R-:W-:Y:S02]  /*08d0*/  FSEL R0, R0, R9.reuse, P4 ;  /* 0x0000000900007208 */ /* 0x080fe40002000000 */
[----:B------:R-:W-:-:S05]  /*08e0*/  FSEL R9, R9, -R9, P4 ;  /* 0x8000000909097208 */ /* 0x000fca0002000000 */
[----:B------:R-:W-:Y:S01]  /*08f0*/  @!P0 FFMA R0, R4, 1.6832555532455444336, R9 ;  /* 0x3fd774eb04008823 */ /* 0x000fe20000000009 */
[----:B------:R-:W-:Y:S02]  /*0900*/  @!P2 FSEL R0, R3, 0.78539818525314331055, !P0 ;  /* 0x3f490fdb0300a808 */ /* 0x000fe40004000000 */
[----:B------:R-:W-:Y:S02]  /*0910*/  IADD3 R3, PT, PT, R2, -0xd000000, RZ ;  /* 0xf300000002037810 */ /* 0x000fe40007ffe0ff */
[----:B------:R-:W-:Y:S02]  /*0920*/  @!P1 FSEL R0, RZ, 3.1415927410125732422, P0 ;  /* 0x40490fdbff009808 */ /* 0x000fe40000000000 */
[----:B------:R-:W-:Y:S02]  /*0930*/  ISETP.GT.U32.AND P1, PT, R3, 0x727fffff, PT ;  /* 0x727fffff0300780c */ /* 0x000fe40003f24070 */
[----:B------:R-:W-:Y:S02]  /*0940*/  FSETP.NAN.AND P0, PT, R18, R18, PT ;  /* 0x000000121200720b */ /* 0x000fe40003f08000 */
[----:B------:R-:W-:-:S04]  /*0950*/  LOP3.LUT R3, R0, 0x80000000, R7, 0xb8, !PT ;  /* 0x8000000000037812 */ /* 0x000fc800078eb807 */
[----:B------:R-:W-:-:S05]  /*0960*/  FSEL R18, R18, R3, P0 ;  /* 0x0000000312127208 */ /* 0x000fca0000000000 */
[----:B01----:R-:W-:Y:S05]  /*0970*/  @!P1 BRA `(.L_x_16) ;  /* 0x0000000000149947 */ /* 0x003fea0003800000 */
[----:B------:R-:W-:Y:S01]  /*0980*/  IMAD.MOV.U32 R0, RZ, RZ, R2 ;  /* 0x000000ffff007224 */ /* 0x000fe200078e0002 */
[----:B------:R-:W-:-:S07]  /*0990*/  MOV R26, 0x9b0 ;  /* 0x000009b0001a7802 */ /* 0x000fce0000000f00 */
[----:B------:R-:W-:Y:S05]  /*09a0*/  CALL.REL.NOINC `($__internal_1_$__cuda_sm20_sqrt_rn_f32_slowpath) ;  /* 0x0000011400887944 */ /* 0x000fea0003c00000 */
[----:B------:R-:W-:Y:S01]  /*09b0*/  MOV R9, R4 ;  /* 0x0000000400097202 */ /* 0x000fe20000000f00 */
[----:B------:R-:W-:Y:S06]  /*09c0*/  BRA `(.L_x_17) ;  /* 0x0000000000107947 */ /* 0x000fec0003800000 */
.L_x_16:
[----:B------:R-:W-:Y:S01]  /*09d0*/  FMUL.FTZ R9, R2, R11 ;  /* 0x0000000b02097220 */ /* 0x000fe20000410000 */
[----:B------:R-:W-:-:S03]  /*09e0*/  FMUL.FTZ R0, R11, 0.5 ;  /* 0x3f0000000b007820 */ /* 0x000fc60000410000 */
[----:B------:R-:W-:-:S04]  /*09f0*/  FFMA R2, -R9, R9, R2 ;  /* 0x0000000909027223 */ /* 0x000fc80000000102 */
[----:B------:R-:W-:-:S07]  /*0a00*/  FFMA R9, R2, R0, R9 ;  /* 0x0000000002097223 */ /* 0x000fce0000000009 */
.L_x_17:
[----:B------:R-:W-:Y:S05]  /*0a10*/  BSYNC.RECONVERGENT B0 ;  /* 0x0000000000007941 */ /* 0x000fea0003800200 */
.L_x_15:
[----:B------:R-:W0:Y:S01]  /*0a20*/  MUFU.RCP R0, R19 ;  /* 0x0000001300007308 */ /* 0x000e220000001000 */
[----:B------:R-:W-:Y:S01]  /*0a30*/  BSSY.RECONVERGENT B2, `(.L_x_18) ;  /* 0x000000f000027945 */ /* 0x000fe20003800200 */
[----:B------:R-:W-:-:S06]  /*0a40*/  FMUL R10, R8, R9 ;  /* 0x00000009080a7220 */ /* 0x000fcc0000400000 */
[----:B------:R-:W1:Y:S01]  /*0a50*/  FCHK P0, R5, R19 ;  /* 0x0000001305007302 */ /* 0x000e620000000000 */
[----:B0-----:R-:W-:-:S04]  /*0a60*/  FFMA R3, R0, -R19, 1 ;  /* 0x3f80000000037423 */ /* 0x001fc80000000813 */
[----:B------:R-:W-:Y:S01]  /*0a70*/  FFMA R0, R0, R3, R0 ;  /* 0x0000000300007223 */ /* 0x000fe20000000000 */
[----:B------:R-:W-:-:S03]  /*0a80*/  FMUL R3, R9, R9 ;  /* 0x0000000909037220 */ /* 0x000fc60000400000 */
[----:B------:R-:W-:-:S04]  /*0a90*/  FFMA R2, R0, R5, RZ ;  /* 0x0000000500027223 */ /* 0x000fc800000000ff */
[----:B------:R-:W-:-:S04]  /*0aa0*/  FFMA R17, R2, -R19, R5 ;  /* 0x8000001302117223 */ /* 0x000fc80000000005 */
[----:B------:R-:W-:Y:S01]  /*0ab0*/  FFMA R17, R0, R17, R2 ;  /* 0x0000001100117223 */ /* 0x000fe20000000002 */
[----:B-1----:R-:W-:Y:S06]  /*0ac0*/  @!P0 BRA `(.L_x_19) ;  /* 0x0000000000148947 */ /* 0x002fec0003800000 */
[----:B------:R-:W-:Y:S01]  /*0ad0*/  IMAD.MOV.U32 R4, RZ, RZ, R5 ;  /* 0x000000ffff047224 */ /* 0x000fe200078e0005 */
[----:B------:R-:W-:Y:S02]  /*0ae0*/  MOV R0, R19 ;  /* 0x0000001300007202 */ /* 0x000fe40000000f00 */
[----:B------:R-:W-:-:S07]  /*0af0*/  MOV R35, 0xb10 ;  /* 0x00000b1000237802 */ /* 0x000fce0000000f00 */
[----:B------:R-:W-:Y:S05]  /*0b00*/  CALL.REL.NOINC `($__internal_2_$__cuda_sm3x_div_rn_noftz_f32_slowpath) ;  /* 0x0000011400887944 */ /* 0x000fea0003c00000 */
[----:B------:R-:W-:-:S07]  /*0b10*/  IMAD.MOV.U32 R17, RZ, RZ, R0 ;  /* 0x000000ffff117224 */ /* 0x000fce00078e0000 */
.L_x_19:
[----:B------:R-:W-:Y:S05]  /*0b20*/  BSYNC.RECONVERGENT B2 ;  /* 0x0000000000027941 */ /* 0x000fea0003800200 */
.L_x_18:
[----:B------:R-:W0:Y:S01]  /*0b30*/  MUFU.RCP R16, R19 ;  /* 0x0000001300107308 */ /* 0x000e220000001000 */
[----:B------:R-:W-:Y:S07]  /*0b40*/  BSSY.RECONVERGENT B2, `(.L_x_20) ;  /* 0x000000d000027945 */ /* 0x000fee0003800200 */
[----:B------:R-:W1:Y:S01]  /*0b50*/  FCHK P0, R7, R19 ;  /* 0x0000001307007302 */ /* 0x000e620000000000 */
[----:B0-----:R-:W-:-:S04]  /*0b60*/  FFMA R11, R16, -R19, 1 ;  /* 0x3f800000100b7423 */ /* 0x001fc80000000813 */
[----:B------:R-:W-:-:S04]  /*0b70*/  FFMA R16, R16, R11, R16 ;  /* 0x0000000b10107223 */ /* 0x000fc80000000010 */
[----:B------:R-:W-:-:S04]  /*0b80*/  FFMA R0, R16, R7, RZ ;  /* 0x0000000710007223 */ /* 0x000fc800000000ff */
[----:B------:R-:W-:-:S04]  /*0b90*/  FFMA R11, R0, -R19, R7 ;  /* 0x80000013000b7223 */ /* 0x000fc80000000007 */
[----:B------:R-:W-:Y:S01]  /*0ba0*/  FFMA R16, R16, R11, R0 ;  /* 0x0000000b10107223 */ /* 0x000fe20000000000 */
[----:B-1----:R-:W-:Y:S06]  /*0bb0*/  @!P0 BRA `(.L_x_21) ;  /* 0x0000000000148947 */ /* 0x002fec0003800000 */
[----:B------:R-:W-:Y:S01]  /*0bc0*/  MOV R4, R7 ;  /* 0x0000000700047202 */ /* 0x000fe20000000f00 */
[----:B------:R-:W-:Y:S01]  /*0bd0*/  IMAD.MOV.U32 R0, RZ, RZ, R19 ;  /* 0x000000ffff007224 */ /* 0x000fe200078e0013 */
[----:B------:R-:W-:-:S07]  /*0be0*/  MOV R35, 0xc00 ;  /* 0x00000c0000237802 */ /* 0x000fce0000000f00 */
[----:B------:R-:W-:Y:S05]  /*0bf0*/  CALL.REL.NOINC `($__internal_2_$__cuda_sm3x_div_rn_noftz_f32_slowpath) ;  /* 0x00000114004c7944 */ /* 0x000fea0003c00000 */
[----:B------:R-:W-:-:S07]  /*0c00*/  MOV R16, R0 ;  /* 0x0000000000107202 */ /* 0x000fce0000000f00 */
.L_x_21:
[----:B------:R-:W-:Y:S05]  /*0c10*/  BSYNC.RECONVERGENT B2 ;  /* 0x0000000000027941 */ /* 0x000fea0003800200 */
.L_x_20:
        /* <DEDUP_REMOVED lines=14> */
.L_x_23:
[----:B------:R-:W-:Y:S05]  /*0d00*/  BSYNC.RECONVERGENT B2 ;  /* 0x0000000000027941 */ /* 0x000fea0003800200 */
.L_x_22:
[----:B------:R-:W0:Y:S01]  /*0d10*/  MUFU.RCP R11, R10 ;  /* 0x0000000a000b7308 */ /* 0x000e220000001000 */
[----:B------:R-:W-:Y:S01]  /*0d20*/  FMUL R4, R6, R5 ;  /* 0x0000000506047220 */ /* 0x000fe20000400000 */
[----:B------:R-:W-:Y:S06]  /*0d30*/  BSSY.RECONVERGENT B2, `(.L_x_24) ;  /* 0x000000c000027945 */ /* 0x000fec0003800200 */
        /* <DEDUP_REMOVED lines=10> */
[----:B------:R-:W-:-:S07]  /*0de0*/  IMAD.MOV.U32 R15, RZ, RZ, R0 ;  /* 0x000000ffff0f7224 */ /* 0x000fce00078e0000 */
.L_x_25:
[----:B------:R-:W-:Y:S05]  /*0df0*/  BSYNC.RECONVERGENT B2 ;  /* 0x0000000000027941 */ /* 0x000fea0003800200 */
.L_x_24:
        /* <DEDUP_REMOVED lines=14> */
.L_x_27:
[----:B------:R-:W-:Y:S05]  /*0ee0*/  BSYNC.RECONVERGENT B2 ;  /* 0x0000000000027941 */ /* 0x000fea0003800200 */
.L_x_26:
[----:B------:R-:W0:Y:S01]  /*0ef0*/  MUFU.RCP R11, R8 ;  /* 0x00000008000b7308 */ /* 0x000e220000001000 */
[----:B------:R-:W-:Y:S07]  /*0f00*/  BSSY.RECONVERGENT B2, `(.L_x_28) ;  /* 0x000000d000027945 */ /* 0x000fee0003800200 */
[----:B------:R-:W1:Y:S01]  /*0f10*/  FCHK P0, -R9, R8 ;  /* 0x0000000809007302 */ /* 0x000e620000000100 */
[----:B0-----:R-:W-:-:S04]  /*0f20*/  FFMA R0, -R8, R11, 1 ;  /* 0x3f80000008007423 */ /* 0x001fc8000000010b */
[----:B------:R-:W-:-:S04]  /*0f30*/  FFMA R0, R11, R0, R11 ;  /* 0x000000000b007223 */ /* 0x000fc8000000000b */
[----:B------:R-:W-:-:S04]  /*0f40*/  FFMA R13, R0, -R9, RZ ;  /* 0x80000009000d7223 */ /* 0x000fc800000000ff */
[----:B------:R-:W-:-:S04]  /*0f50*/  FFMA R4, -R8, R13, -R9 ;  /* 0x0000000d08047223 */ /* 0x000fc80000000909 */
[----:B------:R-:W-:Y:S01]  /*0f60*/  FFMA R13, R0, R4, R13 ;  /* 0x00000004000d7223 */ /* 0x000fe2000000000d */
[----:B-1----:R-:W-:Y:S06]  /*0f70*/  @!P0 BRA `(.L_x_29) ;  /* 0x0000000000148947 */ /* 0x002fec0003800000 */
[----:B------:R-:W-:Y:S01]  /*0f80*/  FADD R4, -R9, -RZ ;  /* 0x800000ff09047221 */ /* 0x000fe20000000100 */
[----:B------:R-:W-:Y:S02]  /*0f90*/  MOV R0, R8 ;  /* 0x0000000800007202 */ /* 0x000fe40000000f00 */
[----:B------:R-:W-:-:S07]  /*0fa0*/  MOV R35, 0xfc0 ;  /* 0x00000fc000237802 */ /* 0x000fce0000000f00 */
[----:B------:R-:W-:Y:S05]  /*0fb0*/  CALL.REL.NOINC `($__internal_2_$__cuda_sm3x_div_rn_noftz_f32_slowpath) ;  /* 0x00000110005c7944 */ /* 0x000fea0003c00000 */
[----:B------:R-:W-:-:S07]  /*0fc0*/  IMAD.MOV.U32 R13, RZ, RZ, R0 ;  /* 0x000000ffff0d7224 */ /* 0x000fce00078e0000 */
.L_x_29:
[----:B------:R-:W-:Y:S05]  /*0fd0*/  BSYNC.RECONVERGENT B2 ;  /* 0x0000000000027941 */ /* 0x000fea0003800200 */
.L_x_28:
        /* <DEDUP_REMOVED lines=14> */
.L_x_31:
[----:B------:R-:W-:Y:S05]  /*10c0*/  BSYNC.RECONVERGENT B2 ;  /* 0x0000000000027941 */ /* 0x000fea0003800200 */
.L_x_30:
[----:B------:R-:W0:Y:S01]  /*10d0*/  MUFU.RCP R0, R3 ;  /* 0x0000000300007308 */ /* 0x000e220000001000 */
[----:B------:R-:W-:Y:S07]  /*10e0*/  BSSY.RECONVERGENT B2, `(.L_x_32) ;  /* 0x000000d000027945 */ /* 0x000fee0003800200 */
[----:B------:R-:W1:Y:S01]  /*10f0*/  FCHK P0, R5, R3 ;  /* 0x0000000305007302 */ /* 0x000e620000000000 */
[----:B0-----:R-:W-:-:S04]  /*1100*/  FFMA R7, -R3, R0, 1 ;  /* 0x3f80000003077423 */ /* 0x001fc80000000100 */
[----:B------:R-:W-:-:S04]  /*1110*/  FFMA R0, R0, R7, R0 ;  /* 0x0000000700007223 */ /* 0x000fc80000000000 */
[----:B------:R-:W-:-:S04]  /*1120*/  FFMA R4, R0, R5, RZ ;  /* 0x0000000500047223 */ /* 0x000fc800000000ff */
[----:B------:R-:W-:-:S04]  /*1130*/  FFMA R11, -R3, R4, R5 ;  /* 0x00000004030b7223 */ /* 0x000fc80000000105 */
[----:B------:R-:W-:Y:S01]  /*1140*/  FFMA R11, R0, R11, R4 ;  /* 0x0000000b000b7223 */ /* 0x000fe20000000004 */
[----:B-1----:R-:W-:Y:S06]  /*1150*/  @!P0 BRA `(.L_x_33) ;  /* 0x0000000000148947 */ /* 0x002fec0003800000 */
[----:B------:R-:W-:Y:S01]  /*1160*/  MOV R4, R5 ;  /* 0x0000000500047202 */ /* 0x000fe20000000f00 */
[----:B------:R-:W-:Y:S01]  /*1170*/  IMAD.MOV.U32 R0, RZ, RZ, R3 ;  /* 0x000000ffff007224 */ /* 0x000fe200078e0003 */
[----:B------:R-:W-:-:S07]  /*1180*/  MOV R35, 0x11a0 ;  /* 0x000011a000237802 */ /* 0x000fce0000000f00 */
[----:B------:R-:W-:Y:S05]  /*1190*/  CALL.REL.NOINC `($__internal_2_$__cuda_sm3x_div_rn_noftz_f32_slowpath) ;  /* 0x0000010c00e47944 */ /* 0x000fea0003c00000 */
[----:B------:R-:W-:-:S07]  /*11a0*/  MOV R11, R0 ;  /* 0x00000000000b7202 */ /* 0x000fce0000000f00 */
.L_x_33:
[----:B------:R-:W-:Y:S05]  /*11b0*/  BSYNC.RECONVERGENT B2 ;  /* 0x0000000000027941 */ /* 0x000fea0003800200 */
.L_x_32:
[----:B------:R-:W-:Y:S05]  /*11c0*/  @!P5 BRA `(.L_x_34) ;  /* 0x00000014002cd947 */ /* 0x000fea0003800000 */
[----:B------:R-:W-:-:S07]  /*11d0*/  IMAD.MOV.U32 R22, RZ, RZ, RZ ;  /* 0x000000ffff167224 */ /* 0x000fce00078e00ff */
.L_x_50:
[----:B0-----:R-:W0:Y:S01]  /*11e0*/  LDC.64 R4, c[0x0][0x3c8] ;  /* 0x0000f200ff047b82 */ /* 0x001e220000000a00 */
[----:B------:R-:W1:Y:S02]  /*11f0*/  LDCU UR4, c[0x0][0x3dc] ;  /* 0x00007b80ff0477ac */ /* 0x000e640008000800 */
[----:B-1----:R-:W-:-:S04]  /*1200*/  IMAD R3, R22, UR4, R22 ;  /* 0x0000000416037c24 */ /* 0x002fc8000f8e0216 */
[----:B0-----:R-:W-:-:S06]  /*1210*/  IMAD.WIDE R4, R3, 0x4, R4 ;  /* 0x0000000403047825 */ /* 0x001fcc00078e0204 */
[----:B------:R-:W2:Y:S01]  /*1220*/  LDG.E R5, desc[UR6][R4.64] ;  /* 0x0000000604057981 */ /* 0x000ea2000c1e1900 */
[----:B------:R-:W-:Y:S01]  /*1230*/  BSSY.RECONVERGENT B0, `(.L_x_35) ;  /* 0x0000043000007945 */ /* 0x000fe20003800200 */
[----:B--2---:R-:W-:-:S04]  /*1240*/  FMUL R3, R5, R19 ;  /* 0x0000001305037220 */ /* 0x004fc80000400000 */
[C---:B------:R-:W-:Y:S01]  /*1250*/  FMUL R0, R3.reuse, 0.63661974668502807617 ;  /* 0x3f22f98303007820 */ /* 0x040fe20000400000 */
[----:B------:R-:W-:-:S05]  /*1260*/  FSETP.GE.AND P0, PT, |R3|, 105615, PT ;  /* 0x47ce47800300780b */ /* 0x000fca0003f06200 */
[----:B------:R-:W0:Y:S02]  /*1270*/  F2I.NTZ R0, R0 ;  /* 0x0000000000007305 */ /* 0x000e240000203100 */
[-C--:B0-----:R-:W-:Y:S02]  /*1280*/  I2FP.F32.S32 R8, R0.reuse ;  /* 0x0000000000087245 */ /* 0x081fe40000201400 */
[----:B------:R-:W-:-:S03]  /*1290*/  MOV R10, R0 ;  /* 0x00000000000a7202 */ /* 0x000fc60000000f00 */
[----:B------:R-:W-:-:S04]  /*12a0*/  FFMA R7, R8, -1.5707962512969970703, R3 ;  /* 0xbfc90fda08077823 */ /* 0x000fc80000000003 */
[----:B------:R-:W-:-:S04]  /*12b0*/  FFMA R7, R8, -7.5497894158615963534e-08, R7 ;  /* 0xb3a2216808077823 */ /* 0x000fc80000000007 */
[----:B------:R-:W-:-:S04]  /*12c0*/  FFMA R9, R8, -5.3903029534742383927e-15, R7 ;  /* 0xa7c234c508097823 */ /* 0x000fc80000000007 */
[----:B------:R-:W-:Y:S01]  /*12d0*/  IMAD.MOV.U32 R7, RZ, RZ, R9 ;  /* 0x000000ffff077224 */ /* 0x000fe200078e0009 */
[----:B------:R-:W-:Y:S06]  /*12e0*/  @!P0 BRA `(.L_x_36) ;  /* 0x0000000000dc8947 */ /* 0x000fec0003800000 */
[----:B------:R-:W-:-:S13]  /*12f0*/  FSETP.NEU.AND P0, PT, |R3|, +INF , PT ;  /* 0x7f8000000300780b */ /* 0x000fda0003f0d200 */
[----:B------:R-:W-:Y:S01]  /*1300*/  @!P0 FMUL R7, RZ, R3 ;  /* 0x00000003ff078220 */ /* 0x000fe20000400000 */
[----:B------:R-:W-:Y:S01]  /*1310*/  @!P0 MOV R0, RZ ;  /* 0x000000ff00008202 */ /* 0x000fe20000000f00 */
[----:B------:R-:W-:Y:S06]  /*1320*/  @!P0 BRA `(.L_x_36) ;  /* 0x0000000000cc8947 */ /* 0x000fec0003800000 */
[----:B------:R-:W-:Y:S02]  /*1330*/  IMAD.SHL.U32 R4, R3, 0x100, RZ ;  /* 0x0000010003047824 */ /* 0x000fe400078e00ff */
[----:B------:R-:W-:Y:S02]  /*1340*/  HFMA2 R24, -RZ, RZ, 0, 0 ;  /* 0x00000000ff187431 */ /* 0x000fe400000001ff */
[----:B------:R-:W-:Y:S01]  /*1350*/  IMAD.MOV.U32 R0, RZ, RZ, R1 ;  /* 0x000000ffff007224 */ /* 0x000fe200078e0001 */
[----:B------:R-:W0:Y:S01]  /*1360*/  LDCU.64 UR8, c[0x4][URZ] ;  /* 0x01000000ff0877ac */ /* 0x000e220008000a00 */
[----:B------:R-:W-:Y:S01]  /*1370*/  LOP3.LUT R23, R4, 0x80000000, RZ, 0xfc, !PT ;  /* 0x8000000004177812 */ /* 0x000fe200078efcff */
[----:B------:R-:W-:Y:S01]  /*1380*/  UMOV UR5, URZ ;  /* 0x000000ff00057c82 */ /* 0x000fe20008000000 */
[----:B------:R-:W-:-:S05]  /*1390*/  UMOV UR4, URZ ;  /* 0x000000ff00047c82 */ /* 0x000fca0008000000 */
.L_x_37:
[----:B0-----:R-:W-:Y:S01]  /*13a0*/  MOV R28, UR8 ;  /* 0x00000008001c7c02 */ /* 0x001fe20008000f00 */
[----:B------:R-:W-:-:S05]  /*13b0*/  IMAD.U32 R29, RZ, RZ, UR9 ;  /* 0x00000009ff1d7e24 */ /* 0x000fca000f8e00ff */
[----:B------:R-:W2:Y:S01]  /*13c0*/  LDG.E.CONSTANT R26, desc[UR6][R28.64] ;  /* 0x000000061c1a7981 */ /* 0x000ea2000c1e9900 */
[----:B------:R-:W-:Y:S02]  /*13d0*/  UIADD3 UR8, UP0, UPT, UR8, 0x4, URZ ;  /* 0x0000000408087890 */ /* 0x000fe4000ff1e0ff */
[----:B------:R-:W-:Y:S02]  /*13e0*/  UIADD3 UR4, UPT, UPT, UR4, 0x1, URZ ;  /* 0x0000000104047890 */ /* 0x000fe4000fffe0ff */
[----:B------:R-:W-:Y:S02]  /*13f0*/  UIADD3.X UR9, UPT, UPT, URZ, UR9, URZ, UP0, !UPT ;  /* 0x00000009ff097290 */ /* 0x000fe400087fe4ff */
[----:B------:R-:W-:Y:S01]  /*1400*/  UISETP.NE.AND UP0, UPT, UR4, 0x6, UPT ;  /* 0x000000060400788c */ /* 0x000fe2000bf05270 */
[----:B--2---:R-:W-:-:S03]  /*1410*/  IMAD.WIDE.U32 R26, R26, R23, RZ ;  /* 0x000000171a1a7225 */ /* 0x004fc600078e00ff */
[----:B------:R-:W-:-:S04]  /*1420*/  IADD3 R7, P0, PT, R26, R24, RZ ;  /* 0x000000181a077210 */ /* 0x000fc80007f1e0ff */
[----:B------:R-:W-:Y:S01]  /*1430*/  IADD3.X R24, PT, PT, R27, UR5, RZ, P0, !PT ;  /* 0x000000051b187c10 */ /* 0x000fe200087fe4ff */
[----:B------:R0:W-:Y:S02]  /*1440*/  STL [R0], R7 ;  /* 0x0000000700007387 */ /* 0x0001e40000100800 */
[----:B0-----:R-:W-:Y:S01]  /*1450*/  IADD3 R0, PT, PT, R0, 0x4, RZ ;  /* 0x0000000400007810 */ /* 0x001fe20007ffe0ff */
[----:B------:R-:W-:Y:S06]  /*1460*/  BRA.U UP0, `(.L_x_37) ;  /* 0xfffffffd00cc7547 */ /* 0x000fec000b83ffff */
[----:B------:R-:W-:Y:S01]  /*1470*/  SHF.R.U32.HI R8, RZ, 0x17, R3 ;  /* 0x00000017ff087819 */ /* 0x000fe20000011603 */
[----:B------:R0:W-:Y:S03]  /*1480*/  STL [R1+0x18], R24 ;  /* 0x0000181801007387 */ /* 0x0001e60000100800 */
[C---:B------:R-:W-:Y:S02]  /*1490*/  LOP3.LUT R0, R8.reuse, 0xe0, RZ, 0xc0, !PT ;  /* 0x000000e008007812 */ /* 0x040fe400078ec0ff */
[----:B------:R-:W-:-:S03]  /*14a0*/  LOP3.LUT P0, RZ, R8, 0x1f, RZ, 0xc0, !PT ;  /* 0x0000001f08ff7812 */ /* 0x000fc6000780c0ff */
[----:B------:R-:W-:-:S05]  /*14b0*/  VIADD R0, R0, 0xffffff80 ;  /* 0xffffff8000007836 */ /* 0x000fca0000000000 */
[----:B------:R-:W-:-:S05]  /*14c0*/  SHF.R.U32.HI R0, RZ, 0x5, R0 ;  /* 0x00000005ff007819 */ /* 0x000fca0000011600 */
[----:B------:R-:W-:-:S05]  /*14d0*/  IMAD R23, R0, -0x4, R1 ;  /* 0xfffffffc00177824 */ /* 0x000fca00078e0201 */
[----:B------:R-:W2:Y:S04]  /*14e0*/  LDL R0, [R23+0x18] ;  /* 0x0000180017007983 */ /* 0x000ea80000100800 */
[----:B------:R-:W2:Y:S04]  /*14f0*/  LDL R7, [R23+0x14] ;  /* 0x0000140017077983 */ /* 0x000ea80000100800 */
[----:B------:R-:W3:Y:S01]  /*1500*/  @P0 LDL R4, [R23+0x10] ;  /* 0x0000100017040983 */ /* 0x000ee20000100800 */
[----:B------:R-:W-:Y:S01]  /*1510*/  LOP3.LUT R8, R8, 0x1f, RZ, 0xc0, !PT ;  /* 0x0000001f08087812 */ /* 0x000fe200078ec0ff */
[----:B------:R-:W-:Y:S01]  /*1520*/  UMOV UR4, 0x54442d19 ;  /* 0x54442d1900047882 */ /* 0x000fe20000000000 */
[----:B------:R-:W-:-:S02]  /*1530*/  UMOV UR5, 0x3bf921fb ;  /* 0x3bf921fb00057882 */ /* 0x000fc40000000000 */
[-C--:B--2---:R-:W-:Y:S02]  /*1540*/  @P0 SHF.L.W.U32.HI R0, R7, R8.reuse, R0 ;  /* 0x0000000807000219 */ /* 0x084fe40000010e00 */
[----:B---3--:R-:W-:Y:S02]  /*1550*/  @P0 SHF.L.W.U32.HI R7, R4, R8, R7 ;  /* 0x0000000804070219 */ /* 0x008fe40000010e07 */
[----:B------:R-:W-:Y:S02]  /*1560*/  ISETP.GE.AND P0, PT, R3, RZ, PT ;  /* 0x000000ff0300720c */ /* 0x000fe40003f06270 */
[C---:B------:R-:W-:Y:S02]  /*1570*/  SHF.L.W.U32.HI R4, R7.reuse, 0x2, R0 ;  /* 0x0000000207047819 */ /* 0x040fe40000010e00 */
[----:B------:R-:W-:Y:S02]  /*1580*/  SHF.L.U32 R7, R7, 0x2, RZ ;  /* 0x0000000207077819 */ /* 0x000fe400000006ff */
[----:B------:R-:W-:-:S04]  /*1590*/  SHF.R.S32.HI R8, RZ, 0x1f, R4 ;  /* 0x0000001fff087819 */ /* 0x000fc80000011404 */
[C---:B------:R-:W-:Y:S02]  /*15a0*/  LOP3.LUT R26, R8.reuse, R7, RZ, 0x3c, !PT ;  /* 0x00000007081a7212 */ /* 0x040fe400078e3cff */
[----:B------:R-:W-:Y:S02]  /*15b0*/  LOP3.LUT R27, R8, R4, RZ, 0x3c, !PT ;  /* 0x00000004081b7212 */ /* 0x000fe400078e3cff */
[----:B------:R-:W-:Y:S02]  /*15c0*/  SHF.R.U32.HI R7, RZ, 0x1e, R0 ;  /* 0x0000001eff077819 */ /* 0x000fe40000011600 */
[C---:B------:R-:W-:Y:S02]  /*15d0*/  LOP3.LUT R8, R4.reuse, R3, RZ, 0x3c, !PT ;  /* 0x0000000304087212 */ /* 0x040fe400078e3cff */
[----:B------:R-:W0:Y:S01]  /*15e0*/  I2F.F64.S64 R26, R26 ;  /* 0x0000001a001a7312 */ /* 0x000e220000301c00 */
[----:B------:R-:W-:Y:S02]  /*15f0*/  LEA.HI R0, R4, R7, RZ, 0x1 ;  /* 0x0000000704007211 */ /* 0x000fe400078f08ff */
[----:B------:R-:W-:-:S03]  /*1600*/  ISETP.GE.AND P1, PT, R8, RZ, PT ;  /* 0x000000ff0800720c */ /* 0x000fc60003f26270 */
[----:B------:R-:W-:-:S05]  /*1610*/  IMAD.MOV R4, RZ, RZ, -R0 ;  /* 0x000000ffff047224 */ /* 0x000fca00078e0a00 */
[----:B------:R-:W-:Y:S01]  /*1620*/  @!P0 MOV R0, R4 ;  /* 0x0000000400008202 */ /* 0x000fe20000000f00 */
[----:B0-----:R-:W-:-:S10]  /*1630*/  DMUL R24, R26, UR4 ;  /* 0x000000041a187c28 */ /* 0x001fd40008000000 */
[----:B------:R-:W0:Y:S02]  /*1640*/  F2F.F32.F64 R24, R24 ;  /* 0x0000001800187310 */ /* 0x000e240000301000 */
[----:B0-----:R-:W-:-:S07]  /*1650*/  FSEL R7, -R24, R24, !P1 ;  /* 0x0000001818077208 */ /* 0x001fce0004800100 */
.L_x_36:
[----:B------:R-:W-:Y:S05]  /*1660*/  BSYNC.RECONVERGENT B0 ;  /* 0x0000000000007941 */ /* 0x000fea0003800200 */
.L_x_35:
[----:B------:R-:W-:Y:S02]  /*1670*/  HFMA2 R29, -RZ, RZ, 1.291015625, -0.052581787109375 ;  /* 0x3d2aaabbff1d7431 */ /* 0x000fe400000001ff */
[----:B------:R-:W-:Y:S02]  /*1680*/  IMAD.MOV.U32 R28, RZ, RZ, 0x37cbac00 ;  /* 0x37cbac00ff1c7424 */ /* 0x000fe400078e00ff */
[----:B------:R-:W-:Y:S01]  /*1690*/  FMUL R23, R7, R7 ;  /* 0x0000000707177220 */ /* 0x000fe20000400000 */
[C---:B------:R-:W-:Y:S01]  /*16a0*/  LOP3.LUT R8, R0.reuse, 0x1, RZ, 0xc0, !PT ;  /* 0x0000000100087812 */ /* 0x040fe200078ec0ff */
[----:B------:R-:W-:Y:S01]  /*16b0*/  IMAD.MOV.U32 R25, RZ, RZ, 0x3effffff ;  /* 0x3effffffff197424 */ /* 0x000fe200078e00ff */
[----:B------:R-:W-:Y:S01]  /*16c0*/  LOP3.LUT P1, RZ, R0, 0x2, RZ, 0xc0, !PT ;  /* 0x0000000200ff7812 */ /* 0x000fe2000782c0ff */
[----:B------:R-:W-:Y:S01]  /*16d0*/  FFMA R4, R23, R28, -0.0013887860113754868507 ;  /* 0xbab607ed17047423 */ /* 0x000fe2000000001c */
[----:B------:R-:W-:Y:S01]  /*16e0*/  ISETP.NE.U32.AND P0, PT, R8, 0x1, PT ;  /* 0x000000010800780c */ /* 0x000fe20003f05070 */
[----:B------:R-:W-:Y:S01]  /*16f0*/  BSSY.RECONVERGENT B0, `(.L_x_38) ;  /* 0x0000041000007945 */ /* 0x000fe20003800200 */
[----:B------:R-:W-:-:S02]  /*1700*/  IMAD.MOV.U32 R0, RZ, RZ, R9 ;  /* 0x000000ffff007224 */ /* 0x000fc400078e0009 */
[----:B------:R-:W-:Y:S02]  /*1710*/  FSEL R8, R4, -0.00019574658654164522886, !P0 ;  /* 0xb94d415304087808 */ /* 0x000fe40004000000 */
[----:B------:R-:W-:Y:S02]  /*1720*/  FSEL R24, R29, 0.0083327032625675201416, !P0 ;  /* 0x3c0885e41d187808 */ /* 0x000fe40004000000 */
[----:B------:R-:W-:Y:S02]  /*1730*/  FSEL R4, R7, 1, P0 ;  /* 0x3f80000007047808 */ /* 0x000fe40000000000 */
[----:B------:R-:W-:Y:S01]  /*1740*/  FSEL R27, -R25, -0.16666662693023681641, !P0 ;  /* 0xbe2aaaa8191b7808 */ /* 0x000fe20004000100 */
[----:B------:R-:W-:Y:S01]  /*1750*/  FFMA R8, R23, R8, R24 ;  /* 0x0000000817087223 */ /* 0x000fe20000000018 */
[----:B------:R-:W-:Y:S01]  /*1760*/  FSETP.GE.AND P0, PT, |R3|, 105615, PT ;  /* 0x47ce47800300780b */ /* 0x000fe20003f06200 */
[C---:B------:R-:W-:Y:S02]  /*1770*/  FFMA R7, R23.reuse, R4, RZ ;  /* 0x0000000417077223 */ /* 0x040fe400000000ff */
[----:B------:R-:W-:-:S04]  /*1780*/  FFMA R8, R23, R8, R27 ;  /* 0x0000000817087223 */ /* 0x000fc8000000001b */
[----:B------:R-:W-:Y:S01]  /*1790*/  FFMA R4, R7, R8, R4 ;  /* 0x0000000807047223 */ /* 0x000fe20000000004 */
[----:B------:R-:W-:-:S03]  /*17a0*/  MOV R8, R10 ;  /* 0x0000000a00087202 */ /* 0x000fc60000000f00 */
[----:B------:R-:W-:Y:S02]  /*17b0*/  @P1 FADD R4, RZ, -R4 ;  /* 0x80000004ff041221 */ /* 0x000fe40000000000 */
[----:B------:R-:W-:Y:S05]  /*17c0*/  @!P0 BRA `(.L_x_39) ;  /* 0x0000000000cc8947 */ /* 0x000fea0003800000 */
[----:B------:R-:W-:-:S13]  /*17d0*/  FSETP.NEU.AND P0, PT, |R3|, +INF , PT ;  /* 0x7f8000000300780b */ /* 0x000fda0003f0d200 */
[----:B------:R-:W-:Y:S01]  /*17e0*/  @!P0 FMUL R0, RZ, R3 ;  /* 0x00000003ff008220 */ /* 0x000fe20000400000 */
[----:B------:R-:W-:Y:S01]  /*17f0*/  @!P0 MOV R8, RZ ;  /* 0x000000ff00088202 */ /* 0x000fe20000000f00 */
[----:B------:R-:W-:Y:S06]  /*1800*/  @!P0 BRA `(.L_x_39) ;  /* 0x0000000000bc8947 */ /* 0x000fec0003800000 */
[----:B------:R-:W-:Y:S02]  /*1810*/  IMAD.SHL.U32 R7, R3, 0x100, RZ ;  /* 0x0000010003077824 */ /* 0x000fe400078e00ff */
[----:B------:R-:W-:Y:S02]  /*1820*/  HFMA2 R24, -RZ, RZ, 0, 0 ;  /* 0x00000000ff187431 */ /* 0x000fe400000001ff */
[----:B------:R-:W-:Y:S01]  /*1830*/  IMAD.MOV.U32 R0, RZ, RZ, RZ ;  /* 0x000000ffff007224 */ /* 0x000fe200078e00ff */
[----:B------:R-:W-:Y:S01]  /*1840*/  UMOV UR4, URZ ;  /* 0x000000ff00047c82 */ /* 0x000fe20008000000 */
[----:B------:R-:W-:-:S07]  /*1850*/  LOP3.LUT R23, R7, 0x80000000, RZ, 0xfc, !PT ;  /* 0x8000000007177812 */ /* 0x000fce00078efcff */
.L_x_40:
[----:B0-----:R-:W0:Y:S02]  /*1860*/  LDC.64 R26, c[0x4][RZ] ;  /* 0x01000000ff1a7b82 */ /* 0x001e240000000a00 */
[----:B0-----:R-:W-:-:S06]  /*1870*/  IMAD.WIDE.U32 R26, R0, 0x4, R26 ;  /* 0x00000004001a7825 */ /* 0x001fcc00078e001a */
[----:B------:R-:W2:Y:S01]  /*1880*/  LDG.E.CONSTANT R26, desc[UR6][R26.64] ;  /* 0x000000061a1a7981 */ /* 0x000ea2000c1e9900 */
[C---:B------:R-:W-:Y:S01]  /*1890*/  LEA R7, R0.reuse, R1, 0x2 ;  /* 0x0000000100077211 */ /* 0x040fe200078e10ff */
[----:B------:R-:W-:-:S05]  /*18a0*/  VIADD R0, R0, 0x1 ;  /* 0x0000000100007836 */ /* 0x000fca0000000000 */
[----:B------:R-:W-:Y:S01]  /*18b0*/  ISETP.NE.AND P0, PT, R0, 0x6, PT ;  /* 0x000000060000780c */ /* 0x000fe20003f05270 */
[----:B--2---:R-:W-:-:S03]  /*18c0*/  IMAD.WIDE.U32 R30, R26, R23, RZ ;  /* 0x000000171a1e7225 */ /* 0x004fc600078e00ff */
[----:B------:R-:W-:-:S04]  /*18d0*/  IADD3 R8, P1, PT, R30, R24, RZ ;  /* 0x000000181e087210 */ /* 0x000fc80007f3e0ff */
[----:B------:R-:W-:Y:S01]  /*18e0*/  IADD3.X R24, PT, PT, R31, UR4, RZ, P1, !PT ;  /* 0x000000041f187c10 */ /* 0x000fe20008ffe4ff */
[----:B------:R0:W-:Y:S04]  /*18f0*/  STL [R7], R8 ;  /* 0x0000000807007387 */ /* 0x0001e80000100800 */
[----:B------:R-:W-:Y:S05]  /*1900*/  @P0 BRA `(.L_x_40) ;  /* 0xfffffffc00d40947 */ /* 0x000fea000383ffff */
[----:B------:R-:W-:Y:S01]  /*1910*/  SHF.R.U32.HI R23, RZ, 0x17, R3 ;  /* 0x00000017ff177819 */ /* 0x000fe20000011603 */
[----:B------:R1:W-:Y:S03]  /*1920*/  STL [R1+0x18], R24 ;  /* 0x0000181801007387 */ /* 0x0003e60000100800 */
[C---:B------:R-:W-:Y:S02]  /*1930*/  LOP3.LUT R0, R23.reuse, 0xe0, RZ, 0xc0, !PT ;  /* 0x000000e017007812 */ /* 0x040fe400078ec0ff */
[----:B------:R-:W-:Y:S02]  /*1940*/  LOP3.LUT P0, RZ, R23, 0x1f, RZ, 0xc0, !PT ;  /* 0x0000001f17ff7812 */ /* 0x000fe4000780c0ff */
[----:B------:R-:W-:-:S04]  /*1950*/  IADD3 R0, PT, PT, R0, -0x80, RZ ;  /* 0xffffff8000007810 */ /* 0x000fc80007ffe0ff */
[----:B------:R-:W-:-:S05]  /*1960*/  SHF.R.U32.HI R0, RZ, 0x5, R0 ;  /* 0x00000005ff007819 */ /* 0x000fca0000011600 */
[----:B------:R-:W-:-:S05]  /*1970*/  IMAD R30, R0, -0x4, R1 ;  /* 0xfffffffc001e7824 */ /* 0x000fca00078e0201 */
[----:B------:R-:W2:Y:S04]  /*1980*/  LDL R0, [R30+0x18] ;  /* 0x000018001e007983 */ /* 0x000ea80000100800 */
[----:B0-----:R-:W2:Y:S04]  /*1990*/  LDL R7, [R30+0x14] ;  /* 0x000014001e077983 */ /* 0x001ea80000100800 */
[----:B------:R-:W3:Y:S01]  /*19a0*/  @P0 LDL R8, [R30+0x10] ;  /* 0x000010001e080983 */ /* 0x000ee20000100800 */
[----:B------:R-:W-:Y:S01]  /*19b0*/  LOP3.LUT R23, R23, 0x1f, RZ, 0xc0, !PT ;  /* 0x0000001f17177812 */ /* 0x000fe200078ec0ff */
[----:B------:R-:W-:Y:S01]  /*19c0*/  UMOV UR4, 0x54442d19 ;  /* 0x54442d1900047882 */ /* 0x000fe20000000000 */
[----:B------:R-:W-:Y:S01]  /*19d0*/  UMOV UR5, 0x3bf921fb ;  /* 0x3bf921fb00057882 */ /* 0x000fe20000000000 */
[----:B------:R-:W-:-:S02]  /*19e0*/  ISETP.GE.AND P1, PT, R3, RZ, PT ;  /* 0x000000ff0300720c */ /* 0x000fc40003f26270 */
[-C--:B--2---:R-:W-:Y:S02]  /*19f0*/  @P0 SHF.L.W.U32.HI R0, R7, R23.reuse, R0 ;  /* 0x0000001707000219 */ /* 0x084fe40000010e00 */
[----:B---3--:R-:W-:-:S04]  /*1a00*/  @P0 SHF.L.W.U32.HI R7, R8, R23, R7 ;  /* 0x0000001708070219 */ /* 0x008fc80000010e07 */
[C---:B------:R-:W-:Y:S01]  /*1a10*/  SHF.L.W.U32.HI R8, R7.reuse, 0x2, R0 ;  /* 0x0000000207087819 */ /* 0x040fe20000010e00 */
[----:B------:R-:W-:-:S03]  /*1a20*/  IMAD.SHL.U32 R7, R7, 0x4, RZ ;  /* 0x0000000407077824 */ /* 0x000fc600078e00ff */
[----:B------:R-:W-:-:S04]  /*1a30*/  SHF.R.S32.HI R23, RZ, 0x1f, R8 ;  /* 0x0000001fff177819 */ /* 0x000fc80000011408 */
[C---:B------:R-:W-:Y:S02]  /*1a40*/  LOP3.LUT R26, R23.reuse, R7, RZ, 0x3c, !PT ;  /* 0x00000007171a7212 */ /* 0x040fe400078e3cff */
[----:B------:R-:W-:Y:S02]  /*1a50*/  LOP3.LUT R27, R23, R8, RZ, 0x3c, !PT ;  /* 0x00000008171b7212 */ /* 0x000fe400078e3cff */
[----:B------:R-:W-:Y:S02]  /*1a60*/  SHF.R.U32.HI R7, RZ, 0x1e, R0 ;  /* 0x0000001eff077819 */ /* 0x000fe40000011600 */
[C---:B------:R-:W-:Y:S02]  /*1a70*/  LOP3.LUT R0, R8.reuse, R3, RZ, 0x3c, !PT ;  /* 0x0000000308007212 */ /* 0x040fe400078e3cff */
[----:B------:R-:W0:Y:S01]  /*1a80*/  I2F.F64.S64 R26, R26 ;  /* 0x0000001a001a7312 */ /* 0x000e220000301c00 */
[----:B------:R-:W-:Y:S02]  /*1a90*/  LEA.HI R8, R8, R7, RZ, 0x1 ;  /* 0x0000000708087211 */ /* 0x000fe400078f08ff */
[----:B------:R-:W-:-:S02]  /*1aa0*/  ISETP.GE.AND P0, PT, R0, RZ, PT ;  /* 0x000000ff0000720c */ /* 0x000fc40003f06270 */
[----:B------:R-:W-:-:S05]  /*1ab0*/  IADD3 R0, PT, PT, -R8, RZ, RZ ;  /* 0x000000ff08007210 */ /* 0x000fca0007ffe1ff */
[----:B------:R-:W-:Y:S01]  /*1ac0*/  @!P1 IMAD.MOV.U32 R8, RZ, RZ, R0 ;  /* 0x000000ffff089224 */ /* 0x000fe200078e0000 */
[----:B0-----:R-:W-:-:S10]  /*1ad0*/  DMUL R30, R26, UR4 ;  /* 0x000000041a1e7c28 */ /* 0x001fd40008000000 */
[----:B------:R-:W0:Y:S02]  /*1ae0*/  F2F.F32.F64 R30, R30 ;  /* 0x0000001e001e7310 */ /* 0x000e240000301000 */
[----:B01----:R-:W-:-:S07]  /*1af0*/  FSEL R0, -R30, R30, !P0 ;  /* 0x0000001e1e007208 */ /* 0x003fce0004000100 */
.L_x_39:
[----:B------:R-:W-:Y:S05]  /*1b00*/  BSYNC.RECONVERGENT B0 ;  /* 0x0000000000007941 */ /* 0x000fea0003800200 */
.L_x_38:
[----:B------:R-:W-:Y:S01]  /*1b10*/  FMUL R7, R0, R0 ;  /* 0x0000000000077220 */ /* 0x000fe20000400000 */
[C---:B------:R-:W-:Y:S01]  /*1b20*/  LOP3.LUT R23, R8.reuse, 0x1, RZ, 0xc0, !PT ;  /* 0x0000000108177812 */ /* 0x040fe200078ec0ff */
[----:B------:R-:W-:Y:S01]  /*1b30*/  BSSY.RECONVERGENT B0, `(.L_x_41) ;  /* 0x0000043000007945 */ /* 0x000fe20003800200 */
[----:B------:R-:W-:Y:S01]  /*1b40*/  IADD3 R8, PT, PT, R8, 0x1, RZ ;  /* 0x0000000108087810 */ /* 0x000fe20007ffe0ff */
[----:B------:R-:W-:Y:S01]  /*1b50*/  FFMA R28, R7, R28, -0.0013887860113754868507 ;  /* 0xbab607ed071c7423 */ /* 0x000fe2000000001c */
[----:B------:R-:W-:Y:S02]  /*1b60*/  ISETP.NE.U32.AND P0, PT, R23, 0x1, PT ;  /* 0x000000011700780c */ /* 0x000fe40003f05070 */
[----:B------:R-:W-:Y:S02]  /*1b70*/  LOP3.LUT P1, RZ, R8, 0x2, RZ, 0xc0, !PT ;  /* 0x0000000208ff7812 */ /* 0x000fe4000782c0ff */
[----:B------:R-:W-:Y:S02]  /*1b80*/  FSEL R24, R29, 0.0083327032625675201416, P0 ;  /* 0x3c0885e41d187808 */ /* 0x000fe40000000000 */
[----:B------:R-:W-:-:S02]  /*1b90*/  FSEL R28, R28, -0.00019574658654164522886, P0 ;  /* 0xb94d41531c1c7808 */ /* 0x000fc40000000000 */
[----:B------:R-:W-:Y:S02]  /*1ba0*/  FSEL R8, R0, 1, !P0 ;  /* 0x3f80000000087808 */ /* 0x000fe40004000000 */
[----:B------:R-:W-:Y:S01]  /*1bb0*/  FSEL R25, -R25, -0.16666662693023681641, P0 ;  /* 0xbe2aaaa819197808 */ /* 0x000fe20000000100 */
[----:B------:R-:W-:Y:S01]  /*1bc0*/  FFMA R24, R7, R28, R24 ;  /* 0x0000001c07187223 */ /* 0x000fe20000000018 */
[----:B------:R-:W-:Y:S01]  /*1bd0*/  FSETP.GE.AND P0, PT, |R3|, 105615, PT ;  /* 0x47ce47800300780b */ /* 0x000fe20003f06200 */
[C---:B------:R-:W-:Y:S02]  /*1be0*/  FFMA R23, R7.reuse, R8, RZ ;  /* 0x0000000807177223 */ /* 0x040fe400000000ff */
[----:B------:R-:W-:-:S04]  /*1bf0*/  FFMA R24, R7, R24, R25 ;  /* 0x0000001807187223 */ /* 0x000fc80000000019 */
[----:B------:R-:W-:-:S04]  /*1c00*/  FFMA R8, R23, R24, R8 ;  /* 0x0000001817087223 */ /* 0x000fc80000000008 */
[----:B------:R-:W-:Y:S02]  /*1c10*/  @P1 FADD R8, RZ, -R8 ;  /* 0x80000008ff081221 */ /* 0x000fe40000000000 */
[----:B------:R-:W-:Y:S05]  /*1c20*/  @!P0 BRA `(.L_x_42) ;  /* 0x0000000000cc8947 */ /* 0x000fea0003800000 */
[----:B------:R-:W-:-:S13]  /*1c30*/  FSETP.NEU.AND P0, PT, |R3|, +INF , PT ;  /* 0x7f8000000300780b */ /* 0x000fda0003f0d200 */
[----:B------:R-:W-:Y:S01]  /*1c40*/  @!P0 FMUL R9, RZ, R3 ;  /* 0x00000003ff098220 */ /* 0x000fe20000400000 */
[----:B------:R-:W-:Y:S01]  /*1c50*/  @!P0 IMAD.MOV.U32 R10, RZ, RZ, RZ ;  /* 0x000000ffff0a8224 */ /* 0x000fe200078e00ff */
[----:B------:R-:W-:Y:S06]  /*1c60*/  @!P0 BRA `(.L_x_42) ;  /* 0x0000000000bc8947 */ /* 0x000fec0003800000 */
[----:B------:R-:W-:Y:S01]  /*1c70*/  SHF.L.U32 R7, R3, 0x8, RZ ;  /* 0x0000000803077819 */ /* 0x000fe200000006ff */
[----:B------:R-:W-:Y:S01]  /*1c80*/  IMAD.MOV.U32 R24, RZ, RZ, RZ ;  /* 0x000000ffff187224 */ /* 0x000fe200078e00ff */
[----:B------:R-:W-:Y:S01]  /*1c90*/  MOV R0, RZ ;  /* 0x000000ff00007202 */ /* 0x000fe20000000f00 */
[----:B------:R-:W-:Y:S01]  /*1ca0*/  UMOV UR4, URZ ;  /* 0x000000ff00047c82 */ /* 0x000fe20008000000 */
[----:B------:R-:W-:-:S07]  /*1cb0*/  LOP3.LUT R9, R7, 0x80000000, RZ, 0xfc, !PT ;  /* 0x8000000007097812 */ /* 0x000fce00078efcff */
.L_x_43:
[----:B0-----:R-:W0:Y:S02]  /*1cc0*/  LDC.64 R26, c[0x4][RZ] ;  /* 0x01000000ff1a7b82 */ /* 0x001e240000000a00 */
[----:B0-----:R-:W-:-:S06]  /*1cd0*/  IMAD.WIDE.U32 R26, R0, 0x4, R26 ;  /* 0x00000004001a7825 */ /* 0x001fcc00078e001a */
[----:B------:R-:W2:Y:S01]  /*1ce0*/  LDG.E.CONSTANT R26, desc[UR6][R26.64] ;  /* 0x000000061a1a7981 */ /* 0x000ea2000c1e9900 */
[C---:B------:R-:W-:Y:S01]  /*1cf0*/  IMAD R7, R0.reuse, 0x4, R1 ;  /* 0x0000000400077824 */ /* 0x040fe200078e0201 */
[----:B------:R-:W-:-:S04]  /*1d00*/  IADD3 R0, PT, PT, R0, 0x1, RZ ;  /* 0x0000000100007810 */ /* 0x000fc80007ffe0ff */
        /* <DEDUP_REMOVED lines=22> */
[C---:B------:R-:W-:Y:S02]  /*1e70*/  SHF.L.W.U32.HI R10, R7.reuse, 0x2, R0 ;  /* 0x00000002070a7819 */ /* 0x040fe40000010e00 */
[----:B------:R-:W-:Y:S02]  /*1e80*/  SHF.L.U32 R7, R7, 0x2, RZ ;  /* 0x0000000207077819 */ /* 0x000fe400000006ff */
[----:B------:R-:W-:-:S04]  /*1e90*/  SHF.R.S32.HI R9, RZ, 0x1f, R10 ;  /* 0x0000001fff097819 */ /* 0x000fc8000001140a */
[C---:B------:R-:W-:Y:S02]  /*1ea0*/  LOP3.LUT R26, R9.reuse, R7, RZ, 0x3c, !PT ;  /* 0x00000007091a7212 */ /* 0x040fe400078e3cff */
[----:B------:R-:W-:Y:S02]  /*1eb0*/  LOP3.LUT R27, R9, R10, RZ, 0x3c, !PT ;  /* 0x0000000a091b7212 */ /* 0x000fe400078e3cff */
[----:B------:R-:W-:Y:S02]  /*1ec0*/  SHF.R.U32.HI R7, RZ, 0x1e, R0 ;  /* 0x0000001eff077819 */ /* 0x000fe40000011600 */
[C---:B------:R-:W-:Y:S02]  /*1ed0*/  LOP3.LUT R0, R10.reuse, R3, RZ, 0x3c, !PT ;  /* 0x000000030a007212 */ /* 0x040fe400078e3cff */
[----:B------:R-:W1:Y:S01]  /*1ee0*/  I2F.F64.S64 R26, R26 ;  /* 0x0000001a001a7312 */ /* 0x000e620000301c00 */
[----:B------:R-:W-:Y:S02]  /*1ef0*/  LEA.HI R10, R10, R7, RZ, 0x1 ;  /* 0x000000070a0a7211 */ /* 0x000fe400078f08ff */
[----:B------:R-:W-:-:S03]  /*1f00*/  ISETP.GE.AND P0, PT, R0, RZ, PT ;  /* 0x000000ff0000720c */ /* 0x000fc60003f06270 */
[----:B------:R-:W-:-:S05]  /*1f10*/  IMAD.MOV R0, RZ, RZ, -R10 ;  /* 0x000000ffff007224 */ /* 0x000fca00078e0a0a */
[----:B------:R-:W-:Y:S01]  /*1f20*/  @!P1 MOV R10, R0 ;  /* 0x00000000000a9202 */ /* 0x000fe20000000f00 */
[----:B-1----:R-:W-:-:S10]  /*1f30*/  DMUL R24, R26, UR4 ;  /* 0x000000041a187c28 */ /* 0x002fd40008000000 */
[----:B------:R-:W0:Y:S02]  /*1f40*/  F2F.F32.F64 R24, R24 ;  /* 0x0000001800187310 */ /* 0x000e240000301000 */
[----:B0-----:R-:W-:-:S07]  /*1f50*/  FSEL R9, -R24, R24, !P0 ;  /* 0x0000001818097208 */ /* 0x001fce0004000100 */
.L_x_42:
[----:B------:R-:W-:Y:S05]  /*1f60*/  BSYNC.RECONVERGENT B0 ;  /* 0x0000000000007941 */ /* 0x000fea0003800200 */
.L_x_41:
        /* <DEDUP_REMOVED lines=9> */
[----:B------:R-:W-:Y:S01]  /*2000*/  IMAD.MOV.U32 R0, RZ, RZ, R3 ;  /* 0x000000ffff007224 */ /* 0x000fe200078e0003 */
[----:B------:R-:W-:-:S07]  /*2010*/  MOV R35, 0x2030 ;  /* 0x0000203000237802 */ /* 0x000fce0000000f00 */
[----:B------:R-:W-:Y:S05]  /*2020*/  CALL.REL.NOINC `($__internal_2_$__cuda_sm3x_div_rn_noftz_f32_slowpath) ;  /* 0x0000010000407944 */ /* 0x000fea0003c00000 */
[----:B------:R-:W-:-:S07]  /*2030*/  MOV R7, R0 ;  /* 0x0000000000077202 */ /* 0x000fce0000000f00 */
.L_x_45:
[----:B------:R-:W-:Y:S05]  /*2040*/  BSYNC.RECONVERGENT B2 ;  /* 0x0000000000027941 */ /* 0x000fea0003800200 */
.L_x_44:
[----:B------:R-:W-:Y:S02]  /*2050*/  IMAD.MOV.U32 R23, RZ, RZ, 0x37cbac00 ;  /* 0x37cbac00ff177424 */ /* 0x000fe400078e00ff */
[----:B------:R-:W-:Y:S01]  /*2060*/  FMUL R0, R9, R9 ;  /* 0x0000000909007220 */ /* 0x000fe20000400000 */
[----:B------:R-:W-:Y:S01]  /*2070*/  LOP3.LUT R24, R10, 0x1, RZ, 0xc0, !PT ;  /* 0x000000010a187812 */ /* 0x000fe200078ec0ff */
[----:B------:R-:W-:Y:S02]  /*2080*/  HFMA2 R25, -RZ, RZ, 1.291015625, -0.052581787109375 ;  /* 0x3d2aaabbff197431 */ /* 0x000fe400000001ff */
[----:B------:R-:W-:Y:S01]  /*2090*/  FMUL R27, R3, R3 ;  /* 0x00000003031b7220 */ /* 0x000fe20000400000 */
[----:B------:R-:W-:Y:S01]  /*20a0*/  FFMA R4, R0, R23, -0.0013887860113754868507 ;  /* 0xbab607ed00047423 */ /* 0x000fe20000000017 */
[----:B------:R-:W-:Y:S01]  /*20b0*/  ISETP.NE.U32.AND P0, PT, R24, 0x1, PT ;  /* 0x000000011800780c */ /* 0x000fe20003f05070 */
[----:B------:R-:W-:Y:S01]  /*20c0*/  BSSY.RECONVERGENT B2, `(.L_x_46) ;  /* 0x0000018000027945 */ /* 0x000fe20003800200 */
[----:B------:R-:W-:Y:S01]  /*20d0*/  LOP3.LUT P1, RZ, R10, 0x2, RZ, 0xc0, !PT ;  /* 0x000000020aff7812 */ /* 0x000fe2000782c0ff */
[----:B------:R-:W0:Y:S01]  /*20e0*/  MUFU.RCP R24, R27 ;  /* 0x0000001b00187308 */ /* 0x000e220000001000 */
[----:B------:R-:W-:Y:S01]  /*20f0*/  FSEL R23, R4, -0.00019574658654164522886, !P0 ;  /* 0xb94d415304177808 */ /* 0x000fe20004000000 */
[----:B------:R-:W-:Y:S01]  /*2100*/  IMAD.MOV.U32 R4, RZ, RZ, 0x3effffff ;  /* 0x3effffffff047424 */ /* 0x000fe200078e00ff */
[----:B------:R-:W-:-:S02]  /*2110*/  FSEL R9, R9, 1, P0 ;  /* 0x3f80000009097808 */ /* 0x000fc40000000000 */
[----:B------:R-:W-:Y:S02]  /*2120*/  FSEL R25, R25, 0.0083327032625675201416, !P0 ;  /* 0x3c0885e419197808 */ /* 0x000fe40004000000 */
[----:B------:R-:W-:-:S03]  /*2130*/  FSEL R4, -R4, -0.16666662693023681641, !P0 ;  /* 0xbe2aaaa804047808 */ /* 0x000fc60004000100 */
[----:B------:R-:W-:-:S04]  /*2140*/  FFMA R23, R0, R23, R25 ;  /* 0x0000001700177223 */ /* 0x000fc80000000019 */
[C---:B------:R-:W-:Y:S01]  /*2150*/  FFMA R4, R0.reuse, R23, R4 ;  /* 0x0000001700047223 */ /* 0x040fe20000000004 */
[----:B------:R-:W-:-:S04]  /*2160*/  FFMA R0, R0, R9, RZ ;  /* 0x0000000900007223 */ /* 0x000fc800000000ff */
[----:B------:R-:W-:Y:S01]  /*2170*/  FFMA R4, R0, R4, R9 ;  /* 0x0000000400047223 */ /* 0x000fe20000000009 */
[----:B0-----:R-:W-:-:S03]  /*2180*/  FFMA R9, -R27, R24, 1 ;  /* 0x3f8000001b097423 */ /* 0x001fc60000000118 */
[----:B------:R-:W-:Y:S01]  /*2190*/  @P1 FADD R4, RZ, -R4 ;  /* 0x80000004ff041221 */ /* 0x000fe20000000000 */
[----:B------:R-:W-:-:S03]  /*21a0*/  FFMA R9, R24, R9, R24 ;  /* 0x0000000918097223 */ /* 0x000fc60000000018 */
[----:B------:R-:W0:Y:S01]  /*21b0*/  FCHK P0, R4, R27 ;  /* 0x0000001b04007302 */ /* 0x000e220000000000 */
[----:B------:R-:W-:-:S04]  /*21c0*/  FFMA R0, R4, R9, RZ ;  /* 0x0000000904007223 */ /* 0x000fc800000000ff */
[----:B------:R-:W-:-:S04]  /*21d0*/  FFMA R10, -R27, R0, R4 ;  /* 0x000000001b0a7223 */ /* 0x000fc80000000104 */
[----:B------:R-:W-:Y:S01]  /*21e0*/  FFMA R9, R9, R10, R0 ;  /* 0x0000000a09097223 */ /* 0x000fe20000000000 */
[----:B0-----:R-:W-:Y:S06]  /*21f0*/  @!P0 BRA `(.L_x_47) ;  /* 0x0000000000108947 */ /* 0x001fec0003800000 */
[----:B------:R-:W-:Y:S02]  /*2200*/  MOV R0, R27 ;  /* 0x0000001b00007202 */ /* 0x000fe40000000f00 */
[----:B------:R-:W-:-:S07]  /*2210*/  MOV R35, 0x2230 ;  /* 0x0000223000237802 */ /* 0x000fce0000000f00 */
[----:B------:R-:W-:Y:S05]  /*2220*/  CALL.REL.NOINC `($__internal_2_$__cuda_sm3x_div_rn_noftz_f32_slowpath) ;  /* 0x000000fc00c07944 */ /* 0x000fea0003c00000 */
[----:B------:R-:W-:-:S07]  /*2230*/  IMAD.MOV.U32 R9, RZ, RZ, R0 ;  /* 0x000000ffff097224 */ /* 0x000fce00078e0000 */
.L_x_47:
[----:B------:R-:W-:Y:S05]  /*2240*/  BSYNC.RECONVERGENT B2 ;  /* 0x0000000000027941 */ /* 0x000fea0003800200 */
.L_x_46:
        /* <DEDUP_REMOVED lines=13> */
.L_x_49:
[----:B------:R-:W-:Y:S05]  /*2320*/  BSYNC.RECONVERGENT B2 ;  /* 0x0000000000027941 */ /* 0x000fea0003800200 */
.L_x_48:
[----:B------:R-:W-:Y:S01]  /*2330*/  FADD R4, R0, -R9 ;  /* 0x8000000900047221 */ /* 0x000fe20000000000 */
[----:B------:R-:W0:Y:S01]  /*2340*/  LDC.64 R34, c[0x0][0x380] ;  /* 0x0000e000ff227b82 */ /* 0x000e220000000a00 */
[----:B------:R-:W1:Y:S01]  /*2350*/  LDCU.64 UR4, c[0x0][0x3e0] ;  /* 0x00007c00ff0477ac */ /* 0x000e620008000a00 */
[----:B------:R-:W-:Y:S01]  /*2360*/  FMUL R0, RZ, R12 ;  /* 0x0000000cff007220 */ /* 0x000fe20000400000 */
[----:B------:R-:W-:Y:S01]  /*2370*/  FMUL R23, R5, R4 ;  /* 0x0000000405177220 */ /* 0x000fe20000400000 */
[----:B------:R-:W-:Y:S01]  /*2380*/  FMUL R41, RZ, R11 ;  /* 0x0000000bff297220 */ /* 0x000fe20000400000 */
[----:B------:R-:W-:Y:S01]  /*2390*/  FFMA R45, RZ, R13, RZ ;  /* 0x0000000dff2d7223 */ /* 0x000fe200000000ff */
[----:B------:R-:W-:Y:S01]  /*23a0*/  FFMA R39, RZ, R15, R0 ;  /* 0x0000000fff277223 */ /* 0x000fe20000000000 */
[C---:B------:R-:W-:Y:S01]  /*23b0*/  FMUL R3, R23.reuse, R17 ;  /* 0x0000001117037220 */ /* 0x040fe20000400000 */
[----:B------:R-:W2:Y:S01]  /*23c0*/  LDC.64 R32, c[0x0][0x388] ;  /* 0x0000e200ff207b82 */ /* 0x000ea20000000a00 */
[C---:B------:R-:W-:Y:S01]  /*23d0*/  FMUL R37, R23.reuse, R16 ;  /* 0x0000001017257220 */ /* 0x040fe20000400000 */
[----:B------:R-:W-:Y:S01]  /*23e0*/  FFMA R41, RZ, R14, R41 ;  /* 0x0000000eff297223 */ /* 0x000fe20000000029 */
[CC--:B------:R-:W-:Y:S01]  /*23f0*/  FMUL R0, R20.reuse, R3.reuse ;  /* 0x0000000314007220 */ /* 0x0c0fe20000400000 */
[----:B------:R-:W-:Y:S01]  /*2400*/  FMUL R36, RZ, R3 ;  /* 0x00000003ff247220 */ /* 0x000fe20000400000 */
[-C--:B------:R-:W-:Y:S01]  /*2410*/  FMUL R10, R20, R37.reuse ;  /* 0x00000025140a7220 */ /* 0x080fe20000400000 */
[----:B------:R-:W-:Y:S01]  /*2420*/  FMUL R38, RZ, R37 ;  /* 0x00000025ff267220 */ /* 0x000fe20000400000 */
[----:B------:R-:W-:Y:S01]  /*2430*/  FMUL R23, R23, R2 ;  /* 0x0000000217177220 */ /* 0x000fe20000400000 */
[----:B------:R-:W3:Y:S01]  /*2440*/  LDC.64 R30, c[0x0][0x390] ;  /* 0x0000e400ff1e7b82 */ /* 0x000ee20000000a00 */
[CC--:B------:R-:W-:Y:S01]  /*2450*/  FFMA R43, R39.reuse, R7.reuse, R0 ;  /* 0x00000007272b7223 */ /* 0x0c0fe20000000000 */
[----:B------:R-:W-:Y:S01]  /*2460*/  FFMA R0, R39, R7, R36 ;  /* 0x0000000727007223 */ /* 0x000fe20000000024 */
[----:B-1----:R-:W-:-:S02]  /*2470*/  IMAD R37, R22, UR5, R21 ;  /* 0x0000000516257c24 */ /* 0x002fc4000f8e0215 */
[CC--:B------:R-:W-:Y:S01]  /*2480*/  FFMA R3, R41.reuse, R7.reuse, R10 ;  /* 0x0000000729037223 */ /* 0x0c0fe2000000000a */
[-C--:B------:R-:W-:Y:S01]  /*2490*/  FFMA R10, R41, R7.reuse, R38 ;  /* 0x00000007290a7223 */ /* 0x080fe20000000026 */
[C---:B------:R-:W-:Y:S01]  /*24a0*/  FMUL R39, R20.reuse, R7 ;  /* 0x0000000714277220 */ /* 0x040fe20000400000 */
[----:B------:R-:W-:Y:S01]  /*24b0*/  FMUL R36, R20, R23 ;  /* 0x0000001714247220 */ /* 0x000fe20000400000 */
[----:B------:R-:W1:Y:S01]  /*24c0*/  LDC.64 R28, c[0x0][0x3a0] ;  /* 0x0000e800ff1c7b82 */ /* 0x000e620000000a00 */
[----:B0-----:R-:W-:-:S04]  /*24d0*/  IMAD.WIDE R34, R37, 0x4, R34 ;  /* 0x0000000425227825 */ /* 0x001fc800078e0222 */
[----:B------:R-:W-:Y:S01]  /*24e0*/  FMUL R41, RZ, R7 ;  /* 0x00000007ff297220 */ /* 0x000fe20000400000 */
[----:B------:R-:W-:Y:S01]  /*24f0*/  FMUL R38, RZ, R23 ;  /* 0x00000017ff267220 */ /* 0x000fe20000400000 */
[CC--:B------:R-:W-:Y:S01]  /*2500*/  FFMA R23, R45.reuse, R7.reuse, R36 ;  /* 0x000000072d177223 */ /* 0x0c0fe20000000024 */
[----:B------:R-:W-:Y:S01]  /*2510*/  IADD3 R22, PT, PT, R22, 0x1, RZ ;  /* 0x0000000116167810 */ /* 0x000fe20007ffe0ff */
[----:B------:R0:W-:Y:S01]  /*2520*/  STG.E desc[UR6][R34.64], R39 ;  /* 0x0000002722007986 */ /* 0x0001e2000c101906 */
[----:B------:R-:W-:Y:S01]  /*2530*/  FFMA R7, R45, R7, R38 ;  /* 0x000000072d077223 */ /* 0x000fe20000000026 */
[----:B------:R-:W4:Y:S01]  /*2540*/  LDC.64 R4, c[0x0][0x3b0] ;  /* 0x0000ec00ff047b82 */ /* 0x000f220000000a00 */
[----:B--2---:R-:W-:Y:S01]  /*2550*/  IMAD.WIDE R32, R37, 0x4, R32 ;  /* 0x0000000425207825 */ /* 0x004fe200078e0220 */
[----:B------:R-:W-:-:S04]  /*2560*/  ISETP.NE.AND P0, PT, R22, UR4, PT ;  /* 0x0000000416007c0c */ /* 0x000fc8000bf05270 */
[----:B------:R0:W-:Y:S02]  /*2570*/  STG.E desc[UR6][R32.64], R41 ;  /* 0x0000002920007986 */ /* 0x0001e4000c101906 */
[----:B------:R-:W2:Y:S01]  /*2580*/  LDC.64 R26, c[0x0][0x398] ;  /* 0x0000e600ff1a7b82 */ /* 0x000ea20000000a00 */
[----:B---3--:R-:W-:-:S05]  /*2590*/  IMAD.WIDE R30, R37, 0x4, R30 ;  /* 0x00000004251e7825 */ /* 0x008fca00078e021e */
[----:B------:R0:W-:Y:S02]  /*25a0*/  STG.E desc[UR6][R30.64], R43 ;  /* 0x0000002b1e007986 */ /* 0x0001e4000c101906 */
[----:B------:R-:W3:Y:S01]  /*25b0*/  LDC.64 R24, c[0x0][0x3a8] ;  /* 0x0000ea00ff187b82 */ /* 0x000ee20000000a00 */
[----:B-1----:R-:W-:-:S05]  /*25c0*/  IMAD.WIDE R28, R37, 0x4, R28 ;  /* 0x00000004251c7825 */ /* 0x002fca00078e021c */
[----:B------:R0:W-:Y:S02]  /*25d0*/  STG.E desc[UR6][R28.64], R3 ;  /* 0x000000031c007986 */ /* 0x0001e4000c101906 */
[----:B------:R-:W1:Y:S01]  /*25e0*/  LDC.64 R8, c[0x0][0x3b8] ;  /* 0x0000ee00ff087b82 */ /* 0x000e620000000a00 */
[----:B----4-:R-:W-:-:S05]  /*25f0*/  IMAD.WIDE R4, R37, 0x4, R4 ;  /* 0x0000000425047825 */ /* 0x010fca00078e0204 */
[----:B------:R0:W-:Y:S01]  /*2600*/  STG.E desc[UR6][R4.64], R23 ;  /* 0x0000001704007986 */ /* 0x0001e2000c101906 */
[----:B--2---:R-:W-:-:S05]  /*2610*/  IMAD.WIDE R26, R37, 0x4, R26 ;  /* 0x00000004251a7825 */ /* 0x004fca00078e021a */
[----:B------:R0:W-:Y:S01]  /*2620*/  STG.E desc[UR6][R26.64], R0 ;  /* 0x000000001a007986 */ /* 0x0001e2000c101906 */
[----:B---3--:R-:W-:-:S05]  /*2630*/  IMAD.WIDE R24, R37, 0x4, R24 ;  /* 0x0000000425187825 */ /* 0x008fca00078e0218 */
[----:B------:R0:W-:Y:S01]  /*2640*/  STG.E desc[UR6][R24.64], R10 ;  /* 0x0000000a18007986 */ /* 0x0001e2000c101906 */
[----:B-1----:R-:W-:-:S05]  /*2650*/  IMAD.WIDE R8, R37, 0x4, R8 ;  /* 0x0000000425087825 */ /* 0x002fca00078e0208 */
[----:B------:R0:W-:Y:S01]  /*2660*/  STG.E desc[UR6][R8.64], R7 ;  /* 0x0000000708007986 */ /* 0x0001e2000c101906 */
[----:B------:R-:W-:Y:S05]  /*2670*/  @P0 BRA `(.L_x_50) ;  /* 0xffffffe800d80947 */ /* 0x000fea000383ffff */
.L_x_34:
[C-C-:B0-----:R-:W-:Y:S01]  /*2680*/  FADD R0, -R6.reuse, R19.reuse ;  /* 0x0000001306007221 */ /* 0x141fe20000000100 */
[----:B------:R-:W-:Y:S01]  /*2690*/  FADD R3, R6, R19 ;  /* 0x0000001306037221 */ /* 0x000fe20000000000 */
[----:B------:R-:W0:Y:S01]  /*26a0*/  LDC R5, c[0x0][0x3e0] ;  /* 0x0000f800ff057b82 */ /* 0x000e220000000800 */
[----:B------:R-:W-:Y:S02]  /*26b0*/  BSSY.RECONVERGENT B0, `(.L_x_51) ;  /* 0x000000f000007945 */ /* 0x000fe40003800200 */
[----:B------:R-:W-:-:S04]  /*26c0*/  FMUL R3, R0, R3 ;  /* 0x0000000300037220 */ /* 0x000fc80000400000 */
[----:B------:R-:W-:Y:S01]  /*26d0*/  VIADD R4, R3, 0xf3000000 ;  /* 0xf300000003047836 */ /* 0x000fe20000000000 */
[----:B------:R1:W2:Y:S04]  /*26e0*/  MUFU.RSQ R0, R3 ;  /* 0x0000000300007308 */ /* 0x0002a80000001400 */
[----:B------:R-:W-:Y:S02]  /*26f0*/  ISETP.GT.U32.AND P0, PT, R4, 0x727fffff, PT ;  /* 0x727fffff0400780c */ /* 0x000fe40003f04070 */
[----:B0-----:R-:W-:-:S11]  /*2700*/  ISETP.GE.AND P4, PT, R5, 0x1, PT ;  /* 0x000000010500780c */ /* 0x001fd60003f86270 */
[----:B-12---:R-:W-:Y:S05]  /*2710*/  @!P0 BRA `(.L_x_52) ;  /* 0x0000000000108947 */ /* 0x006fea0003800000 */
[----:B------:R-:W-:Y:S02]  /*2720*/  MOV R0, R3 ;  /* 0x0000000300007202 */ /* 0x000fe40000000f00 */
[----:B------:R-:W-:-:S07]  /*2730*/  MOV R26, 0x2750 ;  /* 0x00002750001a7802 */ /* 0x000fce0000000f00 */
[----:B------:R-:W-:Y:S05]  /*2740*/  CALL.REL.NOINC `($__internal_1_$__cuda_sm20_sqrt_rn_f32_slowpath) ;  /* 0x000000f800207944 */ /* 0x000fea0003c00000 */
[----:B------:R-:W-:Y:S05]  /*2750*/  BRA `(.L_x_53) ;  /* 0x0000000000107947 */ /* 0x000fea0003800000 */
.L_x_52:
[----:B------:R-:W-:Y:S01]  /*2760*/  FMUL.FTZ R4, R3, R0 ;  /* 0x0000000003047220 */ /* 0x000fe20000410000 */
[----:B------:R-:W-:-:S03]  /*2770*/  FMUL.FTZ R0, R0, 0.5 ;  /* 0x3f00000000007820 */ /* 0x000fc60000410000 */
[----:B------:R-:W-:-:S04]  /*2780*/  FFMA R3, -R4, R4, R3 ;  /* 0x0000000404037223 */ /* 0x000fc80000000103 */
[----:B------:R-:W-:-:S07]  /*2790*/  FFMA R4, R3, R0, R4 ;  /* 0x0000000003047223 */ /* 0x000fce0000000004 */
.L_x_53:
[----:B------:R-:W-:Y:S05]  /*27a0*/  BSYNC.RECONVERGENT B0 ;  /* 0x0000000000007941 */ /* 0x000fea0003800200 */
.L_x_51:
[----:B------:R-:W0:Y:S01]  /*27b0*/  MUFU.RCP R0, R19 ;  /* 0x0000001300007308 */ /* 0x000e220000001000 */
[----:B------:R-:W-:Y:S07]  /*27c0*/  BSSY.RECONVERGENT B2, `(.L_x_54) ;  /* 0x000000d000027945 */ /* 0x000fee0003800200 */
[----:B------:R-:W1:Y:S01]  /*27d0*/  FCHK P0, -R4, R19 ;  /* 0x0000001304007302 */ /* 0x000e620000000100 */
[----:B0-----:R-:W-:-:S04]  /*27e0*/  FFMA R3, R0, -R19, 1 ;  /* 0x3f80000000037423 */ /* 0x001fc80000000813 */
[----:B------:R-:W-:-:S04]  /*27f0*/  FFMA R3, R0, R3, R0 ;  /* 0x0000000300037223 */ /* 0x000fc80000000000 */
[----:B------:R-:W-:-:S04]  /*2800*/  FFMA R5, R3, -R4, RZ ;  /* 0x8000000403057223 */ /* 0x000fc800000000ff */
[----:B------:R-:W-:-:S04]  /*2810*/  FFMA R0, R5, -R19, -R4 ;  /* 0x8000001305007223 */ /* 0x000fc80000000804 */
[----:B------:R-:W-:Y:S01]  /*2820*/  FFMA R3, R3, R0, R5 ;  /* 0x0000000003037223 */ /* 0x000fe20000000005 */
[----:B-1----:R-:W-:Y:S06]  /*2830*/  @!P0 BRA `(.L_x_55) ;  /* 0x0000000000148947 */ /* 0x002fec0003800000 */
[----:B------:R-:W-:Y:S01]  /*2840*/  FADD R4, -R4, -RZ ;  /* 0x800000ff04047221 */ /* 0x000fe20000000100 */
[----:B------:R-:W-:Y:S01]  /*2850*/  IMAD.MOV.U32 R0, RZ, RZ, R19 ;  /* 0x000000ffff007224 */ /* 0x000fe200078e0013 */
[----:B------:R-:W-:-:S07]  /*2860*/  MOV R35, 0x2880 ;  /* 0x0000288000237802 */ /* 0x000fce0000000f00 */
[----:B------:R-:W-:Y:S05]  /*2870*/  CALL.REL.NOINC `($__internal_2_$__cuda_sm3x_div_rn_noftz_f32_slowpath) ;  /* 0x000000f8002c7944 */ /* 0x000fea0003c00000 */
[----:B------:R-:W-:-:S07]  /*2880*/  MOV R3, R0 ;  /* 0x0000000000037202 */ /* 0x000fce0000000f00 */
.L_x_55:
[----:B------:R-:W-:Y:S05]  /*2890*/  BSYNC.RECONVERGENT B2 ;  /* 0x0000000000027941 */ /* 0x000fea0003800200 */
.L_x_54:
[----:B------:R-:W0:Y:S08]  /*28a0*/  LDC.64 R4, c[0x0][0x3d0] ;  /* 0x0000f400ff047b82 */ /* 0x000e300000000a00 */
[----:B------:R-:W1:Y:S01]  /*28b0*/  LDC R0, c[0x0][0x3d8] ;  /* 0x0000f600ff007b82 */ /* 0x000e620000000800 */
[----:B0-----:R-:W2:Y:S01]  /*28c0*/  LDG.E R4, desc[UR6][R4.64+0x4] ;  /* 0x0000040604047981 */ /* 0x001ea2000c1e1900 */
[----:B------:R-:W-:-:S02]  /*28d0*/  HFMA2 R8, -RZ, RZ, 1.875, 0 ;  /* 0x3f800000ff087431 */ /* 0x000fc400000001ff */
[----:B------:R-:W-:Y:S01]  /*28e0*/  FADD R23, -R2, -RZ ;  /* 0x800000ff02177221 */ /* 0x000fe20000000100 */
[----:B------:R-:W-:Y:S01]  /*28f0*/  IMAD.MOV.U32 R22, RZ, RZ, R3 ;  /* 0x000000ffff167224 */ /* 0x000fe200078e0003 */
[----:B------:R0:W-:Y:S01]  /*2900*/  STL.64 [R1+0x20], R2 ;  /* 0x0000200201007387 */ /* 0x0001e20000100a00 */
[----:B-1----:R-:W-:-:S03]  /*2910*/  FMUL R7, R0, 4 ;  /* 0x4080000000077820 */ /* 0x002fc60000400000 */
[----:B------:R0:W-:Y:S04]  /*2920*/  STL.64 [R1+0x98], R22 ;  /* 0x0000981601007387 */ /* 0x0001e80000100a00 */
[----:B------:R0:W-:Y:S04]  /*2930*/  STL [R1+0x48], R8 ;  /* 0x0000480801007387 */ /* 0x0001e80000100800 */
[----:B------:R0:W-:Y:S01]  /*2940*/  STL [R1+0xc0], RZ ;  /* 0x0000c0ff01007387 */ /* 0x0001e20000100800 */
[----:B--2---:R-:W-:Y:S01]  /*2950*/  FMUL R7, R7, R4 ;  /* 0x0000000407077220 */ /* 0x004fe20000400000 */
[----:B------:R-:W-:-:S03]  /*2960*/  FMUL R4, R4, 3 ;  /* 0x4040000004047820 */ /* 0x000fc60000400000 */
[----:B------:R-:W1:Y:S08]  /*2970*/  MUFU.RCP R6, R7 ;  /* 0x0000000700067308 */ /* 0x000e700000001000 */
[----:B------:R-:W2:Y:S01]  /*2980*/  FCHK P0, R4, R7 ;  /* 0x0000000704007302 */ /* 0x000ea20000000000 */
[----:B-1----:R-:W-:-:S04]  /*2990*/  FFMA R0, -R7, R6, 1 ;  /* 0x3f80000007007423 */ /* 0x002fc80000000106 */
[----:B------:R-:W-:-:S04]  /*29a0*/  FFMA R5, R6, R0, R6 ;  /* 0x0000000006057223 */ /* 0x000fc80000000006 */
[----:B------:R-:W-:-:S04]  /*29b0*/  FFMA R0, R4, R5, RZ ;  /* 0x0000000504007223 */ /* 0x000fc800000000ff */
[----:B------:R-:W-:-:S04]  /*29c0*/  FFMA R6, -R7, R0, R4 ;  /* 0x0000000007067223 */ /* 0x000fc80000000104 */
[----:B------:R-:W-:Y:S01]  /*29d0*/  FFMA R0, R5, R6, R0 ;  /* 0x0000000605007223 */ /* 0x000fe20000000000 */
[----:B0-2---:R-:W-:Y:S06]  /*29e0*/  @!P0 BRA `(.L_x_56) ;  /* 0x00000000000c8947 */ /* 0x005fec0003800000 */
[----:B------:R-:W-:Y:S01]  /*29f0*/  IMAD.MOV.U32 R0, RZ, RZ, R7 ;  /* 0x000000ffff007224 */ /* 0x000fe200078e0007 */
[----:B------:R-:W-:-:S07]  /*2a00*/  MOV R35, 0x2a20 ;  /* 0x00002a2000237802 */ /* 0x000fce0000000f00 */
[----:B------:R-:W-:Y:S05]  /*2a10*/  CALL.REL.NOINC `($__internal_2_$__cuda_sm3x_div_rn_noftz_f32_slowpath) ;  /* 0x000000f400c47944 */ /* 0x000fea0003c00000 */
.L_x_56:
[----:B------:R-:W-:Y:S01]  /*2a20*/  IADD3 R4, PT, PT, R0, -0xd000000, RZ ;  /* 0xf300000000047810 */ /* 0x000fe20007ffe0ff */
[----:B------:R0:W1:Y:S01]  /*2a30*/  MUFU.RSQ R5, R0 ;  /* 0x0000000000057308 */ /* 0x0000620000001400 */
[----:B------:R-:W-:Y:S02]  /*2a40*/  BSSY.RECONVERGENT B0, `(.L_x_57) ;  /* 0x000000b000007945 */ /* 0x000fe40003800200 */
[----:B------:R-:W-:-:S13]  /*2a50*/  ISETP.GT.U32.AND P0, PT, R4, 0x727fffff, PT ;  /* 0x727fffff0400780c */ /* 0x000fda0003f04070 */
[----:B0-----:R-:W-:Y:S05]  /*2a60*/  @!P0 BRA `(.L_x_58) ;  /* 0x0000000000108947 */ /* 0x001fea0003800000 */
[----:B------:R-:W-:-:S07]  /*2a70*/  MOV R26, 0x2a90 ;  /* 0x00002a90001a7802 */ /* 0x000fce0000000f00 */
[----:B-1----:R-:W-:Y:S05]  /*2a80*/  CALL.REL.NOINC `($__internal_1_$__cuda_sm20_sqrt_rn_f32_slowpath) ;  /* 0x000000f400507944 */ /* 0x002fea0003c00000 */
[----:B------:R-:W-:Y:S01]  /*2a90*/  IMAD.MOV.U32 R9, RZ, RZ, R4 ;  /* 0x000000ffff097224 */ /* 0x000fe200078e0004 */
[----:B------:R-:W-:Y:S06]  /*2aa0*/  BRA `(.L_x_59) ;  /* 0x0000000000107947 */ /* 0x000fec0003800000 */
.L_x_58:
[C---:B-1----:R-:W-:Y:S01]  /*2ab0*/  FMUL.FTZ R9, R5.reuse, R0 ;  /* 0x0000000005097220 */ /* 0x042fe20000410000 */
[----:B------:R-:W-:-:S03]  /*2ac0*/  FMUL.FTZ R4, R5, 0.5 ;  /* 0x3f00000005047820 */ /* 0x000fc60000410000 */
[----:B------:R-:W-:-:S04]  /*2ad0*/  FFMA R0, -R9, R9, R0 ;  /* 0x0000000909007223 */ /* 0x000fc80000000100 */
[----:B------:R-:W-:-:S07]  /*2ae0*/  FFMA R9, R0, R4, R9 ;  /* 0x0000000400097223 */ /* 0x000fce0000000009 */
.L_x_59:
[----:B------:R-:W-:Y:S05]  /*2af0*/  BSYNC.RECONVERGENT B0 ;  /* 0x0000000000007941 */ /* 0x000fea0003800200 */
.L_x_57:
[----:B------:R-:W-:Y:S05]  /*2b00*/  @!P4 BRA `(.L_x_60) ;  /* 0x0000001c00f8c947 */ /* 0x000fea0003800000 */
[C---:B------:R-:W-:Y:S01]  /*2b10*/  FMUL R10, R9.reuse, R3 ;  /* 0x00000003090a7220 */ /* 0x040fe20000400000 */
[----:B------:R-:W-:Y:S01]  /*2b20*/  FMUL R9, R9, R2 ;  /* 0x0000000209097220 */ /* 0x000fe20000400000 */
[----:B------:R-:W-:Y:S02]  /*2b30*/  MOV R28, RZ ;  /* 0x000000ff001c7202 */ /* 0x000fe40000000f00 */
[C---:B------:R-:W-:Y:S01]  /*2b40*/  FMUL R23, R10.reuse, R15 ;  /* 0x0000000f0a177220 */ /* 0x040fe20000400000 */
[C---:B------:R-:W-:Y:S01]  /*2b50*/  FMUL R22, R10.reuse, R14 ;  /* 0x0000000e0a167220 */ /* 0x040fe20000400000 */
[----:B------:R-:W-:Y:S02]  /*2b60*/  FFMA R10, R10, R13, RZ ;  /* 0x0000000d0a0a7223 */ /* 0x000fe400000000ff */
[----:B------:R-:W-:Y:S01]  /*2b70*/  FFMA R23, RZ, R12, R23 ;  /* 0x0000000cff177223 */ /* 0x000fe20000000017 */
[----:B------:R-:W-:-:S07]  /*2b80*/  FFMA R22, RZ, R11, R22 ;  /* 0x0000000bff167223 */ /* 0x000fce0000000016 */
.L_x_86:
[----:B--2---:R-:W0:Y:S01]  /*2b90*/  LDC.64 R4, c[0x0][0x3c8] ;  /* 0x0000f200ff047b82 */ /* 0x004e220000000a00 */
[----:B------:R-:W1:Y:S02]  /*2ba0*/  LDCU UR4, c[0x0][0x3dc] ;  /* 0x00007b80ff0477ac */ /* 0x000e640008000800 */
[----:B-1----:R-:W-:-:S04]  /*2bb0*/  IMAD R7, R28, UR4, R28 ;  /* 0x000000041c077c24 */ /* 0x002fc8000f8e021c */
[----:B0-----:R-:W-:-:S05]  /*2bc0*/  IMAD.WIDE R4, R7, 0x4, R4 ;  /* 0x0000000407047825 */ /* 0x001fca00078e0204 */
[----:B------:R-:W2:Y:S01]  /*2bd0*/  LDG.E R8, desc[UR6][R4.64+0x4] ;  /* 0x0000040604087981 */ /* 0x000ea2000c1e1900 */
[----:B------:R-:W-:Y:S01]  /*2be0*/  BSSY.RECONVERGENT B0, `(.L_x_61) ;  /* 0x000003f000007945 */ /* 0x000fe20003800200 */
[----:B--2---:R-:W-:-:S04]  /*2bf0*/  FMUL R7, R8, R19 ;  /* 0x0000001308077220 */ /* 0x004fc80000400000 */
[C---:B------:R-:W-:Y:S01]  /*2c00*/  FMUL R0, R7.reuse, 0.63661974668502807617 ;  /* 0x3f22f98307007820 */ /* 0x040fe20000400000 */
[----:B------:R-:W-:-:S05]  /*2c10*/  FSETP.GE.AND P4, PT, |R7|, 105615, PT ;  /* 0x47ce47800700780b */ /* 0x000fca0003f86200 */
[----:B------:R-:W0:Y:S02]  /*2c20*/  F2I.NTZ R0, R0 ;  /* 0x0000000000007305 */ /* 0x000e240000203100 */
[----:B0-----:R-:W-:Y:S01]  /*2c30*/  I2FP.F32.S32 R26, R0 ;  /* 0x00000000001a7245 */ /* 0x001fe20000201400 */
[----:B------:R-:W-:-:S04]  /*2c40*/  IMAD.MOV.U32 R27, RZ, RZ, R0 ;  /* 0x000000ffff1b7224 */ /* 0x000fc800078e0000 */
[----:B------:R-:W-:-:S04]  /*2c50*/  FFMA R25, R26, -1.5707962512969970703, R7 ;  /* 0xbfc90fda1a197823 */ /* 0x000fc80000000007 */
[----:B------:R-:W-:-:S04]  /*2c60*/  FFMA R25, R26, -7.5497894158615963534e-08, R25 ;  /* 0xb3a221681a197823 */ /* 0x000fc80000000019 */
[----:B------:R-:W-:-:S05]  /*2c70*/  FFMA R26, R26, -5.3903029534742383927e-15, R25 ;  /* 0xa7c234c51a1a7823 */ /* 0x000fca0000000019 */
[----:B------:R-:W-:Y:S01]  /*2c80*/  MOV R6, R26 ;  /* 0x0000001a00067202 */ /* 0x000fe20000000f00 */
[----:B------:R-:W-:Y:S06]  /*2c90*/  @!P4 BRA `(.L_x_62) ;  /* 0x0000000000ccc947 */ /* 0x000fec0003800000 */
[----:B------:R-:W-:-:S13]  /*2ca0*/  FSETP.NEU.AND P0, PT, |R7|, +INF , PT ;  /* 0x7f8000000700780b */ /* 0x000fda0003f0d200 */
[----:B------:R-:W-:Y:S01]  /*2cb0*/  @!P0 FMUL R6, RZ, R7 ;  /* 0x00000007ff068220 */ /* 0x000fe20000400000 */
[----:B------:R-:W-:Y:S01]  /*2cc0*/  @!P0 IMAD.MOV.U32 R0, RZ, RZ, RZ ;  /* 0x000000ffff008224 */ /* 0x000fe200078e00ff */
[----:B------:R-:W-:Y:S06]  /*2cd0*/  @!P0 BRA `(.L_x_62) ;  /* 0x0000000000bc8947 */ /* 0x000fec0003800000 */
[----:B------:R-:W-:Y:S01]  /*2ce0*/  SHF.L.U32 R4, R7, 0x8, RZ ;  /* 0x0000000807047819 */ /* 0x000fe200000006ff */
[----:B------:R-:W-:Y:S02]  /*2cf0*/  HFMA2 R0, -RZ, RZ, 0, 0 ;  /* 0x00000000ff007431 */ /* 0x000fe400000001ff */
[----:B------:R-:W-:Y:S01]  /*2d00*/  IMAD.MOV.U32 R24, RZ, RZ, RZ ;  /* 0x000000ffff187224 */ /* 0x000fe200078e00ff */
[----:B------:R-:W-:Y:S01]  /*2d10*/  UMOV UR4, URZ ;  /* 0x000000ff00047c82 */ /* 0x000fe20008000000 */
[----:B------:R-:W-:-:S07]  /*2d20*/  LOP3.LUT R29, R4, 0x80000000, RZ, 0xfc, !PT ;  /* 0x80000000041d7812 */ /* 0x000fce00078efcff */
.L_x_63:
        /* <DEDUP_REMOVED lines=11> */
[----:B0-----:R-:W-:Y:S01]  /*2de0*/  SHF.R.U32.HI R6, RZ, 0x17, R7 ;  /* 0x00000017ff067819 */ /* 0x001fe20000011607 */
        /* <DEDUP_REMOVED lines=30> */
.L_x_62:
[----:B------:R-:W-:Y:S05]  /*2fd0*/  BSYNC.RECONVERGENT B0 ;  /* 0x0000000000007941 */ /* 0x000fea0003800200 */
.L_x_61:
        /* <DEDUP_REMOVED lines=8> */
[----:B------:R-:W-:Y:S03]  /*3060*/  BSSY.RECONVERGENT B0, `(.L_x_64) ;  /* 0x0000040000007945 */ /* 0x000fe60003800200 */
[----:B------:R-:W-:-:S02]  /*3070*/  FSEL R5, R5, -0.00019574658654164522886, !P0 ;  /* 0xb94d415305057808 */ /* 0x000fc40004000000 */
[----:B------:R-:W-:Y:S02]  /*3080*/  FSEL R33, R29, 0.0083327032625675201416, !P0 ;  /* 0x3c0885e41d217808 */ /* 0x000fe40004000000 */
[----:B------:R-:W-:Y:S02]  /*3090*/  FSEL R24, R6, 1, P0 ;  /* 0x3f80000006187808 */ /* 0x000fe40000000000 */
[----:B------:R-:W-:Y:S01]  /*30a0*/  FSEL R0, -R25, -0.16666662693023681641, !P0 ;  /* 0xbe2aaaa819007808 */ /* 0x000fe20004000100 */
[C---:B------:R-:W-:Y:S02]  /*30b0*/  FFMA R33, R4.reuse, R5, R33 ;  /* 0x0000000504217223 */ /* 0x040fe40000000021 */
[C---:B------:R-:W-:Y:S02]  /*30c0*/  FFMA R5, R4.reuse, R24, RZ ;  /* 0x0000001804057223 */ /* 0x040fe400000000ff */
[----:B------:R-:W-:Y:S01]  /*30d0*/  FFMA R0, R4, R33, R0 ;  /* 0x0000002104007223 */ /* 0x000fe20000000000 */
[----:B------:R-:W-:-:S03]  /*30e0*/  MOV R4, R27 ;  /* 0x0000001b00047202 */ /* 0x000fc60000000f00 */
[----:B------:R-:W-:Y:S01]  /*30f0*/  FFMA R24, R5, R0, R24 ;  /* 0x0000000005187223 */ /* 0x000fe20000000018 */
[----:B------:R-:W-:-:S03]  /*3100*/  IMAD.MOV.U32 R0, RZ, RZ, R26 ;  /* 0x000000ffff007224 */ /* 0x000fc600078e001a */
[----:B------:R-:W-:Y:S01]  /*3110*/  @P1 FADD R24, RZ, -R24 ;  /* 0x80000018ff181221 */ /* 0x000fe20000000000 */
[----:B------:R-:W-:Y:S06]  /*3120*/  @!P4 BRA `(.L_x_65) ;  /* 0x0000000000ccc947 */ /* 0x000fec0003800000 */
        /* <DEDUP_REMOVED lines=9> */
.L_x_66:
[----:B0-----:R-:W0:Y:S02]  /*31c0*/  LDC.64 R32, c[0x4][RZ] ;  /* 0x01000000ff207b82 */ /* 0x001e240000000a00 */
[----:B0-----:R-:W-:-:S05]  /*31d0*/  IMAD.WIDE.U32 R32, R0, 0x4, R32 ;  /* 0x0000000400207825 */ /* 0x001fca00078e0020 */
        /* <DEDUP_REMOVED lines=12> */
[----:B------:R-:W-:Y:S02]  /*32a0*/  LOP3.LUT P0, RZ, R6, 0x1f, RZ, 0xc0, !PT ;  /* 0x0000001f06ff7812 */ /* 0x000fe4000780c0ff */
[----:B------:R-:W-:-:S04]  /*32b0*/  IADD3 R0, PT, PT, R0, -0x80, RZ ;  /* 0xffffff8000007810 */ /* 0x000fc80007ffe0ff */
[----:B------:R-:W-:-:S05]  /*32c0*/  SHF.R.U32.HI R0, RZ, 0x5, R0 ;  /* 0x00000005ff007819 */ /* 0x000fca0000011600 */
[----:B------:R-:W-:-:S05]  /*32d0*/  IMAD R34, R0, -0x4, R1 ;  /* 0xfffffffc00227824 */ /* 0x000fca00078e0201 */
[----:B------:R-:W2:Y:S04]  /*32e0*/  LDL R0, [R34+0x18] ;  /* 0x0000180022007983 */ /* 0x000ea80000100800 */
[----:B------:R-:W2:Y:S04]  /*32f0*/  LDL R5, [R34+0x14] ;  /* 0x0000140022057983 */ /* 0x000ea80000100800 */
        /* <DEDUP_REMOVED lines=14> */
[----:B------:R-:W1:Y:S01]  /*33e0*/  I2F.F64.S64 R32, R32 ;  /* 0x0000002000207312 */ /* 0x000e620000301c00 */
[----:B------:R-:W-:Y:S02]  /*33f0*/  LEA.HI R4, R4, R5, RZ, 0x1 ;  /* 0x0000000504047211 */ /* 0x000fe400078f08ff */
[----:B------:R-:W-:-:S02]  /*3400*/  ISETP.GE.AND P0, PT, R0, RZ, PT ;  /* 0x000000ff0000720c */ /* 0x000fc40003f06270 */
[----:B------:R-:W-:-:S05]  /*3410*/  IADD3 R0, PT, PT, -R4, RZ, RZ ;  /* 0x000000ff04007210 */ /* 0x000fca0007ffe1ff */
[----:B------:R-:W-:Y:S01]  /*3420*/  @!P1 IMAD.MOV.U32 R4, RZ, RZ, R0 ;  /* 0x000000ffff049224 */ /* 0x000fe200078e0000 */
[----:B-1----:R-:W-:-:S10]  /*3430*/  DMUL R34, R32, UR4 ;  /* 0x0000000420227c28 */ /* 0x002fd40008000000 */
[----:B------:R-:W1:Y:S02]  /*3440*/  F2F.F32.F64 R34, R34 ;  /* 0x0000002200227310 */ /* 0x000e640000301000 */
[----:B01----:R-:W-:-:S07]  /*3450*/  FSEL R0, -R34, R34, !P0 ;  /* 0x0000002222007208 */ /* 0x003fce0004000100 */
.L_x_65:
[----:B------:R-:W-:Y:S05]  /*3460*/  BSYNC.RECONVERGENT B0 ;  /* 0x0000000000007941 */ /* 0x000fea0003800200 */
.L_x_64:
[----:B------:R-:W-:Y:S01]  /*3470*/  FMUL R5, R0, R0 ;  /* 0x0000000000057220 */ /* 0x000fe20000400000 */
[C---:B------:R-:W-:Y:S01]  /*3480*/  LOP3.LUT R6, R4.reuse, 0x1, RZ, 0xc0, !PT ;  /* 0x0000000104067812 */ /* 0x040fe200078ec0ff */
[----:B------:R-:W0:Y:S01]  /*3490*/  MUFU.RCP R30, R7 ;  /* 0x00000007001e7308 */ /* 0x000e220000001000 */
[----:B------:R-:W-:Y:S01]  /*34a0*/  IADD3 R32, PT, PT, R4, 0x1, RZ ;  /* 0x0000000104207810 */ /* 0x000fe20007ffe0ff */
[----:B------:R-:W-:Y:S01]  /*34b0*/  FFMA R31, R5, R31, -0.0013887860113754868507 ;  /* 0xbab607ed051f7423 */ /* 0x000fe2000000001f */
[----:B------:R-:W-:Y:S01]  /*34c0*/  ISETP.NE.U32.AND P0, PT, R6, 0x1, PT ;  /* 0x000000010600780c */ /* 0x000fe20003f05070 */
[----:B------:R-:W-:Y:S01]  /*34d0*/  BSSY.RECONVERGENT B2, `(.L_x_67) ;  /* 0x0000016000027945 */ /* 0x000fe20003800200 */
[----:B------:R-:W-:Y:S02]  /*34e0*/  LOP3.LUT P1, RZ, R32, 0x2, RZ, 0xc0, !PT ;  /* 0x0000000220ff7812 */ /* 0x000fe4000782c0ff */
[----:B------:R-:W-:Y:S02]  /*34f0*/  FSEL R6, R29, 0.0083327032625675201416, P0 ;  /* 0x3c0885e41d067808 */ /* 0x000fe40000000000 */
[----:B------:R-:W-:-:S02]  /*3500*/  FSEL R4, R31, -0.00019574658654164522886, P0 ;  /* 0xb94d41531f047808 */ /* 0x000fc40000000000 */
[----:B------:R-:W-:Y:S02]  /*3510*/  FSEL R25, -R25, -0.16666662693023681641, P0 ;  /* 0xbe2aaaa819197808 */ /* 0x000fe40000000100 */
[----:B------:R-:W-:Y:S01]  /*3520*/  FSEL R0, R0, 1, !P0 ;  /* 0x3f80000000007808 */ /* 0x000fe20004000000 */
        /* <DEDUP_REMOVED lines=12> */
[----:B------:R-:W-:Y:S01]  /*35f0*/  IMAD.MOV.U32 R0, RZ, RZ, R7 ;  /* 0x000000ffff007224 */ /* 0x000fe200078e0007 */
[----:B------:R-:W-:-:S07]  /*3600*/  MOV R35, 0x3620 ;  /* 0x0000362000237802 */ /* 0x000fce0000000f00 */
[----:B------:R-:W-:Y:S05]  /*3610*/  CALL.REL.NOINC `($__internal_2_$__cuda_sm3x_div_rn_noftz_f32_slowpath) ;  /* 0x000000e800c47944 */ /* 0x000fea0003c00000 */
[----:B------:R-:W-:-:S07]  /*3620*/  MOV R5, R0 ;  /* 0x0000000000057202 */ /* 0x000fce0000000f00 */
.L_x_68:
[----:B------:R-:W-:Y:S05]  /*3630*/  BSYNC.RECONVERGENT B2 ;  /* 0x0000000000027941 */ /* 0x000fea0003800200 */
.L_x_67:
[----:B------:R-:W-:Y:S01]  /*3640*/  FMUL R6, R7, R7 ;  /* 0x0000000707067220 */ /* 0x000fe20000400000 */
[----:B------:R-:W-:Y:S03]  /*3650*/  BSSY.RECONVERGENT B2, `(.L_x_69) ;  /* 0x000000d000027945 */ /* 0x000fe60003800200 */
        /* <DEDUP_REMOVED lines=9> */
[----:B------:R-:W-:Y:S02]  /*36f0*/  MOV R0, R6 ;  /* 0x0000000600007202 */ /* 0x000fe40000000f00 */
[----:B------:R-:W-:-:S07]  /*3700*/  MOV R35, 0x3720 ;  /* 0x0000372000237802 */ /* 0x000fce0000000f00 */
[----:B------:R-:W-:Y:S05]  /*3710*/  CALL.REL.NOINC `($__internal_2_$__cuda_sm3x_div_rn_noftz_f32_slowpath) ;  /* 0x000000e800847944 */ /* 0x000fea0003c00000 */
.L_x_70:
[----:B------:R-:W-:Y:S05]  /*3720*/  BSYNC.RECONVERGENT B2 ;  /* 0x0000000000027941 */ /* 0x000fea0003800200 */
.L_x_69:
[----:B------:R-:W-:Y:S01]  /*3730*/  BSSY.RECONVERGENT B0, `(.L_x_71) ;  /* 0x0000038000007945 */ /* 0x000fe20003800200 */
[----:B------:R-:W-:Y:S01]  /*3740*/  FADD R5, R0, -R5 ;  /* 0x8000000500057221 */ /* 0x000fe20000000000 */
[----:B------:R-:W-:Y:S01]  /*3750*/  IMAD.MOV.U32 R4, RZ, RZ, R27 ;  /* 0x000000ffff047224 */ /* 0x000fe200078e001b */
        /* <DEDUP_REMOVED lines=11> */
.L_x_73:
        /* <DEDUP_REMOVED lines=17> */
[----:B0-----:R-:W-:-:S05]  /*3920*/  IMAD R29, R0, -0x4, R1 ;  /* 0xfffffffc001d7824 */ /* 0x001fca00078e0201 */
        /* <DEDUP_REMOVED lines=8> */
[----:B---3--:R-:W-:Y:S02]  /*39b0*/  @P0 SHF.L.W.U32.HI R25, R4, R24, R25 ;  /* 0x0000001804190219 */ /* 0x008fe40000010e19 */
[--C-:B------:R-:W-:Y:S02]  /*39c0*/  SHF.R.U32.HI R29, RZ, 0x1e, R0.reuse ;  /* 0x0000001eff1d7819 */ /* 0x100fe40000011600 */
[C---:B------:R-:W-:Y:S02]  /*39d0*/  SHF.L.W.U32.HI R4, R25.reuse, 0x2, R0 ;  /* 0x0000000219047819 */ /* 0x040fe40000010e00 */
[----:B------:R-:W-:Y:S02]  /*39e0*/  SHF.L.U32 R25, R25, 0x2, RZ ;  /* 0x0000000219197819 */ /* 0x000fe400000006ff */
[----:B------:R-:W-:-:S02]  /*39f0*/  SHF.R.S32.HI R24, RZ, 0x1f, R4 ;  /* 0x0000001fff187819 */ /* 0x000fc40000011404 */
[----:B------:R-:W-:Y:S02]  /*3a00*/  LOP3.LUT R0, R4, R7, RZ, 0x3c, !PT ;  /* 0x0000000704007212 */ /* 0x000fe400078e3cff */
[C---:B------:R-:W-:Y:S02]  /*3a10*/  LOP3.LUT R32, R24.reuse, R25, RZ, 0x3c, !PT ;  /* 0x0000001918207212 */ /* 0x040fe400078e3cff */
[----:B------:R-:W-:Y:S02]  /*3a20*/  LOP3.LUT R33, R24, R4, RZ, 0x3c, !PT ;  /* 0x0000000418217212 */ /* 0x000fe400078e3cff */
[----:B------:R-:W-:Y:S02]  /*3a30*/  LEA.HI R4, R4, R29, RZ, 0x1 ;  /* 0x0000001d04047211 */ /* 0x000fe400078f08ff */
[----:B------:R-:W-:Y:S02]  /*3a40*/  ISETP.GE.AND P0, PT, R0, RZ, PT ;  /* 0x000000ff0000720c */ /* 0x000fe40003f06270 */
[----:B------:R-:W0:Y:S01]  /*3a50*/  I2F.F64.S64 R32, R32 ;  /* 0x0000002000207312 */ /* 0x000e220000301c00 */
[----:B------:R-:W-:-:S05]  /*3a60*/  IMAD.MOV R0, RZ, RZ, -R4 ;  /* 0x000000ffff007224 */ /* 0x000fca00078e0a04 */
[----:B------:R-:W-:Y:S01]  /*3a70*/  @!P1 MOV R4, R0 ;  /* 0x0000000000049202 */ /* 0x000fe20000000f00 */
[----:B0-----:R-:W-:-:S10]  /*3a80*/  DMUL R24, R32, UR4 ;  /* 0x0000000420187c28 */ /* 0x001fd40008000000 */
[----:B------:R-:W0:Y:S02]  /*3a90*/  F2F.F32.F64 R24, R24 ;  /* 0x0000001800187310 */ /* 0x000e240000301000 */
[----:B01----:R-:W-:-:S07]  /*3aa0*/  FSEL R0, -R24, R24, !P0 ;  /* 0x0000001818007208 */ /* 0x003fce0004000100 */
.L_x_72:
[----:B------:R-:W-:Y:S05]  /*3ab0*/  BSYNC.RECONVERGENT B0 ;  /* 0x0000000000007941 */ /* 0x000fea0003800200 */
.L_x_71:
        /* <DEDUP_REMOVED lines=15> */
[----:B------:R-:W-:-:S04]  /*3bb0*/  FFMA R4, R24, R29, R4 ;  /* 0x0000001d18047223 */ /* 0x000fc80000000004 */
[----:B------:R-:W-:Y:S01]  /*3bc0*/  FFMA R25, R0, R4, R25 ;  /* 0x0000000400197223 */ /* 0x000fe20000000019 */
[----:B------:R-:W-:Y:S01]  /*3bd0*/  MOV R4, R27 ;  /* 0x0000001b00047202 */ /* 0x000fe20000000f00 */
[----:B------:R-:W-:Y:S02]  /*3be0*/  IMAD.MOV.U32 R0, RZ, RZ, R26 ;  /* 0x000000ffff007224 */ /* 0x000fe400078e001a */
        /* <DEDUP_REMOVED lines=11> */
.L_x_76:
        /* <DEDUP_REMOVED lines=40> */
[----:B------:R-:W0:Y:S02]  /*3f20*/  F2F.F32.F64 R32, R32 ;  /* 0x0000002000207310 */ /* 0x000e240000301000 */
[----:B0-----:R-:W-:-:S07]  /*3f30*/  FSEL R0, -R32, R32, !P0 ;  /* 0x0000002020007208 */ /* 0x001fce0004000100 */
.L_x_75:
[----:B------:R-:W-:Y:S05]  /*3f40*/  BSYNC.RECONVERGENT B0 ;  /* 0x0000000000007941 */ /* 0x000fea0003800200 */
.L_x_74:
[----:B------:R-:W-:Y:S01]  /*3f50*/  FMUL R29, R0, R0 ;  /* 0x00000000001d7220 */ /* 0x000fe20000400000 */
[C---:B------:R-:W-:Y:S01]  /*3f60*/  LOP3.LUT R24, R4.reuse, 0x1, RZ, 0xc0, !PT ;  /* 0x0000000104187812 */ /* 0x040fe200078ec0ff */
[----:B------:R-:W-:Y:S01]  /*3f70*/  FMUL R33, R7, R6 ;  /* 0x0000000607217220 */ /* 0x000fe20000400000 */
[----:B------:R-:W-:Y:S01]  /*3f80*/  LOP3.LUT P1, RZ, R4, 0x2, RZ, 0xc0, !PT ;  /* 0x0000000204ff7812 */ /* 0x000fe2000782c0ff */
[----:B------:R-:W-:Y:S01]  /*3f90*/  FFMA R36, R29, R36, -0.0013887860113754868507 ;  /* 0xbab607ed1d247423 */ /* 0x000fe20000000024 */
[----:B------:R-:W-:Y:S01]  /*3fa0*/  ISETP.NE.U32.AND P0, PT, R24, 0x1, PT ;  /* 0x000000011800780c */ /* 0x000fe20003f05070 */
[----:B------:R-:W0:Y:S01]  /*3fb0*/  MUFU.RCP R30, R33 ;  /* 0x00000021001e7308 */ /* 0x000e220000001000 */
[----:B------:R-:W-:Y:S02]  /*3fc0*/  BSSY.RECONVERGENT B2, `(.L_x_77) ;  /* 0x0000016000027945 */ /* 0x000fe40003800200 */
[----:B------:R-:W-:Y:S02]  /*3fd0*/  FSEL R24, R35, 0.0083327032625675201416, !P0 ;  /* 0x3c0885e423187808 */ /* 0x000fe40004000000 */
[----:B------:R-:W-:-:S02]  /*3fe0*/  FSEL R36, R36, -0.00019574658654164522886, !P0 ;  /* 0xb94d415324247808 */ /* 0x000fc40004000000 */
[----:B------:R-:W-:Y:S02]  /*3ff0*/  FSEL R31, -R34, -0.16666662693023681641, !P0 ;  /* 0xbe2aaaa8221f7808 */ /* 0x000fe40004000100 */
[----:B------:R-:W-:Y:S01]  /*4000*/  FSEL R0, R0, 1, P0 ;  /* 0x3f80000000007808 */ /* 0x000fe20000000000 */
[----:B------:R-:W-:-:S04]  /*4010*/  FFMA R24, R29, R36, R24 ;  /* 0x000000241d187223 */ /* 0x000fc80000000018 */
[C---:B------:R-:W-:Y:S01]  /*4020*/  FFMA R24, R29.reuse, R24, R31 ;  /* 0x000000181d187223 */ /* 0x040fe2000000001f */
[----:B------:R-:W-:-:S04]  /*4030*/  FFMA R29, R29, R0, RZ ;  /* 0x000000001d1d7223 */ /* 0x000fc800000000ff */
[----:B------:R-:W-:Y:S01]  /*4040*/  FFMA R0, R29, R24, R0 ;  /* 0x000000181d007223 */ /* 0x000fe20000000000 */
[----:B0-----:R-:W-:-:S03]  /*4050*/  FFMA R29, -R33, R30, 1 ;  /* 0x3f800000211d7423 */ /* 0x001fc6000000011e */
[----:B------:R-:W-:Y:S01]  /*4060*/  @P1 FADD R0, RZ, -R0 ;  /* 0x80000000ff001221 */ /* 0x000fe20000000000 */
[----:B------:R-:W-:-:S03]  /*4070*/  FFMA R29, R30, R29, R30 ;  /* 0x0000001d1e1d7223 */ /* 0x000fc6000000001e */
[----:B------:R-:W-:-:S04]  /*4080*/  FADD R4, R0, R0 ;  /* 0x0000000000047221 */ /* 0x000fc80000000000 */
        /* <DEDUP_REMOVED lines=9> */
.L_x_78:
[----:B------:R-:W-:Y:S05]  /*4120*/  BSYNC.RECONVERGENT B2 ;  /* 0x0000000000027941 */ /* 0x000fea0003800200 */
.L_x_77:
        /* <DEDUP_REMOVED lines=13> */
.L_x_80:
[----:B------:R-:W-:Y:S05]  /*4200*/  BSYNC.RECONVERGENT B2 ;  /* 0x0000000000027941 */ /* 0x000fea0003800200 */
.L_x_79:
[----:B------:R-:W-:Y:S01]  /*4210*/  BSSY.RECONVERGENT B0, `(.L_x_81) ;  /* 0x0000036000007945 */ /* 0x000fe20003800200 */
[----:B------:R-:W-:-:S03]  /*4220*/  FADD R24, R0, -R24 ;  /* 0x8000001800187221 */ /* 0x000fc60000000000 */
        /* <DEDUP_REMOVED lines=10> */
.L_x_83:
        /* <DEDUP_REMOVED lines=28> */
[C---:B------:R-:W-:Y:S01]  /*4490*/  SHF.L.W.U32.HI R4, R25.reuse, 0x2, R0 ;  /* 0x0000000219047819 */ /* 0x040fe20000010e00 */
[----:B------:R-:W-:-:S03]  /*44a0*/  IMAD.SHL.U32 R25, R25, 0x4, RZ ;  /* 0x0000000419197824 */ /* 0x000fc600078e00ff */
[----:B------:R-:W-:Y:S02]  /*44b0*/  SHF.R.S32.HI R26, RZ, 0x1f, R4 ;  /* 0x0000001fff1a7819 */ /* 0x000fe40000011404 */
[----:B------:R-:W-:Y:S02]  /*44c0*/  LEA.HI R27, R4, R27, RZ, 0x1 ;  /* 0x0000001b041b7211 */ /* 0x000fe400078f08ff */
[C---:B------:R-:W-:Y:S02]  /*44d0*/  LOP3.LUT R32, R26.reuse, R25, RZ, 0x3c, !PT ;  /* 0x000000191a207212 */ /* 0x040fe400078e3cff */
[----:B------:R-:W-:Y:S02]  /*44e0*/  LOP3.LUT R33, R26, R4, RZ, 0x3c, !PT ;  /* 0x000000041a217212 */ /* 0x000fe400078e3cff */
[----:B------:R-:W-:Y:S02]  /*44f0*/  LOP3.LUT R7, R4, R7, RZ, 0x3c, !PT ;  /* 0x0000000704077212 */ /* 0x000fe400078e3cff */
[----:B------:R-:W-:-:S02]  /*4500*/  IADD3 R0, PT, PT, -R27, RZ, RZ ;  /* 0x000000ff1b007210 */ /* 0x000fc40007ffe1ff */
[----:B------:R-:W1:Y:S01]  /*4510*/  I2F.F64.S64 R32, R32 ;  /* 0x0000002000207312 */ /* 0x000e620000301c00 */
[----:B------:R-:W-:Y:S02]  /*4520*/  ISETP.GE.AND P0, PT, R7, RZ, PT ;  /* 0x000000ff0700720c */ /* 0x000fe40003f06270 */
[----:B------:R-:W-:Y:S01]  /*4530*/  @!P1 IMAD.MOV.U32 R27, RZ, RZ, R0 ;  /* 0x000000ffff1b9224 */ /* 0x000fe200078e0000 */
[----:B-1----:R-:W-:-:S10]  /*4540*/  DMUL R30, R32, UR4 ;  /* 0x00000004201e7c28 */ /* 0x002fd40008000000 */
[----:B------:R-:W0:Y:S02]  /*4550*/  F2F.F32.F64 R30, R30 ;  /* 0x0000001e001e7310 */ /* 0x000e240000301000 */
[----:B0-----:R-:W-:-:S07]  /*4560*/  FSEL R26, -R30, R30, !P0 ;  /* 0x0000001e1e1a7208 */ /* 0x001fce0004000100 */
.L_x_82:
[----:B------:R-:W-:Y:S05]  /*4570*/  BSYNC.RECONVERGENT B0 ;  /* 0x0000000000007941 */ /* 0x000fea0003800200 */
.L_x_81:
[----:B------:R-:W-:Y:S01]  /*4580*/  MOV R0, 0x37cbac00 ;  /* 0x37cbac0000007802 */ /* 0x000fe20000000f00 */
[----:B------:R-:W-:Y:S01]  /*4590*/  FMUL R7, R26, R26 ;  /* 0x0000001a1a077220 */ /* 0x000fe20000400000 */
[C---:B------:R-:W-:Y:S01]  /*45a0*/  LOP3.LUT R4, R27.reuse, 0x1, RZ, 0xc0, !PT ;  /* 0x000000011b047812 */ /* 0x040fe200078ec0ff */
[----:B------:R-:W-:Y:S01]  /*45b0*/  IMAD.MOV.U32 R25, RZ, RZ, 0x3effffff ;  /* 0x3effffffff197424 */ /* 0x000fe200078e00ff */
[----:B------:R-:W-:Y:S01]  /*45c0*/  IADD3 R27, PT, PT, R27, 0x1, RZ ;  /* 0x000000011b1b7810 */ /* 0x000fe20007ffe0ff */
[----:B------:R-:W-:Y:S01]  /*45d0*/  FFMA R0, R7, R0, -0.0013887860113754868507 ;  /* 0xbab607ed07007423 */ /* 0x000fe20000000000 */
[----:B------:R-:W-:Y:S01]  /*45e0*/  ISETP.NE.U32.AND P0, PT, R4, 0x1, PT ;  /* 0x000000010400780c */ /* 0x000fe20003f05070 */
[----:B------:R-:W-:Y:S01]  /*45f0*/  IMAD.MOV.U32 R4, RZ, RZ, 0x3d2aaabb ;  /* 0x3d2aaabbff047424 */ /* 0x000fe200078e00ff */
[----:B------:R-:W-:Y:S01]  /*4600*/  LOP3.LUT P1, RZ, R27, 0x2, RZ, 0xc0, !PT ;  /* 0x000000021bff7812 */ /* 0x000fe2000782c0ff */
[----:B------:R-:W-:Y:S01]  /*4610*/  BSSY.RECONVERGENT B2, `(.L_x_84) ;  /* 0x0000017000027945 */ /* 0x000fe20003800200 */
[----:B------:R-:W-:Y:S01]  /*4620*/  FSEL R0, R0, -0.00019574658654164522886, P0 ;  /* 0xb94d415300007808 */ /* 0x000fe20000000000 */
[----:B------:R-:W0:Y:S01]  /*4630*/  MUFU.RCP R27, R6 ;  /* 0x00000006001b7308 */ /* 0x000e220000001000 */
[----:B------:R-:W-:-:S02]  /*4640*/  FSEL R4, R4, 0.0083327032625675201416, P0 ;  /* 0x3c0885e404047808 */ /* 0x000fc40000000000 */
[----:B------:R-:W-:Y:S02]  /*4650*/  FSEL R25, -R25, -0.16666662693023681641, P0 ;  /* 0xbe2aaaa819197808 */ /* 0x000fe40000000100 */
[----:B------:R-:W-:Y:S01]  /*4660*/  FSEL R26, R26, 1, !P0 ;  /* 0x3f8000001a1a7808 */ /* 0x000fe20004000000 */
[----:B------:R-:W-:-:S04]  /*4670*/  FFMA R0, R7, R0, R4 ;  /* 0x0000000007007223 */ /* 0x000fc80000000004 */
[C---:B------:R-:W-:Y:S01]  /*4680*/  FFMA R0, R7.reuse, R0, R25 ;  /* 0x0000000007007223 */ /* 0x040fe20000000019 */
[----:B------:R-:W-:-:S04]  /*4690*/  FFMA R7, R7, R26, RZ ;  /* 0x0000001a07077223 */ /* 0x000fc800000000ff */
[----:B------:R-:W-:Y:S01]  /*46a0*/  FFMA R0, R7, R0, R26 ;  /* 0x0000000007007223 */ /* 0x000fe2000000001a */
[----:B0-----:R-:W-:-:S03]  /*46b0*/  FFMA R4, -R6, R27, 1 ;  /* 0x3f80000006047423 */ /* 0x001fc6000000011b */
[----:B------:R-:W-:-:S04]  /*46c0*/  @P1 FADD R0, RZ, -R0 ;  /* 0x80000000ff001221 */ /* 0x000fc80000000000 */
[----:B------:R-:W-:Y:S01]  /*46d0*/  FADD R25, R0, R0 ;  /* 0x0000000000197221 */ /* 0x000fe20000000000 */
[----:B------:R-:W-:-:S03]  /*46e0*/  FFMA R0, R27, R4, R27 ;  /* 0x000000041b007223 */ /* 0x000fc6000000001b */
[----:B------:R-:W0:Y:S01]  /*46f0*/  FCHK P0, R25, R6 ;  /* 0x0000000619007302 */ /* 0x000e220000000000 */
[----:B------:R-:W-:-:S04]  /*4700*/  FFMA R7, R0, R25, RZ ;  /* 0x0000001900077223 */ /* 0x000fc800000000ff */
[----:B------:R-:W-:-:S04]  /*4710*/  FFMA R4, -R6, R7, R25 ;  /* 0x0000000706047223 */ /* 0x000fc80000000119 */
[----:B------:R-:W-:Y:S01]  /*4720*/  FFMA R0, R0, R4, R7 ;  /* 0x0000000400007223 */ /* 0x000fe20000000007 */
[----:B0-----:R-:W-:Y:S06]  /*4730*/  @!P0 BRA `(.L_x_85) ;  /* 0x0000000000108947 */ /* 0x001fec0003800000 */
[----:B------:R-:W-:Y:S01]  /*4740*/  MOV R4, R25 ;  /* 0x0000001900047202 */ /* 0x000fe20000000f00 */
[----:B------:R-:W-:Y:S01]  /*4750*/  IMAD.MOV.U32 R0, RZ, RZ, R6 ;  /* 0x000000ffff007224 */ /* 0x000fe200078e0006 */
[----:B------:R-:W-:-:S07]  /*4760*/  MOV R35, 0x4780 ;  /* 0x0000478000237802 */ /* 0x000fce0000000f00 */
[----:B------:R-:W-:Y:S05]  /*4770*/  CALL.REL.NOINC `($__internal_2_$__cuda_sm3x_div_rn_noftz_f32_slowpath) ;  /* 0x000000d8006c7944 */ /* 0x000fea0003c00000 */
.L_x_85:
[----:B------:R-:W-:Y:S05]  /*4780*/  BSYNC.RECONVERGENT B2 ;  /* 0x0000000000027941 */ /* 0x000fea0003800200 */
.L_x_84:
[----:B------:R-:W0:Y:S01]  /*4790*/  LDC.64 R6, c[0x0][0x3e0] ;  /* 0x0000f800ff067b82 */ /* 0x000e220000000a00 */
[----:B------:R-:W-:Y:S01]  /*47a0*/  FADD R25, R24, R0 ;  /* 0x0000000018197221 */ /* 0x000fe20000000000 */
[----:B------:R-:W-:Y:S01]  /*47b0*/  FMUL R0, RZ, R12 ;  /* 0x0000000cff007220 */ /* 0x000fe20000400000 */
[----:B------:R-:W-:Y:S01]  /*47c0*/  FMUL R45, RZ, R11 ;  /* 0x0000000bff2d7220 */ /* 0x000fe20000400000 */
[----:B------:R-:W-:Y:S01]  /*47d0*/  FFMA R47, RZ, R13, RZ ;  /* 0x0000000dff2f7223 */ /* 0x000fe200000000ff */
[----:B------:R-:W-:Y:S01]  /*47e0*/  FMUL R29, R8, R25 ;  /* 0x00000019081d7220 */ /* 0x000fe20000400000 */
[----:B------:R-:W-:Y:S01]  /*47f0*/  FFMA R43, RZ, R15, R0 ;  /* 0x0000000fff2b7223 */ /* 0x000fe20000000000 */
[----:B------:R-:W-:Y:S01]  /*4800*/  FFMA R45, RZ, R14, R45 ;  /* 0x0000000eff2d7223 */ /* 0x000fe2000000002d */
[----:B------:R-:W1:Y:S01]  /*4810*/  LDC.64 R40, c[0x0][0x380] ;  /* 0x0000e000ff287b82 */ /* 0x000e620000000a00 */
[C---:B------:R-:W-:Y:S01]  /*4820*/  FMUL R46, R29.reuse, R2 ;  /* 0x000000021d2e7220 */ /* 0x040fe20000400000 */
[C---:B------:R-:W-:Y:S01]  /*4830*/  FMUL R42, R29.reuse, R17 ;  /* 0x000000111d2a7220 */ /* 0x040fe20000400000 */
[----:B------:R-:W-:Y:S01]  /*4840*/  FMUL R44, R29, R16 ;  /* 0x000000101d2c7220 */ /* 0x000fe20000400000 */
[-C--:B------:R-:W-:Y:S01]  /*4850*/  FMUL R29, R9, R5.reuse ;  /* 0x00000005091d7220 */ /* 0x080fe20000400000 */
[----:B------:R-:W-:Y:S01]  /*4860*/  FMUL R8, RZ, R46 ;  /* 0x0000002eff087220 */ /* 0x000fe20000400000 */
[----:B------:R-:W-:Y:S01]  /*4870*/  FMUL R0, RZ, R42 ;  /* 0x0000002aff007220 */ /* 0x000fe20000400000 */
[----:B------:R-:W-:Y:S01]  /*4880*/  FMUL R4, RZ, R44 ;  /* 0x0000002cff047220 */ /* 0x000fe20000400000 */
[----:B------:R-:W2:Y:S01]  /*4890*/  LDC.64 R38, c[0x0][0x388] ;  /* 0x0000e200ff267b82 */ /* 0x000ea20000000a00 */
[-C--:B------:R-:W-:Y:S01]  /*48a0*/  FFMA R8, R47, R5.reuse, R8 ;  /* 0x000000052f087223 */ /* 0x080fe20000000008 */
[C---:B------:R-:W-:Y:S01]  /*48b0*/  FMUL R42, R9.reuse, R42 ;  /* 0x0000002a092a7220 */ /* 0x040fe20000400000 */
[----:B------:R-:W-:Y:S01]  /*48c0*/  FMUL R47, R9, R44 ;  /* 0x0000002c092f7220 */ /* 0x000fe20000400000 */
[-C--:B------:R-:W-:Y:S01]  /*48d0*/  FFMA R0, R43, R5.reuse, R0 ;  /* 0x000000052b007223 */ /* 0x080fe20000000000 */
[----:B------:R-:W-:Y:S01]  /*48e0*/  FMUL R49, R9, R46 ;  /* 0x0000002e09317220 */ /* 0x000fe20000400000 */
[-C--:B------:R-:W-:Y:S01]  /*48f0*/  FFMA R4, R45, R5.reuse, R4 ;  /* 0x000000052d047223 */ /* 0x080fe20000000004 */
[-C--:B------:R-:W-:Y:S01]  /*4900*/  FMUL R43, RZ, R5.reuse ;  /* 0x00000005ff2b7220 */ /* 0x080fe20000400000 */
[----:B------:R-:W3:Y:S01]  /*4910*/  LDC.64 R36, c[0x0][0x390] ;  /* 0x0000e400ff247b82 */ /* 0x000ee20000000a00 */
[----:B0-----:R-:W-:Y:S01]  /*4920*/  LEA R48, R6, R28, 0x1 ;  /* 0x0000001c06307211 */ /* 0x001fe200078e08ff */
[-C--:B------:R-:W-:Y:S01]  /*4930*/  FFMA R45, R23, R5.reuse, R42 ;  /* 0x00000005172d7223 */ /* 0x080fe2000000002a */
[-C--:B------:R-:W-:Y:S01]  /*4940*/  FFMA R47, R22, R5.reuse, R47 ;  /* 0x00000005162f7223 */ /* 0x080fe2000000002f */
[----:B------:R-:W-:Y:S01]  /*4950*/  FFMA R49, R10, R5, R49 ;  /* 0x000000050a317223 */ /* 0x000fe20000000031 */
[----:B------:R-:W-:-:S02]  /*4960*/  VIADD R28, R28, 0x1 ;  /* 0x000000011c1c7836 */ /* 0x000fc40000000000 */
[----:B------:R-:W-:Y:S01]  /*4970*/  IMAD R7, R48, R7, R21 ;  /* 0x0000000730077224 */ /* 0x000fe200078e0215 */
[----:B------:R-:W0:Y:S02]  /*4980*/  LDC.64 R34, c[0x0][0x3a0] ;  /* 0x0000e800ff227b82 */ /* 0x000e240000000a00 */
[----:B------:R-:W-:Y:S01]  /*4990*/  ISETP.NE.AND P0, PT, R28, R6, PT ;  /* 0x000000061c00720c */ /* 0x000fe20003f05270 */
[----:B-1----:R-:W-:-:S05]  /*49a0*/  IMAD.WIDE R40, R7, 0x4, R40 ;  /* 0x0000000407287825 */ /* 0x002fca00078e0228 */
[----:B------:R-:W1:Y:S01]  /*49b0*/  LDC.64 R24, c[0x0][0x3b0] ;  /* 0x0000ec00ff187b82 */ /* 0x000e620000000a00 */
[C---:B--2---:R-:W-:Y:S01]  /*49c0*/  IMAD.WIDE R38, R7.reuse, 0x4, R38 ;  /* 0x0000000407267825 */ /* 0x044fe200078e0226 */
[----:B------:R2:W-:Y:S04]  /*49d0*/  STG.E desc[UR6][R40.64], R29 ;  /* 0x0000001d28007986 */ /* 0x0005e8000c101906 */
[----:B------:R2:W-:Y:S02]  /*49e0*/  STG.E desc[UR6][R38.64], R43 ;  /* 0x0000002b26007986 */ /* 0x0005e4000c101906 */
[----:B------:R-:W4:Y:S01]  /*49f0*/  LDC.64 R32, c[0x0][0x398] ;  /* 0x0000e600ff207b82 */ /* 0x000f220000000a00 */
[----:B---3--:R-:W-:-:S05]  /*4a00*/  IMAD.WIDE R36, R7, 0x4, R36 ;  /* 0x0000000407247825 */ /* 0x008fca00078e0224 */
[----:B------:R2:W-:Y:S02]  /*4a10*/  STG.E desc[UR6][R36.64], R45 ;  /* 0x0000002d24007986 */ /* 0x0005e4000c101906 */
[----:B------:R-:W3:Y:S01]  /*4a20*/  LDC.64 R30, c[0x0][0x3a8] ;  /* 0x0000ea00ff1e7b82 */ /* 0x000ee20000000a00 */
[----:B0-----:R-:W-:-:S05]  /*4a30*/  IMAD.WIDE R34, R7, 0x4, R34 ;  /* 0x0000000407227825 */ /* 0x001fca00078e0222 */
[----:B------:R2:W-:Y:S02]  /*4a40*/  STG.E desc[UR6][R34.64], R47 ;  /* 0x0000002f22007986 */ /* 0x0005e4000c101906 */
[----:B------:R-:W0:Y:S01]  /*4a50*/  LDC.64 R26, c[0x0][0x3b8] ;  /* 0x0000ee00ff1a7b82 */ /* 0x000e220000000a00 */
[----:B-1----:R-:W-:-:S05]  /*4a60*/  IMAD.WIDE R24, R7, 0x4, R24 ;  /* 0x0000000407187825 */ /* 0x002fca00078e0218 */
[----:B------:R2:W-:Y:S01]  /*4a70*/  STG.E desc[UR6][R24.64], R49 ;  /* 0x0000003118007986 */ /* 0x0005e2000c101906 */
[----:B----4-:R-:W-:-:S05]  /*4a80*/  IMAD.WIDE R32, R7, 0x4, R32 ;  /* 0x0000000407207825 */ /* 0x010fca00078e0220 */
[----:B------:R2:W-:Y:S01]  /*4a90*/  STG.E desc[UR6][R32.64], R0 ;  /* 0x0000000020007986 */ /* 0x0005e2000c101906 */
[----:B---3--:R-:W-:-:S05]  /*4aa0*/  IMAD.WIDE R30, R7, 0x4, R30 ;  /* 0x00000004071e7825 */ /* 0x008fca00078e021e */
[----:B------:R2:W-:Y:S01]  /*4ab0*/  STG.E desc[UR6][R30.64], R4 ;  /* 0x000000041e007986 */ /* 0x0005e2000c101906 */
[----:B0-----:R-:W-:-:S05]  /*4ac0*/  IMAD.WIDE R26, R7, 0x4, R26 ;  /* 0x00000004071a7825 */ /* 0x001fca00078e021a */
[----:B------:R2:W-:Y:S01]  /*4ad0*/  STG.E desc[UR6][R26.64], R8 ;  /* 0x000000081a007986 */ /* 0x0005e2000c101906 */
[----:B------:R-:W-:Y:S05]  /*4ae0*/  @P0 BRA `(.L_x_86) ;  /* 0xffffffe000280947 */ /* 0x000fea000383ffff */
.L_x_60:
[----:B------:R-:W2:Y:S08]  /*4af0*/  LDC.64 R6, c[0x0][0x3d0] ;  /* 0x0000f400ff067b82 */ /* 0x000eb00000000a00 */
[----:B------:R-:W0:Y:S01]  /*4b00*/  LDC R5, c[0x0][0x3d8] ;  /* 0x0000f600ff057b82 */ /* 0x000e220000000800 */
[----:B--2---:R-:W2:Y:S04]  /*4b10*/  LDG.E R0, desc[UR6][R6.64+0x8] ;  /* 0x0000080606007981 */ /* 0x004ea8000c1e1900 */
[----:B------:R-:W3:Y:S01]  /*4b20*/  LDG.E R4, desc[UR6][R6.64] ;  /* 0x0000000606047981 */ /* 0x000ee2000c1e1900 */
[----:B0-----:R-:W-:-:S04]  /*4b30*/  FMUL R5, R5, 4 ;  /* 0x4080000005057820 */ /* 0x001fc80000400000 */
[----:B--2---:R-:W-:-:S04]  /*4b40*/  FMUL R0, R5, R0 ;  /* 0x0000000005007220 */ /* 0x004fc80000400000 */
[----:B------:R-:W0:Y:S01]  /*4b50*/  MUFU.RCP R5, R0 ;  /* 0x0000000000057308 */ /* 0x000e220000001000 */
[----:B---3--:R-:W-:-:S07]  /*4b60*/  FMUL R4, R4, 3 ;  /* 0x4040000004047820 */ /* 0x008fce0000400000 */
[----:B------:R-:W1:Y:S01]  /*4b70*/  FCHK P0, R4, R0 ;  /* 0x0000000004007302 */ /* 0x000e620000000000 */
[----:B0-----:R-:W-:-:S04]  /*4b80*/  FFMA R8, -R0, R5, 1 ;  /* 0x3f80000000087423 */ /* 0x001fc80000000105 */
[----:B------:R-:W-:-:S04]  /*4b90*/  FFMA R5, R5, R8, R5 ;  /* 0x0000000805057223 */ /* 0x000fc80000000005 */
[----:B------:R-:W-:-:S04]  /*4ba0*/  FFMA R8, R4, R5, RZ ;  /* 0x0000000504087223 */ /* 0x000fc800000000ff */
[----:B------:R-:W-:-:S04]  /*4bb0*/  FFMA R9, -R0, R8, R4 ;  /* 0x0000000800097223 */ /* 0x000fc80000000104 */
[----:B------:R-:W-:Y:S01]  /*4bc0*/  FFMA R5, R5, R9, R8 ;  /* 0x0000000905057223 */ /* 0x000fe20000000008 */
[----:B-1----:R-:W-:Y:S06]  /*4bd0*/  @!P0 BRA `(.L_x_87) ;  /* 0x00000000000c8947 */ /* 0x002fec0003800000 */
[----:B------:R-:W-:-:S07]  /*4be0*/  MOV R35, 0x4c00 ;  /* 0x00004c0000237802 */ /* 0x000fce0000000f00 */
[----:B------:R-:W-:Y:S05]  /*4bf0*/  CALL.REL.NOINC `($__internal_2_$__cuda_sm3x_div_rn_noftz_f32_slowpath) ;  /* 0x000000d4004c7944 */ /* 0x000fea0003c00000 */
[----:B------:R-:W-:-:S07]  /*4c00*/  MOV R5, R0 ;  /* 0x0000000000057202 */ /* 0x000fce0000000f00 */
.L_x_87:
[----:B------:R-:W-:Y:S01]  /*4c10*/  VIADD R4, R5, 0xf3000000 ;  /* 0xf300000005047836 */ /* 0x000fe20000000000 */
[----:B------:R0:W1:Y:S01]  /*4c20*/  MUFU.RSQ R0, R5 ;  /* 0x0000000500007308 */ /* 0x0000620000001400 */
[----:B------:R-:W-:Y:S03]  /*4c30*/  BSSY.RECONVERGENT B0, `(.L_x_88) ;  /* 0x000000c000007945 */ /* 0x000fe60003800200 */
[----:B------:R-:W-:-:S13]  /*4c40*/  ISETP.GT.U32.AND P0, PT, R4, 0x727fffff, PT ;  /* 0x727fffff0400780c */ /* 0x000fda0003f04070 */
[----:B01----:R-:W-:Y:S05]  /*4c50*/  @!P0 BRA `(.L_x_89) ;  /* 0x0000000000148947 */ /* 0x003fea0003800000 */
[----:B------:R-:W-:Y:S02]  /*4c60*/  MOV R0, R5 ;  /* 0x0000000500007202 */ /* 0x000fe40000000f00 */
[----:B------:R-:W-:-:S07]  /*4c70*/  MOV R26, 0x4c90 ;  /* 0x00004c90001a7802 */ /* 0x000fce0000000f00 */
[----:B------:R-:W-:Y:S05]  /*4c80*/  CALL.REL.NOINC `($__internal_1_$__cuda_sm20_sqrt_rn_f32_slowpath) ;  /* 0x000000d000d07944 */ /* 0x000fea0003c00000 */
[----:B------:R-:W-:Y:S01]  /*4c90*/  IMAD.MOV.U32 R8, RZ, RZ, R4 ;  /* 0x000000ffff087224 */ /* 0x000fe200078e0004 */
[----:B------:R-:W-:Y:S06]  /*4ca0*/  BRA `(.L_x_90) ;  /* 0x0000000000107947 */ /* 0x000fec0003800000 */
.L_x_89:
[C---:B------:R-:W-:Y:S01]  /*4cb0*/  FMUL.FTZ R8, R0.reuse, R5 ;  /* 0x0000000500087220 */ /* 0x040fe20000410000 */
[----:B------:R-:W-:-:S03]  /*4cc0*/  FMUL.FTZ R0, R0, 0.5 ;  /* 0x3f00000000007820 */ /* 0x000fc60000410000 */
[----:B------:R-:W-:-:S04]  /*4cd0*/  FFMA R5, -R8, R8, R5 ;  /* 0x0000000808057223 */ /* 0x000fc80000000105 */
[----:B------:R-:W-:-:S07]  /*4ce0*/  FFMA R8, R5, R0, R8 ;  /* 0x0000000005087223 */ /* 0x000fce0000000008 */
.L_x_90:
[----:B------:R-:W-:Y:S05]  /*4cf0*/  BSYNC.RECONVERGENT B0 ;  /* 0x0000000000007941 */ /* 0x000fea0003800200 */
.L_x_88:
[C---:B------:R-:W-:Y:S01]  /*4d00*/  FMUL R0, R18.reuse, 0.63661974668502807617 ;  /* 0x3f22f98312007820 */ /* 0x040fe20000400000 */
[----:B------:R-:W-:Y:S01]  /*4d10*/  FSETP.GE.AND P0, PT, |R18|, 105615, PT ;  /* 0x47ce47801200780b */ /* 0x000fe20003f06200 */
[----:B------:R-:W-:Y:S04]  /*4d20*/  BSSY.RECONVERGENT B0, `(.L_x_91) ;  /* 0x000003c000007945 */ /* 0x000fe80003800200 */
        /* <DEDUP_REMOVED lines=17> */
.L_x_93:
        /* <DEDUP_REMOVED lines=27> */
[C-C-:B------:R-:W-:Y:S01]  /*4ff0*/  SHF.L.W.U32.HI R7, R5.reuse, 0x2, R0.reuse ;  /* 0x0000000205077819 */ /* 0x140fe20000010e00 */
[----:B------:R-:W-:Y:S01]  /*5000*/  IMAD.SHL.U32 R5, R5, 0x4, RZ ;  /* 0x0000000405057824 */ /* 0x000fe200078e00ff */
[----:B------:R-:W-:Y:S02]  /*5010*/  SHF.R.U32.HI R0, RZ, 0x1e, R0 ;  /* 0x0000001eff007819 */ /* 0x000fe40000011600 */
[----:B------:R-:W-:-:S02]  /*5020*/  SHF.R.S32.HI R4, RZ, 0x1f, R7 ;  /* 0x0000001fff047819 */ /* 0x000fc40000011407 */
[C---:B0-----:R-:W-:Y:S02]  /*5030*/  LOP3.LUT R6, R7.reuse, R18, RZ, 0x3c, !PT ;  /* 0x0000001207067212 */ /* 0x041fe400078e3cff */
[C---:B------:R-:W-:Y:S02]  /*5040*/  LOP3.LUT R22, R4.reuse, R5, RZ, 0x3c, !PT ;  /* 0x0000000504167212 */ /* 0x040fe400078e3cff */
[----:B------:R-:W-:Y:S02]  /*5050*/  LOP3.LUT R23, R4, R7, RZ, 0x3c, !PT ;  /* 0x0000000704177212 */ /* 0x000fe400078e3cff */
[----:B------:R-:W-:Y:S02]  /*5060*/  LEA.HI R0, R7, R0, RZ, 0x1 ;  /* 0x0000000007007211 */ /* 0x000fe400078f08ff */
[----:B------:R-:W-:Y:S02]  /*5070*/  ISETP.GE.AND P1, PT, R6, RZ, PT ;  /* 0x000000ff0600720c */ /* 0x000fe40003f26270 */
[----:B------:R-:W0:Y:S01]  /*5080*/  I2F.F64.S64 R22, R22 ;  /* 0x0000001600167312 */ /* 0x000e220000301c00 */
[----:B------:R-:W-:-:S05]  /*5090*/  IADD3 R6, PT, PT, -R0, RZ, RZ ;  /* 0x000000ff00067210 */ /* 0x000fca0007ffe1ff */
[----:B------:R-:W-:Y:S01]  /*50a0*/  @!P0 IMAD.MOV.U32 R0, RZ, RZ, R6 ;  /* 0x000000ffff008224 */ /* 0x000fe200078e0006 */
[----:B0-----:R-:W-:-:S10]  /*50b0*/  DMUL R4, R22, UR4 ;  /* 0x0000000416047c28 */ /* 0x001fd40008000000 */
[----:B------:R-:W0:Y:S02]  /*50c0*/  F2F.F32.F64 R4, R4 ;  /* 0x0000000400047310 */ /* 0x000e240000301000 */
[----:B0-----:R-:W-:-:S07]  /*50d0*/  FSEL R6, -R4, R4, !P1 ;  /* 0x0000000404067208 */ /* 0x001fce0004800100 */
.L_x_92:
[----:B------:R-:W-:Y:S05]  /*50e0*/  BSYNC.RECONVERGENT B0 ;  /* 0x0000000000007941 */ /* 0x000fea0003800200 */
.L_x_91:
        /* <DEDUP_REMOVED lines=10> */
[----:B------:R-:W-:-:S02]  /*5190*/  FSEL R5, R5, -0.00019574658654164522886, P0 ;  /* 0xb94d415305057808 */ /* 0x000fc40000000000 */
[----:B------:R-:W-:Y:S02]  /*51a0*/  FSEL R7, R24, 0.041666727513074874878, !P0 ;  /* 0x3d2aaabb18077808 */ /* 0x000fe40004000000 */
[----:B------:R-:W-:Y:S02]  /*51b0*/  FSEL R0, R6, 1, !P0 ;  /* 0x3f80000006007808 */ /* 0x000fe40004000000 */
[----:B------:R-:W-:Y:S01]  /*51c0*/  FSEL R6, -R22, -0.4999999701976776123, !P0 ;  /* 0xbeffffff16067808 */ /* 0x000fe20004000100 */
[----:B------:R-:W-:Y:S01]  /*51d0*/  FFMA R7, R4, R5, R7 ;  /* 0x0000000504077223 */ /* 0x000fe20000000007 */
[----:B------:R-:W-:Y:S01]  /*51e0*/  FSETP.GE.AND P0, PT, |R18|, 105615, PT ;  /* 0x47ce47801200780b */ /* 0x000fe20003f06200 */
[C---:B------:R-:W-:Y:S02]  /*51f0*/  FFMA R5, R4.reuse, R0, RZ ;  /* 0x0000000004057223 */ /* 0x040fe400000000ff */
[----:B------:R-:W-:Y:S01]  /*5200*/  FFMA R6, R4, R7, R6 ;  /* 0x0000000704067223 */ /* 0x000fe20000000006 */
[----:B------:R-:W-:-:S03]  /*5210*/  MOV R7, R9 ;  /* 0x0000000900077202 */ /* 0x000fc60000000f00 */
[----:B------:R-:W-:Y:S01]  /*5220*/  FFMA R5, R5, R6, R0 ;  /* 0x0000000605057223 */ /* 0x000fe20000000000 */
[----:B------:R-:W-:-:S03]  /*5230*/  IMAD.MOV.U32 R0, RZ, RZ, R10 ;  /* 0x000000ffff007224 */ /* 0x000fc600078e000a */
[----:B------:R-:W-:-:S04]  /*5240*/  @P1 FADD R5, RZ, -R5 ;  /* 0x80000005ff051221 */ /* 0x000fc80000000000 */
[----:B------:R-:W-:Y:S01]  /*5250*/  FMUL R28, R5, R8 ;  /* 0x00000008051c7220 */ /* 0x000fe20000400000 */
        /* <DEDUP_REMOVED lines=10> */
.L_x_96:
        /* <DEDUP_REMOVED lines=27> */
[C-C-:B------:R-:W-:Y:S01]  /*54b0*/  SHF.L.W.U32.HI R7, R5.reuse, 0x2, R0.reuse ;  /* 0x0000000205077819 */ /* 0x140fe20000010e00 */
[----:B------:R-:W-:Y:S01]  /*54c0*/  IMAD.SHL.U32 R5, R5, 0x4, RZ ;  /* 0x0000000405057824 */ /* 0x000fe200078e00ff */
[----:B------:R-:W-:Y:S02]  /*54d0*/  SHF.R.U32.HI R0, RZ, 0x1e, R0 ;  /* 0x0000001eff007819 */ /* 0x000fe40000011600 */
[----:B------:R-:W-:Y:S02]  /*54e0*/  SHF.R.S32.HI R4, RZ, 0x1f, R7 ;  /* 0x0000001fff047819 */ /* 0x000fe40000011407 */
[----:B0-----:R-:W-:Y:S02]  /*54f0*/  LOP3.LUT R6, R7, R18, RZ, 0x3c, !PT ;  /* 0x0000001207067212 */ /* 0x001fe400078e3cff */
[C---:B------:R-:W-:Y:S02]  /*5500*/  LOP3.LUT R26, R4.reuse, R5, RZ, 0x3c, !PT ;  /* 0x00000005041a7212 */ /* 0x040fe400078e3cff */
[----:B------:R-:W-:-:S02]  /*5510*/  LOP3.LUT R27, R4, R7, RZ, 0x3c, !PT ;  /* 0x00000007041b7212 */ /* 0x000fc400078e3cff */
        /* <DEDUP_REMOVED lines=8> */
.L_x_95:
[----:B------:R-:W-:Y:S05]  /*55a0*/  BSYNC.RECONVERGENT B0 ;  /* 0x0000000000007941 */ /* 0x000fea0003800200 */
.L_x_94:
[----:B------:R-:W-:Y:S01]  /*55b0*/  FMUL R4, R0, R0 ;  /* 0x0000000000047220 */ /* 0x000fe20000400000 */
[C---:B------:R-:W-:Y:S01]  /*55c0*/  LOP3.LUT R6, R7.reuse, 0x1, RZ, 0xc0, !PT ;  /* 0x0000000107067812 */ /* 0x040fe200078ec0ff */
[----:B------:R-:W-:Y:S01]  /*55d0*/  BSSY.RECONVERGENT B0, `(.L_x_97) ;  /* 0x0000045000007945 */ /* 0x000fe20003800200 */
[----:B------:R-:W-:Y:S01]  /*55e0*/  LOP3.LUT P1, RZ, R7, 0x2, RZ, 0xc0, !PT ;  /* 0x0000000207ff7812 */ /* 0x000fe2000782c0ff */
[----:B------:R-:W-:Y:S01]  /*55f0*/  FFMA R5, R4, R23, -0.0013887860113754868507 ;  /* 0xbab607ed04057423 */ /* 0x000fe20000000017 */
[----:B------:R-:W-:Y:S02]  /*5600*/  ISETP.NE.U32.AND P0, PT, R6, 0x1, PT ;  /* 0x000000010600780c */ /* 0x000fe40003f05070 */
[----:B------:R-:W-:Y:S02]  /*5610*/  MOV R7, R9 ;  /* 0x0000000900077202 */ /* 0x000fe40000000f00 */
[----:B------:R-:W-:Y:S02]  /*5620*/  FSEL R5, R5, -0.00019574658654164522886, !P0 ;  /* 0xb94d415305057808 */ /* 0x000fe40004000000 */
[----:B------:R-:W-:-:S02]  /*5630*/  FSEL R25, R24, 0.041666727513074874878, P0 ;  /* 0x3d2aaabb18197808 */ /* 0x000fc40000000000 */
[----:B------:R-:W-:Y:S02]  /*5640*/  FSEL R0, R0, 1, P0 ;  /* 0x3f80000000007808 */ /* 0x000fe40000000000 */
[----:B------:R-:W-:Y:S01]  /*5650*/  FSEL R6, -R22, -0.4999999701976776123, P0 ;  /* 0xbeffffff16067808 */ /* 0x000fe20000000100 */
[----:B------:R-:W-:Y:S01]  /*5660*/  FFMA R25, R4, R5, R25 ;  /* 0x0000000504197223 */ /* 0x000fe20000000019 */
[----:B------:R-:W-:Y:S01]  /*5670*/  FSETP.GE.AND P0, PT, |R18|, 105615, PT ;  /* 0x47ce47801200780b */ /* 0x000fe20003f06200 */
[C---:B------:R-:W-:Y:S02]  /*5680*/  FFMA R5, R4.reuse, R0, RZ ;  /* 0x0000000004057223 */ /* 0x040fe400000000ff */
[----:B------:R-:W-:-:S04]  /*5690*/  FFMA R6, R4, R25, R6 ;  /* 0x0000001904067223 */ /* 0x000fc80000000006 */
        /* <DEDUP_REMOVED lines=14> */
.L_x_99:
        /* <DEDUP_REMOVED lines=42> */
.L_x_98:
[----:B------:R-:W-:Y:S05]  /*5a20*/  BSYNC.RECONVERGENT B0 ;  /* 0x0000000000007941 */ /* 0x000fea0003800200 */
.L_x_97:
[----:B------:R-:W-:Y:S01]  /*5a30*/  FMUL R4, R0, R0 ;  /* 0x0000000000047220 */ /* 0x000fe20000400000 */
[C---:B------:R-:W-:Y:S01]  /*5a40*/  LOP3.LUT R6, R7.reuse, 0x1, RZ, 0xc0, !PT ;  /* 0x0000000107067812 */ /* 0x040fe200078ec0ff */
[----:B------:R-:W-:Y:S02]  /*5a50*/  BSSY.RECONVERGENT B0, `(.L_x_100) ;  /* 0x0000046000007945 */ /* 0x000fe40003800200 */
[----:B------:R-:W-:Y:S01]  /*5a60*/  FFMA R5, R4, R23, -0.0013887860113754868507 ;  /* 0xbab607ed04057423 */ /* 0x000fe20000000017 */
[----:B------:R-:W-:Y:S02]  /*5a70*/  ISETP.NE.U32.AND P0, PT, R6, 0x1, PT ;  /* 0x000000010600780c */ /* 0x000fe40003f05070 */
[----:B------:R-:W-:Y:S02]  /*5a80*/  IADD3 R6, PT, PT, R7, 0x1, RZ ;  /* 0x0000000107067810 */ /* 0x000fe40007ffe0ff */
[----:B------:R-:W-:Y:S02]  /*5a90*/  FSEL R5, R5, -0.00019574658654164522886, P0 ;  /* 0xb94d415305057808 */ /* 0x000fe40000000000 */
[----:B------:R-:W-:-:S02]  /*5aa0*/  FSEL R7, R24, 0.041666727513074874878, !P0 ;  /* 0x3d2aaabb18077808 */ /* 0x000fc40004000000 */
[----:B------:R-:W-:Y:S02]  /*5ab0*/  LOP3.LUT P1, RZ, R6, 0x2, RZ, 0xc0, !PT ;  /* 0x0000000206ff7812 */ /* 0x000fe4000782c0ff */
[----:B------:R-:W-:Y:S01]  /*5ac0*/  FSEL R0, R0, 1, !P0 ;  /* 0x3f80000000007808 */ /* 0x000fe20004000000 */
[----:B------:R-:W-:Y:S01]  /*5ad0*/  FFMA R7, R4, R5, R7 ;  /* 0x0000000504077223 */ /* 0x000fe20000000007 */
[----:B------:R-:W-:Y:S02]  /*5ae0*/  FSEL R6, -R22, -0.4999999701976776123, !P0 ;  /* 0xbeffffff16067808 */ /* 0x000fe40004000100 */
[----:B------:R-:W-:Y:S01]  /*5af0*/  FSETP.GE.AND P0, PT, |R18|, 105615, PT ;  /* 0x47ce47801200780b */ /* 0x000fe20003f06200 */
[C---:B------:R-:W-:Y:S02]  /*5b00*/  FFMA R5, R4.reuse, R0, RZ ;  /* 0x0000000004057223 */ /* 0x040fe400000000ff */
[----:B------:R-:W-:Y:S01]  /*5b10*/  FFMA R6, R4, R7, R6 ;  /* 0x0000000704067223 */ /* 0x000fe20000000006 */
[----:B------:R-:W-:-:S03]  /*5b20*/  IMAD.MOV.U32 R7, RZ, RZ, R9 ;  /* 0x000000ffff077224 */ /* 0x000fc600078e0009 */
[----:B------:R-:W-:Y:S01]  /*5b30*/  FFMA R5, R5, R6, R0 ;  /* 0x0000000605057223 */ /* 0x000fe20000000000 */
[----:B------:R-:W-:-:S03]  /*5b40*/  MOV R0, R10 ;  /* 0x0000000a00007202 */ /* 0x000fc60000000f00 */
[----:B------:R-:W-:-:S04]  /*5b50*/  @P1 FADD R5, RZ, -R5 ;  /* 0x80000005ff051221 */ /* 0x000fc80000000000 */
[----:B------:R-:W-:Y:S01]  /*5b60*/  FMUL R25, R5, -R2 ;  /* 0x8000000205197220 */ /* 0x000fe20000400000 */
        /* <DEDUP_REMOVED lines=10> */
.L_x_102:
        /* <DEDUP_REMOVED lines=27> */
[C-C-:B------:R-:W-:Y:S02]  /*5dc0*/  SHF.L.W.U32.HI R7, R5.reuse, 0x2, R0.reuse ;  /* 0x0000000205077819 */ /* 0x140fe40000010e00 */
[----:B------:R-:W-:Y:S02]  /*5dd0*/  SHF.L.U32 R5, R5, 0x2, RZ ;  /* 0x0000000205057819 */ /* 0x000fe400000006ff */
[----:B------:R-:W-:Y:S02]  /*5de0*/  SHF.R.S32.HI R4, RZ, 0x1f, R7 ;  /* 0x0000001fff047819 */ /* 0x000fe40000011407 */
[----:B------:R-:W-:Y:S02]  /*5df0*/  SHF.R.U32.HI R0, RZ, 0x1e, R0 ;  /* 0x0000001eff007819 */ /* 0x000fe40000011600 */
[C---:B------:R-:W-:Y:S02]  /*5e00*/  LOP3.LUT R26, R4.reuse, R5, RZ, 0x3c, !PT ;  /* 0x00000005041a7212 */ /* 0x040fe400078e3cff */
[----:B------:R-:W-:-:S02]  /*5e10*/  LOP3.LUT R27, R4, R7, RZ, 0x3c, !PT ;  /* 0x00000007041b7212 */ /* 0x000fc400078e3cff */
[C---:B0-----:R-:W-:Y:S02]  /*5e20*/  LOP3.LUT R6, R7.reuse, R18, RZ, 0x3c, !PT ;  /* 0x0000001207067212 */ /* 0x041fe400078e3cff */
[----:B------:R-:W-:Y:S02]  /*5e30*/  LEA.HI R7, R7, R0, RZ, 0x1 ;  /* 0x0000000007077211 */ /* 0x000fe400078f08ff */
[----:B------:R-:W0:Y:S01]  /*5e40*/  I2F.F64.S64 R26, R26 ;  /* 0x0000001a001a7312 */ /* 0x000e220000301c00 */
[----:B------:R-:W-:Y:S02]  /*5e50*/  ISETP.GE.AND P0, PT, R6, RZ, PT ;  /* 0x000000ff0600720c */ /* 0x000fe40003f06270 */
[----:B------:R-:W-:-:S05]  /*5e60*/  IMAD.MOV R0, RZ, RZ, -R7 ;  /* 0x000000ffff007224 */ /* 0x000fca00078e0a07 */
[----:B------:R-:W-:Y:S01]  /*5e70*/  @!P1 MOV R7, R0 ;  /* 0x0000000000079202 */ /* 0x000fe20000000f00 */
[----:B0-----:R-:W-:-:S10]  /*5e80*/  DMUL R4, R26, UR4 ;  /* 0x000000041a047c28 */ /* 0x001fd40008000000 */
[----:B------:R-:W0:Y:S02]  /*5e90*/  F2F.F32.F64 R4, R4 ;  /* 0x0000000400047310 */ /* 0x000e240000301000 */
[----:B0-----:R-:W-:-:S07]  /*5ea0*/  FSEL R0, -R4, R4, !P0 ;  /* 0x0000000404007208 */ /* 0x001fce0004000100 */
.L_x_101:
[----:B------:R-:W-:Y:S05]  /*5eb0*/  BSYNC.RECONVERGENT B0 ;  /* 0x0000000000007941 */ /* 0x000fea0003800200 */
.L_x_100:
[----:B------:R-:W-:Y:S01]  /*5ec0*/  FMUL R4, R0, R0 ;  /* 0x0000000000047220 */ /* 0x000fe20000400000 */
[C---:B------:R-:W-:Y:S01]  /*5ed0*/  LOP3.LUT R6, R7.reuse, 0x1, RZ, 0xc0, !PT ;  /* 0x0000000107067812 */ /* 0x040fe200078ec0ff */
[----:B------:R-:W-:Y:S01]  /*5ee0*/  BSSY.RECONVERGENT B0, `(.L_x_103) ;  /* 0x0000045000007945 */ /* 0x000fe20003800200 */
[----:B------:R-:W-:Y:S01]  /*5ef0*/  LOP3.LUT P1, RZ, R7, 0x2, RZ, 0xc0, !PT ;  /* 0x0000000207ff7812 */ /* 0x000fe2000782c0ff */
[----:B------:R-:W-:Y:S01]  /*5f00*/  FFMA R5, R4, R23, -0.0013887860113754868507 ;  /* 0xbab607ed04057423 */ /* 0x000fe20000000017 */
[----:B------:R-:W-:Y:S01]  /*5f10*/  ISETP.NE.U32.AND P0, PT, R6, 0x1, PT ;  /* 0x000000010600780c */ /* 0x000fe20003f05070 */
[----:B------:R-:W-:-:S03]  /*5f20*/  IMAD.MOV.U32 R7, RZ, RZ, R9 ;  /* 0x000000ffff077224 */ /* 0x000fc600078e0009 */
[----:B------:R-:W-:Y:S02]  /*5f30*/  FSEL R5, R5, -0.00019574658654164522886, !P0 ;  /* 0xb94d415305057808 */ /* 0x000fe40004000000 */
[----:B------:R-:W-:Y:S02]  /*5f40*/  FSEL R27, R24, 0.041666727513074874878, P0 ;  /* 0x3d2aaabb181b7808 */ /* 0x000fe40000000000 */
[----:B------:R-:W-:Y:S02]  /*5f50*/  FSEL R0, R0, 1, P0 ;  /* 0x3f80000000007808 */ /* 0x000fe40000000000 */
[----:B------:R-:W-:Y:S01]  /*5f60*/  FSEL R6, -R22, -0.4999999701976776123, P0 ;  /* 0xbeffffff16067808 */ /* 0x000fe20000000100 */
[----:B------:R-:W-:Y:S01]  /*5f70*/  FFMA R27, R4, R5, R27 ;  /* 0x00000005041b7223 */ /* 0x000fe2000000001b */
[----:B------:R-:W-:Y:S01]  /*5f80*/  FSETP.GE.AND P0, PT, |R18|, 105615, PT ;  /* 0x47ce47801200780b */ /* 0x000fe20003f06200 */
[C---:B------:R-:W-:Y:S02]  /*5f90*/  FFMA R5, R4.reuse, R0, RZ ;  /* 0x0000000004057223 */ /* 0x040fe400000000ff */
[----:B------:R-:W-:-:S04]  /*5fa0*/  FFMA R6, R4, R27, R6 ;  /* 0x0000001b04067223 */ /* 0x000fc80000000006 */
        /* <DEDUP_REMOVED lines=14> */
.L_x_105:
        /* <DEDUP_REMOVED lines=42> */
.L_x_104:
[----:B------:R-:W-:Y:S05]  /*6330*/  BSYNC.RECONVERGENT B0 ;  /* 0x0000000000007941 */ /* 0x000fea0003800200 */
.L_x_103:
[----:B------:R-:W-:Y:S01]  /*6340*/  FMUL R4, R0, R0 ;  /* 0x0000000000047220 */ /* 0x000fe20000400000 */
[C---:B------:R-:W-:Y:S01]  /*6350*/  LOP3.LUT R6, R7.reuse, 0x1, RZ, 0xc0, !PT ;  /* 0x0000000107067812 */ /* 0x040fe200078ec0ff */
[----:B------:R-:W-:Y:S01]  /*6360*/  BSSY.RECONVERGENT B0, `(.L_x_106) ;  /* 0x0000043000007945 */ /* 0x000fe20003800200 */
[----:B------:R-:W-:Y:S01]  /*6370*/  LOP3.LUT P1, RZ, R7, 0x2, RZ, 0xc0, !PT ;  /* 0x0000000207ff7812 */ /* 0x000fe2000782c0ff */
[----:B------:R-:W-:Y:S01]  /*6380*/  FFMA R5, R4, R23, -0.0013887860113754868507 ;  /* 0xbab607ed04057423 */ /* 0x000fe20000000017 */
[----:B------:R-:W-:-:S04]  /*6390*/  ISETP.NE.U32.AND P0, PT, R6, 0x1, PT ;  /* 0x000000010600780c */ /* 0x000fc80003f05070 */
        /* <DEDUP_REMOVED lines=8> */
[----:B------:R-:W-:-:S04]  /*6420*/  FFMA R0, R5, R6, R0 ;  /* 0x0000000605007223 */ /* 0x000fc80000000000 */
[----:B------:R-:W-:-:S04]  /*6430*/  @P1 FADD R0, RZ, -R0 ;  /* 0x80000000ff001221 */ /* 0x000fc80000000000 */
[----:B------:R-:W-:Y:S01]  /*6440*/  FMUL R31, R0, R3 ;  /* 0x00000003001f7220 */ /* 0x000fe20000400000 */
        /* <DEDUP_REMOVED lines=10> */
.L_x_108:
        /* <DEDUP_REMOVED lines=33> */
[C---:B------:R-:W-:Y:S02]  /*6700*/  LEA.HI R9, R7.reuse, R0, RZ, 0x1 ;  /* 0x0000000007097211 */ /* 0x040fe400078f08ff */
[----:B0-----:R-:W-:Y:S02]  /*6710*/  LOP3.LUT R6, R7, R18, RZ, 0x3c, !PT ;  /* 0x0000001207067212 */ /* 0x001fe400078e3cff */
[----:B------:R-:W0:Y:S01]  /*6720*/  I2F.F64.S64 R26, R26 ;  /* 0x0000001a001a7312 */ /* 0x000e220000301c00 */
[----:B------:R-:W-:Y:S01]  /*6730*/  IMAD.MOV R0, RZ, RZ, -R9 ;  /* 0x000000ffff007224 */ /* 0x000fe200078e0a09 */
[----:B------:R-:W-:-:S04]  /*6740*/  ISETP.GE.AND P0, PT, R6, RZ, PT ;  /* 0x000000ff0600720c */ /* 0x000fc80003f06270 */
[----:B------:R-:W-:Y:S01]  /*6750*/  @!P1 MOV R9, R0 ;  /* 0x0000000000099202 */ /* 0x000fe20000000f00 */
[----:B0-----:R-:W-:-:S10]  /*6760*/  DMUL R4, R26, UR4 ;  /* 0x000000041a047c28 */ /* 0x001fd40008000000 */
[----:B------:R-:W0:Y:S02]  /*6770*/  F2F.F32.F64 R4, R4 ;  /* 0x0000000400047310 */ /* 0x000e240000301000 */
[----:B0-----:R-:W-:-:S07]  /*6780*/  FSEL R10, -R4, R4, !P0 ;  /* 0x00000004040a7208 */ /* 0x001fce0004000100 */
.L_x_107:
[----:B------:R-:W-:Y:S05]  /*6790*/  BSYNC.RECONVERGENT B0 ;  /* 0x0000000000007941 */ /* 0x000fea0003800200 */
.L_x_106:
[----:B------:R-:W0:Y:S01]  /*67a0*/  LDCU UR4, c[0x0][0x3e0] ;  /* 0x00007c00ff0477ac */ /* 0x000e220008000800 */
[-C--:B------:R-:W-:Y:S01]  /*67b0*/  FMUL R4, R31, -R8.reuse ;  /* 0x800000081f047220 */ /* 0x080fe20000400000 */
[-C--:B------:R-:W-:Y:S01]  /*67c0*/  FMUL R6, R29, R8.reuse ;  /* 0x000000081d067220 */ /* 0x080fe20000400000 */
[----:B------:R-:W-:Y:S01]  /*67d0*/  FMUL R32, R25, R8 ;  /* 0x0000000819207220 */ /* 0x000fe20000400000 */
[----:B0-----:R-:W-:-:S09]  /*67e0*/  UISETP.GE.AND UP0, UPT, UR4, 0x1, UPT ;  /* 0x000000010400788c */ /* 0x001fd2000bf06270 */
[----:B------:R-:W-:Y:S05]  /*67f0*/  BRA.U !UP0, `(.L_x_109) ;  /* 0x0000002108c47547 */ /* 0x000fea000b800000 */
[C---:B------:R-:W-:Y:S01]  /*6800*/  LOP3.LUT R0, R9.reuse, 0x1, RZ, 0xc0, !PT ;  /* 0x0000000109007812 */ /* 0x040fe200078ec0ff */
[----:B------:R-:W-:Y:S01]  /*6810*/  FMUL R5, R10, R10 ;  /* 0x0000000a0a057220 */ /* 0x000fe20000400000 */
[----:B------:R-:W-:Y:S02]  /*6820*/  VIADD R9, R9, 0x1 ;  /* 0x0000000109097836 */ /* 0x000fe40000000000 */
[----:B------:R-:W-:Y:S01]  /*6830*/  FMUL R25, R4, R11 ;  /* 0x0000000b04197220 */ /* 0x000fe20000400000 */
[----:B------:R-:W-:Y:S01]  /*6840*/  ISETP.NE.U32.AND P0, PT, R0, 0x1, PT ;  /* 0x000000010000780c */ /* 0x000fe20003f05070 */
[----:B------:R-:W-:Y:S01]  /*6850*/  FFMA R23, R5, R23, -0.0013887860113754868507 ;  /* 0xbab607ed05177423 */ /* 0x000fe20000000017 */
[----:B------:R-:W-:Y:S01]  /*6860*/  HFMA2 R31, -RZ, RZ, 0, 0 ;  /* 0x00000000ff1f7431 */ /* 0x000fe200000001ff */
[----:B------:R-:W-:Y:S01]  /*6870*/  LOP3.LUT P1, RZ, R9, 0x2, RZ, 0xc0, !PT ;  /* 0x0000000209ff7812 */ /* 0x000fe2000782c0ff */
[----:B------:R-:W-:Y:S01]  /*6880*/  FFMA R25, R32, R14, R25 ;  /* 0x0000000e20197223 */ /* 0x000fe20000000019 */
[----:B------:R-:W-:-:S02]  /*6890*/  FSEL R26, R24, 0.041666727513074874878, !P0 ;  /* 0x3d2aaabb181a7808 */ /* 0x000fc40004000000 */
[----:B------:R-:W-:Y:S02]  /*68a0*/  FSEL R24, R23, -0.00019574658654164522886, P0 ;  /* 0xb94d415317187808 */ /* 0x000fe40000000000 */
[----:B------:R-:W-:Y:S02]  /*68b0*/  FSEL R0, R10, 1, !P0 ;  /* 0x3f8000000a007808 */ /* 0x000fe40004000000 */
[----:B------:R-:W-:Y:S01]  /*68c0*/  FSEL R9, -R22, -0.4999999701976776123, !P0 ;  /* 0xbeffffff16097808 */ /* 0x000fe20004000100 */
[C---:B------:R-:W-:Y:S02]  /*68d0*/  FFMA R24, R5.reuse, R24, R26 ;  /* 0x0000001805187223 */ /* 0x040fe4000000001a */
[C---:B------:R-:W-:Y:S02]  /*68e0*/  FFMA R7, R5.reuse, R0, RZ ;  /* 0x0000000005077223 */ /* 0x040fe400000000ff */
[----:B------:R-:W-:-:S04]  /*68f0*/  FFMA R9, R5, R24, R9 ;  /* 0x0000001805097223 */ /* 0x000fc80000000009 */
[----:B------:R-:W-:Y:S01]  /*6900*/  FFMA R0, R7, R9, R0 ;  /* 0x0000000907007223 */ /* 0x000fe20000000000 */
[----:B------:R-:W-:Y:S01]  /*6910*/  FMUL R7, R4, R12 ;  /* 0x0000000c04077220 */ /* 0x000fe20000400000 */
[----:B------:R-:W-:Y:S02]  /*6920*/  FMUL R9, RZ, R4 ;  /* 0x00000004ff097220 */ /* 0x000fe40000400000 */
[----:B------:R-:W-:Y:S01]  /*6930*/  @P1 FADD R0, RZ, -R0 ;  /* 0x80000000ff001221 */ /* 0x000fe20000000000 */
[C---:B------:R-:W-:Y:S01]  /*6940*/  FFMA R26, R32.reuse, R15, R7 ;  /* 0x0000000f201a7223 */ /* 0x040fe20000000007 */
[----:B------:R-:W-:Y:S01]  /*6950*/  FFMA R24, R32, R13, R9 ;  /* 0x0000000d20187223 */ /* 0x000fe20000000009 */
[-C--:B------:R-:W-:Y:S01]  /*6960*/  FMUL R9, R30, R3.reuse ;  /* 0x000000031e097220 */ /* 0x080fe20000400000 */
[----:B------:R-:W-:-:S04]  /*6970*/  FMUL R5, R0, R3 ;  /* 0x0000000300057220 */ /* 0x000fc80000400000 */
[----:B------:R-:W-:Y:S01]  /*6980*/  FMUL R5, R5, R8 ;  /* 0x0000000805057220 */ /* 0x000fe20000400000 */
[----:B------:R-:W-:-:S03]  /*6990*/  FMUL R8, R28, R3 ;  /* 0x000000031c087220 */ /* 0x000fc60000400000 */
[C---:B------:R-:W-:Y:S01]  /*69a0*/  FMUL R23, R5.reuse, R12 ;  /* 0x0000000c05177220 */ /* 0x040fe20000400000 */
[----:B------:R-:W-:Y:S01]  /*69b0*/  FMUL R7, R5, R11 ;  /* 0x0000000b05077220 */ /* 0x000fe20000400000 */
[----:B------:R-:W-:Y:S02]  /*69c0*/  FMUL R10, RZ, R5 ;  /* 0x00000005ff0a7220 */ /* 0x000fe40000400000 */
[C---:B------:R-:W-:Y:S01]  /*69d0*/  FFMA R23, R6.reuse, R15, R23 ;  /* 0x0000000f06177223 */ /* 0x040fe20000000017 */
[C---:B------:R-:W-:Y:S01]  /*69e0*/  FFMA R22, R6.reuse, R14, R7 ;  /* 0x0000000e06167223 */ /* 0x040fe20000000007 */
[----:B------:R-:W-:-:S07]  /*69f0*/  FFMA R10, R6, R13, R10 ;  /* 0x0000000d060a7223 */ /* 0x000fce000000000a */
.L_x_135:
[----:B0-----:R-:W0:Y:S01]  /*6a00*/  LDC.64 R4, c[0x0][0x3c8] ;  /* 0x0000f200ff047b82 */ /* 0x001e220000000a00 */
        /* <DEDUP_REMOVED lines=25> */
.L_x_112:
[----:B0-----:R-:W0:Y:S02]  /*6ba0*/  LDC.64 R32, c[0x4][RZ] ;  /* 0x01000000ff207b82 */ /* 0x001e240000000a00 */
[----:B0-----:R-:W-:-:S05]  /*6bb0*/  IMAD.WIDE.U32 R32, R0, 0x4, R32 ;  /* 0x0000000400207825 */ /* 0x001fca00078e0020 */
        /* <DEDUP_REMOVED lines=27> */
[----:B------:R-:W-:-:S02]  /*6d70*/  SHF.R.S32.HI R4, RZ, 0x1f, R27 ;  /* 0x0000001fff047819 */ /* 0x000fc4000001141b */
[----:B------:R-:W-:Y:S02]  /*6d80*/  SHF.R.U32.HI R0, RZ, 0x1e, R0 ;  /* 0x0000001eff007819 */ /* 0x000fe40000011600 */
[C---:B------:R-:W-:Y:S02]  /*6d90*/  LOP3.LUT R32, R4.reuse, R5, RZ, 0x3c, !PT ;  /* 0x0000000504207212 */ /* 0x040fe400078e3cff */
[----:B------:R-:W-:Y:S02]  /*6da0*/  LOP3.LUT R33, R4, R27, RZ, 0x3c, !PT ;  /* 0x0000001b04217212 */ /* 0x000fe400078e3cff */
        /* <DEDUP_REMOVED lines=9> */
.L_x_111:
[----:B------:R-:W-:Y:S05]  /*6e40*/  BSYNC.RECONVERGENT B0 ;  /* 0x0000000000007941 */ /* 0x000fea0003800200 */
.L_x_110:
[----:B------:R-:W-:Y:S02]  /*6e50*/  HFMA2 R36, -RZ, RZ, 1.0078125, -8.98838043212890625e-05 ;  /* 0x3c0885e4ff247431 */ /* 0x000fe400000001ff */
        /* <DEDUP_REMOVED lines=9> */
[----:B------:R-:W-:Y:S02]  /*6ef0*/  FSEL R33, R36, 0.041666727513074874878, P0 ;  /* 0x3d2aaabb24217808 */ /* 0x000fe40000000000 */
[----:B------:R-:W-:Y:S02]  /*6f00*/  FSEL R28, R27, 1, P0 ;  /* 0x3f8000001b1c7808 */ /* 0x000fe40000000000 */
[----:B------:R-:W-:Y:S01]  /*6f10*/  FSEL R0, -R37, -0.4999999701976776123, P0 ;  /* 0xbeffffff25007808 */ /* 0x000fe20000000100 */
[C---:B------:R-:W-:Y:S01]  /*6f20*/  FFMA R33, R4.reuse, R5, R33 ;  /* 0x0000000504217223 */ /* 0x040fe20000000021 */
[----:B------:R-:W-:Y:S01]  /*6f30*/  MOV R27, R30 ;  /* 0x0000001e001b7202 */ /* 0x000fe20000000f00 */
[C---:B------:R-:W-:Y:S02]  /*6f40*/  FFMA R5, R4.reuse, R28, RZ ;  /* 0x0000001c04057223 */ /* 0x040fe400000000ff */
[----:B------:R-:W-:-:S04]  /*6f50*/  FFMA R0, R4, R33, R0 ;  /* 0x0000002104007223 */ /* 0x000fc80000000000 */
        /* <DEDUP_REMOVED lines=13> */
.L_x_115:
        /* <DEDUP_REMOVED lines=42> */
.L_x_114:
[----:B------:R-:W-:Y:S05]  /*72d0*/  BSYNC.RECONVERGENT B0 ;  /* 0x0000000000007941 */ /* 0x000fea0003800200 */
.L_x_113:
[----:B------:R-:W-:Y:S01]  /*72e0*/  FMUL R4, R0, R0 ;  /* 0x0000000000047220 */ /* 0x000fe20000400000 */
[C---:B------:R-:W-:Y:S01]  /*72f0*/  LOP3.LUT R5, R27.reuse, 0x1, RZ, 0xc0, !PT ;  /* 0x000000011b057812 */ /* 0x040fe200078ec0ff */
[----:B------:R-:W-:Y:S01]  /*7300*/  BSSY.RECONVERGENT B2, `(.L_x_116) ;  /* 0x000001a000027945 */ /* 0x000fe20003800200 */
[----:B------:R-:W-:Y:S01]  /*7310*/  IADD3 R32, PT, PT, R27, 0x1, RZ ;  /* 0x000000011b207810 */ /* 0x000fe20007ffe0ff */
[----:B------:R-:W-:Y:S01]  /*7320*/  FFMA R35, R4, R35, -0.0013887860113754868507 ;  /* 0xbab607ed04237423 */ /* 0x000fe20000000023 */
[----:B------:R-:W-:Y:S01]  /*7330*/  ISETP.NE.U32.AND P0, PT, R5, 0x1, PT ;  /* 0x000000010500780c */ /* 0x000fe20003f05070 */
[----:B------:R-:W0:Y:S01]  /*7340*/  MUFU.RCP R27, R6 ;  /* 0x00000006001b7308 */ /* 0x000e220000001000 */
[----:B------:R-:W-:Y:S02]  /*7350*/  LOP3.LUT P1, RZ, R32, 0x2, RZ, 0xc0, !PT ;  /* 0x0000000220ff7812 */ /* 0x000fe4000782c0ff */
[----:B------:R-:W-:Y:S02]  /*7360*/  FSEL R5, R36, 0.041666727513074874878, !P0 ;  /* 0x3d2aaabb24057808 */ /* 0x000fe40004000000 */
[----:B------:R-:W-:-:S02]  /*7370*/  FSEL R35, R35, -0.00019574658654164522886, P0 ;  /* 0xb94d415323237808 */ /* 0x000fc40000000000 */
[----:B------:R-:W-:Y:S02]  /*7380*/  FSEL R32, -R37, -0.4999999701976776123, !P0 ;  /* 0xbeffffff25207808 */ /* 0x000fe40004000100 */
        /* <DEDUP_REMOVED lines=17> */
.L_x_117:
[----:B------:R-:W-:Y:S05]  /*74a0*/  BSYNC.RECONVERGENT B2 ;  /* 0x0000000000027941 */ /* 0x000fea0003800200 */
.L_x_116:
        /* <DEDUP_REMOVED lines=14> */
.L_x_119:
[----:B------:R-:W-:Y:S05]  /*7590*/  BSYNC.RECONVERGENT B2 ;  /* 0x0000000000027941 */ /* 0x000fea0003800200 */
.L_x_118:
        /* <DEDUP_REMOVED lines=14> */
.L_x_122:
        /* <DEDUP_REMOVED lines=20> */
[----:B0-----:R-:W3:Y:S01]  /*77c0*/  @P0 LDL R4, [R34+0x10] ;  /* 0x0000100022040983 */ /* 0x001ee20000100800 */
        /* <DEDUP_REMOVED lines=12> */
[C---:B------:R-:W-:Y:S02]  /*7890*/  LOP3.LUT R4, R37.reuse, R6, RZ, 0x3c, !PT ;  /* 0x0000000625047212 */ /* 0x040fe400078e3cff */
[----:B------:R-:W-:Y:S02]  /*78a0*/  LEA.HI R37, R37, R0, RZ, 0x1 ;  /* 0x0000000025257211 */ /* 0x000fe400078f08ff */
[----:B------:R-:W0:Y:S01]  /*78b0*/  I2F.F64.S64 R32, R32 ;  /* 0x0000002000207312 */ /* 0x000e220000301c00 */
[----:B------:R-:W-:Y:S02]  /*78c0*/  ISETP.GE.AND P0, PT, R4, RZ, PT ;  /* 0x000000ff0400720c */ /* 0x000fe40003f06270 */
[----:B------:R-:W-:-:S05]  /*78d0*/  IMAD.MOV R0, RZ, RZ, -R37 ;  /* 0x000000ffff007224 */ /* 0x000fca00078e0a25 */
[----:B------:R-:W-:Y:S01]  /*78e0*/  @!P1 MOV R37, R0 ;  /* 0x0000000000259202 */ /* 0x000fe20000000f00 */
[----:B0-----:R-:W-:-:S10]  /*78f0*/  DMUL R34, R32, UR4 ;  /* 0x0000000420227c28 */ /* 0x001fd40008000000 */
[----:B------:R-:W0:Y:S02]  /*7900*/  F2F.F32.F64 R34, R34 ;  /* 0x0000002200227310 */ /* 0x000e240000301000 */
[----:B01----:R-:W-:-:S07]  /*7910*/  FSEL R0, -R34, R34, !P0 ;  /* 0x0000002222007208 */ /* 0x003fce0004000100 */
.L_x_121:
[----:B------:R-:W-:Y:S05]  /*7920*/  BSYNC.RECONVERGENT B0 ;  /* 0x0000000000007941 */ /* 0x000fea0003800200 */
.L_x_120:
        /* <DEDUP_REMOVED lines=11> */
[----:B------:R-:W-:Y:S01]  /*79e0*/  FSEL R28, R0, 1, P0 ;  /* 0x3f800000001c7808 */ /* 0x000fe20000000000 */
[----:B------:R-:W-:Y:S01]  /*79f0*/  IMAD.MOV.U32 R0, RZ, RZ, R29 ;  /* 0x000000ffff007224 */ /* 0x000fe200078e001d */
[----:B------:R-:W-:Y:S01]  /*7a00*/  FSEL R37, -R40, -0.4999999701976776123, P0 ;  /* 0xbeffffff28257808 */ /* 0x000fe20000000100 */
[C---:B------:R-:W-:Y:S02]  /*7a10*/  FFMA R4, R33.reuse, R4, R32 ;  /* 0x0000000421047223 */ /* 0x040fe40000000020 */
[C---:B------:R-:W-:Y:S02]  /*7a20*/  FFMA R35, R33.reuse, R28, RZ ;  /* 0x0000001c21237223 */ /* 0x040fe400000000ff */
[----:B------:R-:W-:Y:S01]  /*7a30*/  FFMA R4, R33, R4, R37 ;  /* 0x0000000421047223 */ /* 0x000fe20000000025 */
[----:B------:R-:W-:-:S03]  /*7a40*/  MOV R37, R30 ;  /* 0x0000001e00257202 */ /* 0x000fc60000000f00 */
[----:B------:R-:W-:-:S04]  /*7a50*/  FFMA R28, R35, R4, R28 ;  /* 0x00000004231c7223 */ /* 0x000fc8000000001c */
        /* <DEDUP_REMOVED lines=11> */
.L_x_125:
        /* <DEDUP_REMOVED lines=30> */
[----:B------:R-:W-:-:S04]  /*7cf0*/  SHF.R.S32.HI R4, RZ, 0x1f, R37 ;  /* 0x0000001fff047819 */ /* 0x000fc80000011425 */
[C---:B------:R-:W-:Y:S02]  /*7d00*/  LOP3.LUT R32, R4.reuse, R33, RZ, 0x3c, !PT ;  /* 0x0000002104207212 */ /* 0x040fe400078e3cff */
[----:B------:R-:W-:Y:S02]  /*7d10*/  LOP3.LUT R33, R4, R37, RZ, 0x3c, !PT ;  /* 0x0000002504217212 */ /* 0x000fe400078e3cff */
[C---:B------:R-:W-:Y:S02]  /*7d20*/  LOP3.LUT R4, R37.reuse, R6, RZ, 0x3c, !PT ;  /* 0x0000000625047212 */ /* 0x040fe400078e3cff */
[----:B------:R-:W-:Y:S02]  /*7d30*/  LEA.HI R37, R37, R0, RZ, 0x1 ;  /* 0x0000000025257211 */ /* 0x000fe400078f08ff */
[----:B------:R-:W1:Y:S01]  /*7d40*/  I2F.F64.S64 R32, R32 ;  /* 0x0000002000207312 */ /* 0x000e620000301c00 */
[----:B------:R-:W-:Y:S02]  /*7d50*/  ISETP.GE.AND P0, PT, R4, RZ, PT ;  /* 0x000000ff0400720c */ /* 0x000fe40003f06270 */
[----:B------:R-:W-:-:S05]  /*7d60*/  IADD3 R0, PT, PT, -R37, RZ, RZ ;  /* 0x000000ff25007210 */ /* 0x000fca0007ffe1ff */
[----:B------:R-:W-:Y:S01]  /*7d70*/  @!P1 IMAD.MOV.U32 R37, RZ, RZ, R0 ;  /* 0x000000ffff259224 */ /* 0x000fe200078e0000 */
[----:B-1----:R-:W-:-:S10]  /*7d80*/  DMUL R34, R32, UR4 ;  /* 0x0000000420227c28 */ /* 0x002fd40008000000 */
[----:B------:R-:W0:Y:S02]  /*7d90*/  F2F.F32.F64 R34, R34 ;  /* 0x0000002200227310 */ /* 0x000e240000301000 */
[----:B0-----:R-:W-:-:S07]  /*7da0*/  FSEL R0, -R34, R34, !P0 ;  /* 0x0000002222007208 */ /* 0x001fce0004000100 */
.L_x_124:
[----:B------:R-:W-:Y:S05]  /*7db0*/  BSYNC.RECONVERGENT B0 ;  /* 0x0000000000007941 */ /* 0x000fea0003800200 */
.L_x_123:
        /* <DEDUP_REMOVED lines=8> */
[----:B------:R-:W-:Y:S02]  /*7e40*/  FSEL R4, R39, 0.041666727513074874878, P0 ;  /* 0x3d2aaabb27047808 */ /* 0x000fe40000000000 */
[----:B------:R-:W-:-:S02]  /*7e50*/  FSEL R38, R38, -0.00019574658654164522886, !P0 ;  /* 0xb94d415326267808 */ /* 0x000fc40004000000 */
[----:B------:R-:W-:Y:S02]  /*7e60*/  FSEL R27, -R40, -0.4999999701976776123, P0 ;  /* 0xbeffffff281b7808 */ /* 0x000fe40000000100 */
[----:B------:R-:W-:Y:S01]  /*7e70*/  FSEL R0, R0, 1, P0 ;  /* 0x3f80000000007808 */ /* 0x000fe20000000000 */
[----:B------:R-:W-:-:S04]  /*7e80*/  FFMA R4, R33, R38, R4 ;  /* 0x0000002621047223 */ /* 0x000fc80000000004 */
[C---:B------:R-:W-:Y:S01]  /*7e90*/  FFMA R4, R33.reuse, R4, R27 ;  /* 0x0000000421047223 */ /* 0x040fe2000000001b */
[----:B------:R-:W-:Y:S01]  /*7ea0*/  FFMA R33, R33, R0, RZ ;  /* 0x0000000021217223 */ /* 0x000fe200000000ff */
[----:B0-----:R-:W-:-:S03]  /*7eb0*/  FFMA R27, -R35, R32, 1 ;  /* 0x3f800000231b7423 */ /* 0x001fc60000000120 */
[----:B------:R-:W-:Y:S01]  /*7ec0*/  FFMA R4, R33, R4, R0 ;  /* 0x0000000421047223 */ /* 0x000fe20000000000 */
[----:B------:R-:W-:-:S03]  /*7ed0*/  FFMA R27, R32, R27, R32 ;  /* 0x0000001b201b7223 */ /* 0x000fc60000000020 */
[----:B------:R-:W-:-:S04]  /*7ee0*/  @P1 FADD R4, RZ, -R4 ;  /* 0x80000004ff041221 */ /* 0x000fc80000000000 */
        /* <DEDUP_REMOVED lines=10> */
.L_x_127:
[----:B------:R-:W-:Y:S05]  /*7f90*/  BSYNC.RECONVERGENT B2 ;  /* 0x0000000000027941 */ /* 0x000fea0003800200 */
.L_x_126:
        /* <DEDUP_REMOVED lines=13> */
.L_x_129:
[----:B------:R-:W-:Y:S05]  /*8070*/  BSYNC.RECONVERGENT B2 ;  /* 0x0000000000027941 */ /* 0x000fea0003800200 */
.L_x_128:
        /* <DEDUP_REMOVED lines=12> */
.L_x_132:
        /* <DEDUP_REMOVED lines=31> */
[----:B------:R-:W-:Y:S02]  /*8330*/  LEA.HI R30, R33, R0, RZ, 0x1 ;  /* 0x00000000211e7211 */ /* 0x000fe400078f08ff */
[C---:B------:R-:W-:Y:S02]  /*8340*/  LOP3.LUT R34, R4.reuse, R29, RZ, 0x3c, !PT ;  /* 0x0000001d04227212 */ /* 0x040fe400078e3cff */
[----:B------:R-:W-:-:S02]  /*8350*/  LOP3.LUT R35, R4, R33, RZ, 0x3c, !PT ;  /* 0x0000002104237212 */ /* 0x000fc400078e3cff */
[----:B------:R-:W-:Y:S02]  /*8360*/  LOP3.LUT R6, R33, R6, RZ, 0x3c, !PT ;  /* 0x0000000621067212 */ /* 0x000fe400078e3cff */
[----:B------:R-:W-:Y:S02]  /*8370*/  IADD3 R0, PT, PT, -R30, RZ, RZ ;  /* 0x000000ff1e007210 */ /* 0x000fe40007ffe1ff */
[----:B------:R-:W0:Y:S01]  /*8380*/  I2F.F64.S64 R34, R34 ;  /* 0x0000002200227312 */ /* 0x000e220000301c00 */
[----:B------:R-:W-:Y:S02]  /*8390*/  ISETP.GE.AND P0, PT, R6, RZ, PT ;  /* 0x000000ff0600720c */ /* 0x000fe40003f06270 */
[----:B------:R-:W-:Y:S01]  /*83a0*/  @!P1 IMAD.MOV.U32 R30, RZ, RZ, R0 ;  /* 0x000000ffff1e9224 */ /* 0x000fe200078e0000 */
[----:B0-----:R-:W-:-:S10]  /*83b0*/  DMUL R36, R34, UR4 ;  /* 0x0000000422247c28 */ /* 0x001fd40008000000 */
[----:B------:R-:W0:Y:S02]  /*83c0*/  F2F.F32.F64 R36, R36 ;  /* 0x0000002400247310 */ /* 0x000e240000301000 */
[----:B01----:R-:W-:-:S07]  /*83d0*/  FSEL R29, -R36, R36, !P0 ;  /* 0x00000024241d7208 */ /* 0x003fce0004000100 */
.L_x_131:
[----:B------:R-:W-:Y:S05]  /*83e0*/  BSYNC.RECONVERGENT B0 ;  /* 0x0000000000007941 */ /* 0x000fea0003800200 */
.L_x_130:
[----:B------:R-:W-:Y:S01]  /*83f0*/  MOV R33, 0x37cbac00 ;  /* 0x37cbac0000217802 */ /* 0x000fe20000000f00 */
[----:B------:R-:W-:Y:S01]  /*8400*/  FMUL R0, R29, R29 ;  /* 0x0000001d1d007220 */ /* 0x000fe20000400000 */
[C---:B------:R-:W-:Y:S01]  /*8410*/  LOP3.LUT R6, R30.reuse, 0x1, RZ, 0xc0, !PT ;  /* 0x000000011e067812 */ /* 0x040fe200078ec0ff */
[----:B------:R-:W-:Y:S01]  /*8420*/  IMAD.MOV.U32 R35, RZ, RZ, 0x3c0885e4 ;  /* 0x3c0885e4ff237424 */ /* 0x000fe200078e00ff */
[----:B------:R-:W-:Y:S01]  /*8430*/  IADD3 R30, PT, PT, R30, 0x1, RZ ;  /* 0x000000011e1e7810 */ /* 0x000fe20007ffe0ff */
[----:B------:R-:W-:Y:S01]  /*8440*/  FFMA R4, R0, R33, -0.0013887860113754868507 ;  /* 0xbab607ed00047423 */ /* 0x000fe20000000021 */
[----:B------:R-:W-:Y:S01]  /*8450*/  ISETP.NE.U32.AND P0, PT, R6, 0x1, PT ;  /* 0x000000010600780c */ /* 0x000fe20003f05070 */
[----:B------:R-:W-:Y:S01]  /*8460*/  FMUL R37, R7, R19 ;  /* 0x0000001307257220 */ /* 0x000fe20000400000 */
[----:B------:R-:W-:Y:S01]  /*8470*/  LOP3.LUT P1, RZ, R30, 0x2, RZ, 0xc0, !PT ;  /* 0x000000021eff7812 */ /* 0x000fe2000782c0ff */
[----:B------:R-:W-:Y:S01]  /*8480*/  BSSY.RECONVERGENT B2, `(.L_x_133) ;  /* 0x0000018000027945 */ /* 0x000fe20003800200 */
[----:B------:R-:W-:Y:S01]  /*8490*/  FSEL R33, R4, -0.00019574658654164522886, P0 ;  /* 0xb94d415304217808 */ /* 0x000fe20000000000 */
[----:B------:R-:W-:Y:S01]  /*84a0*/  IMAD.MOV.U32 R4, RZ, RZ, 0x3e2aaaa8 ;  /* 0x3e2aaaa8ff047424 */ /* 0x000fe200078e00ff */
[----:B------:R-:W-:Y:S01]  /*84b0*/  FSEL R35, R35, 0.041666727513074874878, !P0 ;  /* 0x3d2aaabb23237808 */ /* 0x000fe20004000000 */
[----:B------:R-:W-:Y:S01]  /*84c0*/  FMUL R37, R37, R37 ;  /* 0x0000002525257220 */ /* 0x000fe20000400000 */
[----:B------:R-:W-:-:S02]  /*84d0*/  FSEL R29, R29, 1, !P0 ;  /* 0x3f8000001d1d7808 */ /* 0x000fc40004000000 */
[----:B------:R-:W-:Y:S01]  /*84e0*/  FSEL R4, -R4, -0.4999999701976776123, !P0 ;  /* 0xbeffffff04047808 */ /* 0x000fe20004000100 */
[C---:B------:R-:W-:Y:S01]  /*84f0*/  FFMA R33, R0.reuse, R33, R35 ;  /* 0x0000002100217223 */ /* 0x040fe20000000023 */
[----:B------:R-:W0:Y:S03]  /*8500*/  MUFU.RCP R6, R37 ;  /* 0x0000002500067308 */ /* 0x000e260000001000 */
[C---:B------:R-:W-:Y:S01]  /*8510*/  FFMA R4, R0.reuse, R33, R4 ;  /* 0x0000002100047223 */ /* 0x040fe20000000004 */
[----:B------:R-:W-:-:S04]  /*8520*/  FFMA R0, R0, R29, RZ ;  /* 0x0000001d00007223 */ /* 0x000fc800000000ff */
[----:B------:R-:W-:-:S04]  /*8530*/  FFMA R4, R0, R4, R29 ;  /* 0x0000000400047223 */ /* 0x000fc8000000001d */
[----:B------:R-:W-:-:S04]  /*8540*/  @P1 FADD R4, RZ, -R4 ;  /* 0x80000004ff041221 */ /* 0x000fc80000000000 */
[----:B------:R-:W-:Y:S01]  /*8550*/  FADD R4, R4, R4 ;  /* 0x0000000404047221 */ /* 0x000fe20000000000 */
[----:B0-----:R-:W-:-:S03]  /*8560*/  FFMA R29, -R37, R6, 1 ;  /* 0x3f800000251d7423 */ /* 0x001fc60000000106 */
[----:B------:R-:W0:Y:S01]  /*8570*/  FCHK P0, R4, R37 ;  /* 0x0000002504007302 */ /* 0x000e220000000000 */
[----:B------:R-:W-:-:S04]  /*8580*/  FFMA R29, R6, R29, R6 ;  /* 0x0000001d061d7223 */ /* 0x000fc80000000006 */
[----:B------:R-:W-:-:S04]  /*8590*/  FFMA R0, R4, R29, RZ ;  /* 0x0000001d04007223 */ /* 0x000fc800000000ff */
[----:B------:R-:W-:-:S04]  /*85a0*/  FFMA R6, -R37, R0, R4 ;  /* 0x0000000025067223 */ /* 0x000fc80000000104 */
[----:B------:R-:W-:Y:S01]  /*85b0*/  FFMA R0, R29, R6, R0 ;  /* 0x000000061d007223 */ /* 0x000fe20000000000 */
[----:B0-----:R-:W-:Y:S06]  /*85c0*/  @!P0 BRA `(.L_x_134) ;  /* 0x00000000000c8947 */ /* 0x001fec0003800000 */
[----:B------:R-:W-:Y:S02]  /*85d0*/  MOV R0, R37 ;  /* 0x0000002500007202 */ /* 0x000fe40000000f00 */
[----:B------:R-:W-:-:S07]  /*85e0*/  MOV R35, 0x8600 ;  /* 0x0000860000237802 */ /* 0x000fce0000000f00 */
[----:B------:R-:W-:Y:S05]  /*85f0*/  CALL.REL.NOINC `($__internal_2_$__cuda_sm3x_div_rn_noftz_f32_slowpath) ;  /* 0x0000009800cc7944 */ /* 0x000fea0003c00000 */
.L_x_134:
[----:B------:R-:W-:Y:S05]  /*8600*/  BSYNC.RECONVERGENT B2 ;  /* 0x0000000000027941 */ /* 0x000fea0003800200 */
.L_x_133:
[----:B------:R-:W0:Y:S01]  /*8610*/  LDC.64 R28, c[0x0][0x3e0] ;  /* 0x0000f800ff1c7b82 */ /* 0x000e220000000a00 */
[----:B------:R-:W-:Y:S01]  /*8620*/  FADD R0, R27, R0 ;  /* 0x000000001b007221 */ /* 0x000fe20000000000 */
[-C--:B------:R-:W-:Y:S01]  /*8630*/  FMUL R51, R8, R5.reuse ;  /* 0x0000000508337220 */ /* 0x080fe20000400000 */
[----:B------:R-:W-:Y:S02]  /*8640*/  FMUL R48, R9, R5 ;  /* 0x0000000509307220 */ /* 0x000fe40000400000 */
[----:B------:R-:W-:-:S03]  /*8650*/  FMUL R27, R7, R0 ;  /* 0x00000000071b7220 */ /* 0x000fc60000400000 */
[----:B------:R-:W1:Y:S01]  /*8660*/  LDC.64 R34, c[0x0][0x380] ;  /* 0x0000e000ff227b82 */ /* 0x000e620000000a00 */
[C---:B------:R-:W-:Y:S01]  /*8670*/  FMUL R0, R27.reuse, R17 ;  /* 0x000000111b007220 */ /* 0x040fe20000400000 */
[C---:B------:R-:W-:Y:S01]  /*8680*/  FMUL R30, R27.reuse, R16 ;  /* 0x000000101b1e7220 */ /* 0x040fe20000400000 */
[----:B------:R-:W-:Y:S02]  /*8690*/  FMUL R27, R27, R2 ;  /* 0x000000021b1b7220 */ /* 0x000fe40000400000 */
[C---:B------:R-:W-:Y:S01]  /*86a0*/  FMUL R47, R8.reuse, R0 ;  /* 0x00000000082f7220 */ /* 0x040fe20000400000 */
[C---:B------:R-:W-:Y:S01]  /*86b0*/  FMUL R46, R8.reuse, R30 ;  /* 0x0000001e082e7220 */ /* 0x040fe20000400000 */
[-C--:B------:R-:W-:Y:S01]  /*86c0*/  FMUL R55, R8, R27.reuse ;  /* 0x0000001b08377220 */ /* 0x080fe20000400000 */
[----:B------:R-:W2:Y:S01]  /*86d0*/  LDC.64 R32, c[0x0][0x388] ;  /* 0x0000e200ff207b82 */ /* 0x000ea20000000a00 */
[C---:B------:R-:W-:Y:S01]  /*86e0*/  FMUL R0, R9.reuse, R0 ;  /* 0x0000000009007220 */ /* 0x040fe20000400000 */
[C---:B------:R-:W-:Y:S01]  /*86f0*/  FMUL R61, R9.reuse, R30 ;  /* 0x0000001e093d7220 */ /* 0x040fe20000400000 */
[----:B------:R-:W-:Y:S01]  /*8700*/  FMUL R27, R9, R27 ;  /* 0x0000001b091b7220 */ /* 0x000fe20000400000 */
[-C--:B------:R-:W-:Y:S01]  /*8710*/  FFMA R60, R26, R5.reuse, R47 ;  /* 0x000000051a3c7223 */ /* 0x080fe2000000002f */
[-C--:B------:R-:W-:Y:S01]  /*8720*/  FFMA R53, R25, R5.reuse, R46 ;  /* 0x0000000519357223 */ /* 0x080fe2000000002e */
[-C--:B------:R-:W-:Y:S01]  /*8730*/  FFMA R0, R23, R5.reuse, R0 ;  /* 0x0000000517007223 */ /* 0x080fe20000000000 */
[----:B------:R-:W-:Y:S01]  /*8740*/  FFMA R61, R22, R5, R61 ;  /* 0x00000005163d7223 */ /* 0x000fe2000000003d */
[----:B0-----:R-:W-:Y:S01]  /*8750*/  IMAD R42, R28, 0x3, R31 ;  /* 0x000000031c2a7824 */ /* 0x001fe200078e021f */
[----:B------:R-:W0:Y:S01]  /*8760*/  LDC.64 R40, c[0x0][0x390] ;  /* 0x0000e400ff287b82 */ /* 0x000e220000000a00 */
[----:B------:R-:W-:-:S02]  /*8770*/  IMAD.MOV R43, RZ, RZ, -R28 ;  /* 0x000000ffff2b7224 */ /* 0x000fc400078e0a1c */
[----:B------:R-:W-:Y:S01]  /*8780*/  FFMA R30, R24, R5, R55 ;  /* 0x00000005181e7223 */ /* 0x000fe20000000037 */
[----:B------:R-:W-:Y:S02]  /*8790*/  IMAD R49, R42, R29, R21 ;  /* 0x0000001d2a317224 */ /* 0x000fe400078e0215 */
[----:B------:R-:W-:Y:S01]  /*87a0*/  FFMA R27, R10, R5, R27 ;  /* 0x000000050a1b7223 */ /* 0x000fe2000000001b */
[----:B------:R-:W-:Y:S01]  /*87b0*/  LEA R4, R43, R42, 0x1 ;  /* 0x0000002a2b047211 */ /* 0x000fe200078e08ff */
[C---:B-1----:R-:W-:Y:S01]  /*87c0*/  IMAD.WIDE R44, R49.reuse, 0x4, R34 ;  /* 0x00000004312c7825 */ /* 0x042fe200078e0222 */
[----:B------:R-:W1:Y:S03]  /*87d0*/  LDC.64 R38, c[0x0][0x3a0] ;  /* 0x0000e800ff267b82 */ /* 0x000e660000000a00 */
[----:B------:R-:W-:Y:S01]  /*87e0*/  IMAD R29, R4, R29, R21 ;  /* 0x0000001d041d7224 */ /* 0x000fe200078e0215 */
[----:B------:R-:W-:Y:S01]  /*87f0*/  STG.E desc[UR6][R44.64], R51 ;  /* 0x000000332c007986 */ /* 0x000fe2000c101906 */
[----:B--2---:R-:W-:-:S03]  /*8800*/  IMAD.WIDE R42, R49, 0x4, R32 ;  /* 0x00000004312a7825 */ /* 0x004fc600078e0220 */
[----:B------:R-:W2:Y:S02]  /*8810*/  LDC.64 R36, c[0x0][0x3b0] ;  /* 0x0000ec00ff247b82 */ /* 0x000ea40000000a00 */
[----:B------:R-:W-:Y:S06]  /*8820*/  STG.E desc[UR6][R42.64], R48 ;  /* 0x000000302a007986 */ /* 0x000fec000c101906 */
[----:B------:R-:W3:Y:S01]  /*8830*/  LDC.64 R6, c[0x0][0x398] ;  /* 0x0000e600ff067b82 */ /* 0x000ee20000000a00 */
[----:B0-----:R-:W-:-:S05]  /*8840*/  IMAD.WIDE R58, R49, 0x4, R40 ;  /* 0x00000004313a7825 */ /* 0x001fca00078e0228 */
[----:B------:R-:W-:Y:S02]  /*8850*/  STG.E desc[UR6][R58.64], R60 ;  /* 0x0000003c3a007986 */ /* 0x000fe4000c101906 */
[----:B------:R-:W0:Y:S01]  /*8860*/  LDC.64 R46, c[0x0][0x3a8] ;  /* 0x0000ea00ff2e7b82 */ /* 0x000e220000000a00 */
[----:B-1----:R-:W-:-:S05]  /*8870*/  IMAD.WIDE R56, R49, 0x4, R38 ;  /* 0x0000000431387825 */ /* 0x002fca00078e0226 */
[----:B------:R3:W-:Y:S02]  /*8880*/  STG.E desc[UR6][R56.64], R53 ;  /* 0x0000003538007986 */ /* 0x0007e4000c101906 */
[----:B------:R-:W1:Y:S01]  /*8890*/  LDC.64 R4, c[0x0][0x3b8] ;  /* 0x0000ee00ff047b82 */ /* 0x000e620000000a00 */
[----:B--2---:R-:W-:-:S05]  /*88a0*/  IMAD.WIDE R54, R49, 0x4, R36 ;  /* 0x0000000431367825 */ /* 0x004fca00078e0224 */
[----:B------:R-:W-:Y:S01]  /*88b0*/  STG.E desc[UR6][R54.64], R30 ;  /* 0x0000001e36007986 */ /* 0x000fe2000c101906 */
[----:B---3--:R-:W-:-:S05]  /*88c0*/  IMAD.WIDE R52, R49, 0x4, R6 ;  /* 0x0000000431347825 */ /* 0x008fca00078e0206 */
[----:B------:R-:W-:Y:S01]  /*88d0*/  STG.E desc[UR6][R52.64], R0 ;  /* 0x0000000034007986 */ /* 0x000fe2000c101906 */
[----:B0-----:R-:W-:-:S05]  /*88e0*/  IMAD.WIDE R50, R49, 0x4, R46 ;  /* 0x0000000431327825 */ /* 0x001fca00078e022e */
[----:B------:R0:W-:Y:S01]  /*88f0*/  STG.E desc[UR6][R50.64], R61 ;  /* 0x0000003d32007986 */ /* 0x0001e2000c101906 */
[----:B-1----:R-:W-:-:S05]  /*8900*/  IMAD.WIDE R48, R49, 0x4, R4 ;  /* 0x0000000431307825 */ /* 0x002fca00078e0204 */
[----:B------:R1:W-:Y:S04]  /*8910*/  STG.E desc[UR6][R48.64], R27 ;  /* 0x0000001b30007986 */ /* 0x0003e8000c101906 */
[----:B------:R-:W2:Y:S01]  /*8920*/  LDG.E R44, desc[UR6][R44.64] ;  /* 0x000000062c2c7981 */ /* 0x000ea2000c1e1900 */
[----:B------:R-:W-:-:S04]  /*8930*/  IMAD.WIDE R34, R29, 0x4, R34 ;  /* 0x000000041d227825 */ /* 0x000fc800078e0222 */
[----:B--2---:R-:W-:-:S05]  /*8940*/  FADD R60, -R44, -RZ ;  /* 0x800000ff2c3c7221 */ /* 0x004fca0000000100 */
[----:B------:R-:W-:Y:S04]  /*8950*/  STG.E desc[UR6][R34.64], R60 ;  /* 0x0000003c22007986 */ /* 0x000fe8000c101906 */
[----:B------:R-:W2:Y:S01]  /*8960*/  LDG.E R43, desc[UR6][R42.64] ;  /* 0x000000062a2b7981 */ /* 0x000ea2000c1e1900 */
[----:B------:R-:W-:-:S05]  /*8970*/  IMAD.WIDE R32, R29, 0x4, R32 ;  /* 0x000000041d207825 */ /* 0x000fca00078e0220 */
[----:B--2---:R2:W-:Y:S04]  /*8980*/  STG.E desc[UR6][R32.64], R43 ;  /* 0x0000002b20007986 */ /* 0x0045e8000c101906 */
[----:B------:R-:W0:Y:S01]  /*8990*/  LDG.E R58, desc[UR6][R58.64] ;  /* 0x000000063a3a7981 */ /* 0x000e22000c1e1900 */
[----:B------:R-:W-:-:S04]  /*89a0*/  IMAD.WIDE R40, R29, 0x4, R40 ;  /* 0x000000041d287825 */ /* 0x000fc800078e0228 */
[----:B0-----:R-:W-:-:S05]  /*89b0*/  FADD R61, -R58, -RZ ;  /* 0x800000ff3a3d7221 */ /* 0x001fca0000000100 */
[----:B------:R0:W-:Y:S04]  /*89c0*/  STG.E desc[UR6][R40.64], R61 ;  /* 0x0000003d28007986 */ /* 0x0001e8000c101906 */
[----:B------:R-:W1:Y:S01]  /*89d0*/  LDG.E R56, desc[UR6][R56.64] ;  /* 0x0000000638387981 */ /* 0x000e62000c1e1900 */
[----:B------:R-:W-:-:S04]  /*89e0*/  IMAD.WIDE R38, R29, 0x4, R38 ;  /* 0x000000041d267825 */ /* 0x000fc800078e0226 */
[----:B-1----:R-:W-:-:S05]  /*89f0*/  FADD R27, -R56, -RZ ;  /* 0x800000ff381b7221 */ /* 0x002fca0000000100 */
[----:B------:R0:W-:Y:S04]  /*8a00*/  STG.E desc[UR6][R38.64], R27 ;  /* 0x0000001b26007986 */ /* 0x0001e8000c101906 */
[----:B------:R-:W2:Y:S01]  /*8a10*/  LDG.E R54, desc[UR6][R54.64] ;  /* 0x0000000636367981 */ /* 0x000ea2000c1e1900 */
[----:B------:R-:W-:-:S04]  /*8a20*/  IMAD.WIDE R36, R29, 0x4, R36 ;  /* 0x000000041d247825 */ /* 0x000fc800078e0224 */
[----:B--2---:R-:W-:-:S05]  /*8a30*/  FADD R33, -R54, -RZ ;  /* 0x800000ff36217221 */ /* 0x004fca0000000100 */
[----:B------:R0:W-:Y:S04]  /*8a40*/  STG.E desc[UR6][R36.64], R33 ;  /* 0x0000002124007986 */ /* 0x0001e8000c101906 */
[----:B------:R-:W2:Y:S01]  /*8a50*/  LDG.E R53, desc[UR6][R52.64] ;  /* 0x0000000634357981 */ /* 0x000ea2000c1e1900 */
[----:B------:R-:W-:-:S05]  /*8a60*/  IMAD.WIDE R6, R29, 0x4, R6 ;  /* 0x000000041d067825 */ /* 0x000fca00078e0206 */
[----:B--2---:R0:W-:Y:S04]  /*8a70*/  STG.E desc[UR6][R6.64], R53 ;  /* 0x0000003506007986 */ /* 0x0041e8000c101906 */
[----:B------:R-:W2:Y:S01]  /*8a80*/  LDG.E R51, desc[UR6][R50.64] ;  /* 0x0000000632337981 */ /* 0x000ea2000c1e1900 */
[----:B------:R-:W-:-:S05]  /*8a90*/  IMAD.WIDE R46, R29, 0x4, R46 ;  /* 0x000000041d2e7825 */ /* 0x000fca00078e022e */
[----:B--2---:R0:W-:Y:S04]  /*8aa0*/  STG.E desc[UR6][R46.64], R51 ;  /* 0x000000332e007986 */ /* 0x0041e8000c101906 */
[----:B------:R-:W2:Y:S01]  /*8ab0*/  LDG.E R49, desc[UR6][R48.64] ;  /* 0x0000000630317981 */ /* 0x000ea2000c1e1900 */
[----:B------:R-:W-:-:S04]  /*8ac0*/  IMAD.WIDE R4, R29, 0x4, R4 ;  /* 0x000000041d047825 */ /* 0x000fc800078e0204 */
[----:B------:R-:W-:-:S05]  /*8ad0*/  VIADD R31, R31, 0x1 ;  /* 0x000000011f1f7836 */ /* 0x000fca0000000000 */
[----:B------:R-:W-:Y:S01]  /*8ae0*/  ISETP.NE.AND P0, PT, R31, R28, PT ;  /* 0x0000001c1f00720c */ /* 0x000fe20003f05270 */
[----:B--2---:R0:W-:-:S12]  /*8af0*/  STG.E desc[UR6][R4.64], R49 ;  /* 0x0000003104007986 */ /* 0x0041d8000c101906 */
[----:B------:R-:W-:Y:S05]  /*8b00*/  @P0 BRA `(.L_x_135) ;  /* 0xffffffdc00bc0947 */ /* 0x000fea000383ffff */
.L_x_109:
[----:B------:R-:W1:Y:S02]  /*8b10*/  LDCU UR4, c[0x0][0x3dc] ;  /* 0x00007b80ff0477ac */ /* 0x000e640008000800 */
[----:B-1----:R-:W-:-:S09]  /*8b20*/  UISETP.GE.AND UP0, UPT, UR4, 0x2, UPT ;  /* 0x000000020400788c */ /* 0x002fd2000bf06270 */
[----:B------:R-:W-:Y:S05]  /*8b30*/  BRA.U !UP0, `(.L_x_136) ;  /* 0x0000009108347547 */ /* 0x000fea000b800000 */
[----:B------:R-:W-:Y:S02]  /*8b40*/  HFMA2 R10, -RZ, RZ, 0, 1.1920928955078125e-07 ;  /* 0x00000002ff0a7431 */ /* 0x000fe400000001ff */
[----:B------:R-:W-:Y:S01]  /*8b50*/  IMAD.MOV.U32 R9, RZ, RZ, 0x1 ;  /* 0x00000001ff097424 */ /* 0x000fe200078e00ff */
[----:B------:R-:W-:Y:S01]  /*8b60*/  MOV R8, 0x3 ;  /* 0x0000000300087802 */ /* 0x000fe20000000f00 */
[----:B0-----:R-:W-:Y:S01]  /*8b70*/  IMAD.MOV.U32 R7, RZ, RZ, RZ ;  /* 0x000000ffff077224 */ /* 0x001fe200078e00ff */
[----:B------:R-:W-:-:S07]  /*8b80*/  PRMT R6, RZ, 0x7610, R6 ;  /* 0x00007610ff067816 */ /* 0x000fce0000000006 */
.L_x_272:
[----:B--2---:R-:W-:-:S05]  /*8b90*/  LEA R26, R10, R1, 0x2 ;  /* 0x000000010a1a7211 */ /* 0x004fca00078e10ff */
[----:B------:R-:W2:Y:S04]  /*8ba0*/  LDL R0, [R26+0x1c] ;  /* 0x00001c001a007983 */ /* 0x000ea80000100800 */
[----:B-1----:R-:W3:Y:S01]  /*8bb0*/  LDL R24, [R26+0x94] ;  /* 0x000094001a187983 */ /* 0x002ee20000100800 */
[C---:B------:R-:W-:Y:S01]  /*8bc0*/  VIADD R5, R7.reuse, 0x1 ;  /* 0x0000000107057836 */ /* 0x040fe20000000000 */
[----:B------:R-:W-:Y:S01]  /*8bd0*/  ISETP.GE.U32.AND P0, PT, R7, 0x3, PT ;  /* 0x000000030700780c */ /* 0x000fe20003f06070 */
[----:B------:R-:W-:-:S03]  /*8be0*/  IMAD.MOV.U32 R30, RZ, RZ, RZ ;  /* 0x000000ffff1e7224 */ /* 0x000fc600078e00ff */
[----:B------:R-:W-:-:S04]  /*8bf0*/  IADD3 R22, PT, PT, R5, R10, RZ ;  /* 0x0000000a05167210 */ /* 0x000fc80007ffe0ff */
[----:B------:R-:W-:Y:S01]  /*8c00*/  I2FP.F32.S32 R22, R22 ;  /* 0x0000001600167245 */ /* 0x000fe20000201400 */
[CC--:B--2---:R-:W-:Y:S01]  /*8c10*/  FMUL R4, R0.reuse, R2.reuse ;  /* 0x0000000200047220 */ /* 0x0c4fe20000400000 */
[-C--:B------:R-:W-:Y:S01]  /*8c20*/  FMUL R25, R0, R3.reuse ;  /* 0x0000000300197220 */ /* 0x080fe20000400000 */
[----:B------:R0:W-:Y:S02]  /*8c30*/  STL [R26+0x44], R0 ;  /* 0x000044001a007387 */ /* 0x0001e40000100800 */
[C---:B---3--:R-:W-:Y:S01]  /*8c40*/  FFMA R29, R24.reuse, R3, -R4 ;  /* 0x00000003181d7223 */ /* 0x048fe20000000804 */
[----:B------:R-:W-:Y:S01]  /*8c50*/  FFMA R27, R24, R2, R25 ;  /* 0x00000002181b7223 */ /* 0x000fe20000000019 */
[C---:B------:R-:W-:Y:S01]  /*8c60*/  FMUL R23, R22.reuse, R4 ;  /* 0x0000000416177220 */ /* 0x040fe20000400000 */
[C---:B------:R-:W-:Y:S01]  /*8c70*/  FMUL R25, R22.reuse, R25 ;  /* 0x0000001916197220 */ /* 0x040fe20000400000 */
[C---:B------:R-:W-:Y:S01]  /*8c80*/  FMUL R29, R22.reuse, R29 ;  /* 0x0000001d161d7220 */ /* 0x040fe20000400000 */
[----:B------:R-:W-:Y:S01]  /*8c90*/  FMUL R27, R22, R27 ;  /* 0x0000001b161b7220 */ /* 0x000fe20000400000 */
[----:B------:R0:W-:Y:S04]  /*8ca0*/  STL [R26+0xbc], R24 ;  /* 0x0000bc181a007387 */ /* 0x0001e80000100800 */
[----:B------:R0:W-:Y:S04]  /*8cb0*/  STL [R26+0x1c], R23 ;  /* 0x00001c171a007387 */ /* 0x0001e80000100800 */
[----:B------:R0:W-:Y:S04]  /*8cc0*/  STL [R26+0x20], R25 ;  /* 0x000020191a007387 */ /* 0x0001e80000100800 */
[----:B------:R0:W-:Y:S04]  /*8cd0*/  STL [R26+0x94], R27 ;  /* 0x0000941b1a007387 */ /* 0x0001e80000100800 */
[----:B------:R0:W-:Y:S01]  /*8ce0*/  STL [R26+0x98], R29 ;  /* 0x0000981d1a007387 */ /* 0x0001e20000100800 */
[----:B------:R-:W-:Y:S05]  /*8cf0*/  @!P0 BRA `(.L_x_137) ;  /* 0x0000000800d08947 */ /* 0x000fea0003800000 */
[----:B0-----:R-:W-:-:S07]  /*8d00*/  HFMA2 R23, -RZ, RZ, 0, 0 ;  /* 0x00000000ff177431 */ /* 0x001fce00000001ff */
.L_x_154:
[----:B------:R-:W-:-:S05]  /*8d10*/  IMAD R24, R23, 0x4, R1 ;  /* 0x0000000417187824 */ /* 0x000fca00078e0201 */
[----:B------:R-:W2:Y:S04]  /*8d20*/  LDL.64 R26, [R24+0x20] ;  /* 0x00002000181a7983 */ /* 0x000ea80000100a00 */
[----:B------:R-:W3:Y:S01]  /*8d30*/  LDL.64 R28, [R24+0x48] ;  /* 0x00004800181c7983 */ /* 0x000ee20000100a00 */
[C---:B------:R-:W-:Y:S01]  /*8d40*/  IADD3 R25, PT, PT, -R23.reuse, R10, RZ ;  /* 0x0000000a17197210 */ /* 0x040fe20007ffe1ff */
[----:B------:R-:W-:Y:S01]  /*8d50*/  IMAD.IADD R34, R23, 0x1, R10 ;  /* 0x0000000117227824 */ /* 0x000fe200078e020a */
[----:B------:R-:W-:Y:S02]  /*8d60*/  BSSY.RECONVERGENT B2, `(.L_x_138) ;  /* 0x0000013000027945 */ /* 0x000fe40003800200 */
[----:B------:R-:W-:Y:S02]  /*8d70*/  I2FP.F32.S32 R42, R25 ;  /* 0x00000019002a7245 */ /* 0x000fe40000201400 */
[----:B------:R-:W-:-:S02]  /*8d80*/  IADD3 R43, PT, PT, R34, -0x1, RZ ;  /* 0xffffffff222b7810 */ /* 0x000fc40007ffe0ff */
[----:B------:R-:W0:Y:S02]  /*8d90*/  MUFU.RCP R35, R42 ;  /* 0x0000002a00237308 */ /* 0x000e240000001000 */
[----:B------:R-:W-:Y:S01]  /*8da0*/  I2FP.F32.S32 R43, R43 ;  /* 0x0000002b002b7245 */ /* 0x000fe20000201400 */
[----:B0-----:R-:W-:-:S04]  /*8db0*/  FFMA R0, -R42, R35, 1 ;  /* 0x3f8000002a007423 */ /* 0x001fc80000000123 */
[----:B------:R-:W-:Y:S01]  /*8dc0*/  FFMA R35, R35, R0, R35 ;  /* 0x0000000023237223 */ /* 0x000fe20000000023 */
[----:B--2---:R-:W-:Y:S01]  /*8dd0*/  FMUL R31, R26, R2 ;  /* 0x000000021a1f7220 */ /* 0x004fe20000400000 */
[----:B---3--:R-:W-:-:S04]  /*8de0*/  FMUL R33, R43, R28 ;  /* 0x0000001c2b217220 */ /* 0x008fc80000400000 */
[----:B------:R-:W-:-:S04]  /*8df0*/  FFMA R4, R22, R31, -R33 ;  /* 0x0000001f16047223 */ /* 0x000fc80000000821 */
        /* <DEDUP_REMOVED lines=9> */
.L_x_139:
[----:B------:R-:W-:Y:S05]  /*8e90*/  BSYNC.RECONVERGENT B2 ;  /* 0x0000000000027941 */ /* 0x000fea0003800200 */
.L_x_138:
[----:B------:R-:W2:Y:S04]  /*8ea0*/  LDL.64 R30, [R24+0x98] ;  /* 0x00009800181e7983 */ /* 0x000ea80000100a00 */
[----:B------:R-:W3:Y:S01]  /*8eb0*/  LDL.64 R32, [R24+0xc0] ;  /* 0x0000c00018207983 */ /* 0x000ee20000100a00 */
[----:B------:R-:W0:Y:S01]  /*8ec0*/  MUFU.RCP R37, R42 ;  /* 0x0000002a00257308 */ /* 0x000e220000001000 */
[----:B------:R-:W-:Y:S01]  /*8ed0*/  BSSY.RECONVERGENT B2, `(.L_x_140) ;  /* 0x0000010000027945 */ /* 0x000fe20003800200 */
[----:B--2---:R-:W-:Y:S01]  /*8ee0*/  FMUL R35, R30, R2 ;  /* 0x000000021e237220 */ /* 0x004fe20000400000 */
[----:B---3--:R-:W-:-:S03]  /*8ef0*/  FMUL R43, R43, R32 ;  /* 0x000000202b2b7220 */ /* 0x008fc60000400000 */
[----:B------:R-:W-:Y:S01]  /*8f00*/  FFMA R35, R26, R3, R35 ;  /* 0x000000031a237223 */ /* 0x000fe20000000023 */
[----:B0-----:R-:W-:-:S03]  /*8f10*/  FFMA R32, -R42, R37, 1 ;  /* 0x3f8000002a207423 */ /* 0x001fc60000000125 */
[----:B------:R-:W-:Y:S01]  /*8f20*/  FFMA R4, R22, R35, -R43 ;  /* 0x0000002316047223 */ /* 0x000fe2000000082b */
        /* <DEDUP_REMOVED lines=10> */
.L_x_141:
[----:B------:R-:W-:Y:S05]  /*8fd0*/  BSYNC.RECONVERGENT B2 ;  /* 0x0000000000027941 */ /* 0x000fea0003800200 */
.L_x_140:
[----:B------:R-:W-:Y:S01]  /*8fe0*/  LOP3.LUT R35, RZ, R23, RZ, 0x33, !PT ;  /* 0x00000017ff237212 */ /* 0x000fe200078e33ff */
[----:B------:R-:W-:Y:S01]  /*8ff0*/  BSSY.RECONVERGENT B2, `(.L_x_142) ;  /* 0x0000013000027945 */ /* 0x000fe20003800200 */
[----:B------:R-:W-:-:S03]  /*9000*/  I2FP.F32.S32 R43, R34 ;  /* 0x00000022002b7245 */ /* 0x000fc60000201400 */
[----:B------:R-:W-:Y:S02]  /*9010*/  IMAD.IADD R35, R35, 0x1, R10 ;  /* 0x0000000123237824 */ /* 0x000fe400078e020a */
[----:B------:R-:W-:-:S03]  /*9020*/  FMUL R29, R29, R43 ;  /* 0x0000002b1d1d7220 */ /* 0x000fc60000400000 */
[----:B------:R-:W-:Y:S01]  /*9030*/  I2FP.F32.S32 R42, R35 ;  /* 0x00000023002a7245 */ /* 0x000fe20000201400 */
[----:B------:R-:W-:-:S03]  /*9040*/  FMUL R35, R27, R2 ;  /* 0x000000021b237220 */ /* 0x000fc60000400000 */
[----:B------:R-:W0:Y:S01]  /*9050*/  MUFU.RCP R37, R42 ;  /* 0x0000002a00257308 */ /* 0x000e220000001000 */
[----:B------:R-:W-:-:S07]  /*9060*/  FFMA R4, R22, R35, -R29 ;  /* 0x0000002316047223 */ /* 0x000fce000000081d */
        /* <DEDUP_REMOVED lines=11> */
.L_x_143:
[----:B------:R-:W-:Y:S05]  /*9120*/  BSYNC.RECONVERGENT B2 ;  /* 0x0000000000027941 */ /* 0x000fea0003800200 */
.L_x_142:
[----:B------:R-:W0:Y:S01]  /*9130*/  MUFU.RCP R35, R42 ;  /* 0x0000002a00237308 */ /* 0x000e220000001000 */
[----:B------:R-:W-:Y:S01]  /*9140*/  FMUL R0, R31, R2 ;  /* 0x000000021f007220 */ /* 0x000fe20000400000 */
[----:B------:R-:W-:Y:S01]  /*9150*/  FMUL R43, R33, R43 ;  /* 0x0000002b212b7220 */ /* 0x000fe20000400000 */
[----:B------:R1:W-:Y:S01]  /*9160*/  STL.64 [R24+0x20], R28 ;  /* 0x0000201c18007387 */ /* 0x0003e20000100a00 */
[----:B------:R-:W-:Y:S01]  /*9170*/  BSSY.RECONVERGENT B2, `(.L_x_144) ;  /* 0x000000f000027945 */ /* 0x000fe20003800200 */
[----:B------:R-:W-:Y:S02]  /*9180*/  FFMA R33, R27, R3, R0 ;  /* 0x000000031b217223 */ /* 0x000fe40000000000 */
[----:B------:R1:W-:Y:S02]  /*9190*/  STL.64 [R24+0x48], R26 ;  /* 0x0000481a18007387 */ /* 0x0003e40000100a00 */
[----:B------:R-:W-:-:S04]  /*91a0*/  FFMA R4, R22, R33, -R43 ;  /* 0x0000002116047223 */ /* 0x000fc8000000082b */
[----:B------:R-:W2:Y:S01]  /*91b0*/  FCHK P0, R4, R42 ;  /* 0x0000002a04007302 */ /* 0x000ea20000000000 */
[----:B0-----:R-:W-:-:S04]  /*91c0*/  FFMA R0, -R42, R35, 1 ;  /* 0x3f8000002a007423 */ /* 0x001fc80000000123 */
[----:B------:R-:W-:-:S04]  /*91d0*/  FFMA R33, R35, R0, R35 ;  /* 0x0000000023217223 */ /* 0x000fc80000000023 */
[----:B------:R-:W-:-:S04]  /*91e0*/  FFMA R0, R33, R4, RZ ;  /* 0x0000000421007223 */ /* 0x000fc800000000ff */
[----:B------:R-:W-:-:S04]  /*91f0*/  FFMA R35, -R42, R0, R4 ;  /* 0x000000002a237223 */ /* 0x000fc80000000104 */
[----:B------:R-:W-:Y:S01]  /*9200*/  FFMA R33, R33, R35, R0 ;  /* 0x0000002321217223 */ /* 0x000fe20000000000 */
[----:B-12---:R-:W-:Y:S06]  /*9210*/  @!P0 BRA `(.L_x_145) ;  /* 0x0000000000108947 */ /* 0x006fec0003800000 */
[----:B------:R-:W-:Y:S02]  /*9220*/  MOV R0, R42 ;  /* 0x0000002a00007202 */ /* 0x000fe40000000f00 */
[----:B------:R-:W-:-:S07]  /*9230*/  MOV R35, 0x9250 ;  /* 0x0000925000237802 */ /* 0x000fce0000000f00 */
[----:B------:R-:W-:Y:S05]  /*9240*/  CALL.REL.NOINC `($__internal_2_$__cuda_sm3x_div_rn_noftz_f32_slowpath) ;  /* 0x0000008c00b87944 */ /* 0x000fea0003c00000 */
[----:B------:R-:W-:-:S07]  /*9250*/  IMAD.MOV.U32 R33, RZ, RZ, R0 ;  /* 0x000000ffff217224 */ /* 0x000fce00078e0000 */
.L_x_145:
[----:B------:R-:W-:Y:S05]  /*9260*/  BSYNC.RECONVERGENT B2 ;  /* 0x0000000000027941 */ /* 0x000fea0003800200 */
.L_x_144:
[----:B------:R-:W2:Y:S04]  /*9270*/  LDL.64 R28, [R24+0x28] ;  /* 0x00002800181c7983 */ /* 0x000ea80000100a00 */
[----:B------:R-:W3:Y:S01]  /*9280*/  LDL.64 R26, [R24+0x50] ;  /* 0x00005000181a7983 */ /* 0x000ee20000100a00 */
[----:B------:R-:W-:Y:S01]  /*9290*/  IADD3 R42, PT, PT, R25, -0x2, RZ ;  /* 0xfffffffe192a7810 */ /* 0x000fe20007ffe0ff */
[----:B------:R-:W-:Y:S01]  /*92a0*/  VIADD R43, R34, 0x1 ;  /* 0x00000001222b7836 */ /* 0x000fe20000000000 */
[----:B------:R-:W-:Y:S01]  /*92b0*/  BSSY.RECONVERGENT B2, `(.L_x_146) ;  /* 0x0000014000027945 */ /* 0x000fe20003800200 */
[----:B------:R0:W-:Y:S01]  /*92c0*/  STL.64 [R24+0x98], R32 ;  /* 0x0000982018007387 */ /* 0x0001e20000100a00 */
[----:B------:R-:W-:Y:S02]  /*92d0*/  I2FP.F32.S32 R42, R42 ;  /* 0x0000002a002a7245 */ /* 0x000fe40000201400 */
[----:B------:R-:W-:Y:S01]  /*92e0*/  I2FP.F32.S32 R43, R43 ;  /* 0x0000002b002b7245 */ /* 0x000fe20000201400 */
[----:B------:R0:W-:Y:S01]  /*92f0*/  STL.64 [R24+0xc0], R30 ;  /* 0x0000c01e18007387 */ /* 0x0001e20000100a00 */
[----:B------:R-:W1:Y:S02]  /*9300*/  MUFU.RCP R39, R42 ;  /* 0x0000002a00277308 */ /* 0x000e640000001000 */
[----:B-1----:R-:W-:-:S04]  /*9310*/  FFMA R0, -R42, R39, 1 ;  /* 0x3f8000002a007423 */ /* 0x002fc80000000127 */
[----:B------:R-:W-:Y:S01]  /*9320*/  FFMA R39, R39, R0, R39 ;  /* 0x0000000027277223 */ /* 0x000fe20000000027 */
[----:B--2---:R-:W-:Y:S01]  /*9330*/  FMUL R35, R28, R2 ;  /* 0x000000021c237220 */ /* 0x004fe20000400000 */
[----:B---3--:R-:W-:-:S04]  /*9340*/  FMUL R37, R43, R26 ;  /* 0x0000001a2b257220 */ /* 0x008fc80000400000 */
[----:B------:R-:W-:-:S04]  /*9350*/  FFMA R4, R22, R35, -R37 ;  /* 0x0000002316047223 */ /* 0x000fc80000000825 */
[----:B------:R-:W1:Y:S01]  /*9360*/  FCHK P0, R4, R42 ;  /* 0x0000002a04007302 */ /* 0x000e620000000000 */
[----:B------:R-:W-:-:S04]  /*9370*/  FFMA R26, R4, R39, RZ ;  /* 0x00000027041a7223 */ /* 0x000fc800000000ff */
[----:B------:R-:W-:-:S04]  /*9380*/  FFMA R0, -R42, R26, R4 ;  /* 0x0000001a2a007223 */ /* 0x000fc80000000104 */
[----:B------:R-:W-:Y:S01]  /*9390*/  FFMA R26, R39, R0, R26 ;  /* 0x00000000271a7223 */ /* 0x000fe2000000001a */
[----:B01----:R-:W-:Y:S06]  /*93a0*/  @!P0 BRA `(.L_x_147) ;  /* 0x0000000000108947 */ /* 0x003fec0003800000 */
[----:B------:R-:W-:Y:S02]  /*93b0*/  MOV R0, R42 ;  /* 0x0000002a00007202 */ /* 0x000fe40000000f00 */
[----:B------:R-:W-:-:S07]  /*93c0*/  MOV R35, 0x93e0 ;  /* 0x000093e000237802 */ /* 0x000fce0000000f00 */
[----:B------:R-:W-:Y:S05]  /*93d0*/  CALL.REL.NOINC `($__internal_2_$__cuda_sm3x_div_rn_noftz_f32_slowpath) ;  /* 0x0000008c00547944 */ /* 0x000fea0003c00000 */
[----:B------:R-:W-:-:S07]  /*93e0*/  IMAD.MOV.U32 R26, RZ, RZ, R0 ;  /* 0x000000ffff1a7224 */ /* 0x000fce00078e0000 */
.L_x_147:
[----:B------:R-:W-:Y:S05]  /*93f0*/  BSYNC.RECONVERGENT B2 ;  /* 0x0000000000027941 */ /* 0x000fea0003800200 */
.L_x_146:
        /* <DEDUP_REMOVED lines=19> */
.L_x_149:
[----:B------:R-:W-:Y:S05]  /*9530*/  BSYNC.RECONVERGENT B2 ;  /* 0x0000000000027941 */ /* 0x000fea0003800200 */
.L_x_148:
[----:B------:R-:W-:Y:S01]  /*9540*/  IADD3 R25, PT, PT, R25, -0x3, RZ ;  /* 0xfffffffd19197810 */ /* 0x000fe20007ffe0ff */
[----:B------:R-:W-:Y:S02]  /*9550*/  VIADD R34, R34, 0x2 ;  /* 0x0000000222227836 */ /* 0x000fe40000000000 */
[----:B------:R-:W-:Y:S01]  /*9560*/  FMUL R35, R29, R2 ;  /* 0x000000021d237220 */ /* 0x000fe20000400000 */
[----:B------:R-:W-:Y:S01]  /*9570*/  BSSY.RECONVERGENT B2, `(.L_x_150) ;  /* 0x0000011000027945 */ /* 0x000fe20003800200 */
[----:B------:R-:W-:Y:S02]  /*9580*/  I2FP.F32.S32 R25, R25 ;  /* 0x0000001900197245 */ /* 0x000fe40000201400 */
[----:B------:R-:W-:Y:S02]  /*9590*/  I2FP.F32.S32 R34, R34 ;  /* 0x0000002200227245 */ /* 0x000fe40000201400 */
[----:B------:R-:W0:Y:S03]  /*95a0*/  MUFU.RCP R0, R25 ;  /* 0x0000001900007308 */ /* 0x000e260000001000 */
[----:B------:R-:W-:-:S04]  /*95b0*/  FMUL R27, R27, R34 ;  /* 0x000000221b1b7220 */ /* 0x000fc80000400000 */
[----:B------:R-:W-:-:S04]  /*95c0*/  FFMA R4, R22, R35, -R27 ;  /* 0x0000002316047223 */ /* 0x000fc8000000081b */
        /* <DEDUP_REMOVED lines=11> */
.L_x_151:
[----:B------:R-:W-:Y:S05]  /*9680*/  BSYNC.RECONVERGENT B2 ;  /* 0x0000000000027941 */ /* 0x000fea0003800200 */
.L_x_150:
        /* <DEDUP_REMOVED lines=19> */
.L_x_153:
[----:B------:R-:W-:Y:S05]  /*97c0*/  BSYNC.RECONVERGENT B2 ;  /* 0x0000000000027941 */ /* 0x000fea0003800200 */
.L_x_152:
[----:B------:R0:W-:Y:S01]  /*97d0*/  STL.64 [R24+0xa0], R32 ;  /* 0x0000a02018007387 */ /* 0x0001e20000100a00 */
[----:B------:R-:W-:Y:S02]  /*97e0*/  IADD3 R23, PT, PT, R23, 0x4, RZ ;  /* 0x0000000417177810 */ /* 0x000fe40007ffe0ff */
[----:B------:R-:W-:Y:S01]  /*97f0*/  LOP3.LUT R0, R9, 0x7ffffffc, RZ, 0xc0, !PT ;  /* 0x7ffffffc09007812 */ /* 0x000fe200078ec0ff */
[----:B------:R0:W-:Y:S03]  /*9800*/  STL.64 [R24+0xc8], R30 ;  /* 0x0000c81e18007387 */ /* 0x0001e60000100a00 */
[----:B------:R-:W-:-:S13]  /*9810*/  ISETP.NE.AND P0, PT, R23, R0, PT ;  /* 0x000000001700720c */ /* 0x000fda0003f05270 */
[----:B0-----:R-:W-:Y:S05]  /*9820*/  @P0 BRA `(.L_x_154) ;  /* 0xfffffff400380947 */ /* 0x001fea000383ffff */
[----:B------:R-:W-:-:S07]  /*9830*/  IMAD.MOV.U32 R30, RZ, RZ, R0 ;  /* 0x000000ffff1e7224 */ /* 0x000fce00078e0000 */
.L_x_137:
[----:B------:R-:W-:-:S13]  /*9840*/  LOP3.LUT P0, RZ, R9, 0x3, RZ, 0xc0, !PT ;  /* 0x0000000309ff7812 */ /* 0x000fda000780c0ff */
[----:B------:R-:W-:Y:S05]  /*9850*/  @!P0 BRA `(.L_x_155) ;  /* 0x00000008005c8947 */ /* 0x000fea0003800000 */
[----:B------:R-:W-:-:S13]  /*9860*/  LOP3.LUT P0, RZ, R6, 0x3, RZ, 0xc0, !PT ;  /* 0x0000000306ff7812 */ /* 0x000fda000780c0ff */
[----:B------:R-:W-:Y:S05]  /*9870*/  @!P0 BRA `(.L_x_156) ;  /* 0x0000000400888947 */ /* 0x000fea0003800000 */
[----:B0-----:R-:W-:-:S05]  /*9880*/  LEA R29, R30, R1, 0x2 ;  /* 0x000000011e1d7211 */ /* 0x001fca00078e10ff */
[----:B------:R-:W2:Y:S04]  /*9890*/  LDL R26, [R29+0x20] ;  /* 0x000020001d1a7983 */ /* 0x000ea80000100800 */
[----:B------:R-:W3:Y:S01]  /*98a0*/  LDL R27, [R29+0x48] ;  /* 0x000048001d1b7983 */ /* 0x000ee20000100800 */
[----:B------:R-:W-:Y:S01]  /*98b0*/  IMAD.IADD R31, R10, 0x1, -R30 ;  /* 0x000000010a1f7824 */ /* 0x000fe200078e0a1e */
[----:B------:R-:W-:Y:S01]  /*98c0*/  IADD3 R25, PT, PT, R30, R10, RZ ;  /* 0x0000000a1e197210 */ /* 0x000fe20007ffe0ff */
[----:B------:R-:W-:Y:S03]  /*98d0*/  BSSY.RECONVERGENT B2, `(.L_x_157) ;  /* 0x0000012000027945 */ /* 0x000fe60003800200 */
[----:B------:R-:W-:Y:S01]  /*98e0*/  I2FP.F32.S32 R31, R31 ;  /* 0x0000001f001f7245 */ /* 0x000fe20000201400 */
[----:B------:R-:W-:-:S03]  /*98f0*/  VIADD R24, R25, 0xffffffff ;  /* 0xffffffff19187836 */ /* 0x000fc60000000000 */
        /* <DEDUP_REMOVED lines=15> */
.L_x_158:
[----:B------:R-:W-:Y:S05]  /*99f0*/  BSYNC.RECONVERGENT B2 ;  /* 0x0000000000027941 */ /* 0x000fea0003800200 */
.L_x_157:
[C---:B------:R-:W-:Y:S01]  /*9a00*/  IMAD R28, R30.reuse, 0x4, R1 ;  /* 0x000000041e1c7824 */ /* 0x040fe200078e0201 */
[----:B------:R0:W-:Y:S01]  /*9a10*/  STL [R29+0x20], R0 ;  /* 0x000020001d007387 */ /* 0x0001e20000100800 */
[----:B------:R-:W-:-:S03]  /*9a20*/  LEA R27, R30, R1, 0x2 ;  /* 0x000000011e1b7211 */ /* 0x000fc600078e10ff */
[----:B------:R1:W-:Y:S04]  /*9a30*/  STL [R29+0x48], R26 ;  /* 0x0000481a1d007387 */ /* 0x0003e80000100800 */
[----:B------:R-:W2:Y:S04]  /*9a40*/  LDL R23, [R28+0x98] ;  /* 0x000098001c177983 */ /* 0x000ea80000100800 */
[----:B------:R-:W3:Y:S01]  /*9a50*/  LDL R35, [R27+0xc0] ;  /* 0x0000c0001b237983 */ /* 0x000ee20000100800 */
[----:B------:R-:W4:Y:S01]  /*9a60*/  MUFU.RCP R4, R31 ;  /* 0x0000001f00047308 */ /* 0x000f220000001000 */
[----:B------:R-:W-:Y:S01]  /*9a70*/  BSSY.RECONVERGENT B2, `(.L_x_159) ;  /* 0x0000010000027945 */ /* 0x000fe20003800200 */
[----:B----4-:R-:W-:-:S04]  /*9a80*/  FFMA R37, -R31, R4, 1 ;  /* 0x3f8000001f257423 */ /* 0x010fc80000000104 */
[----:B0-----:R-:W-:Y:S01]  /*9a90*/  FFMA R0, R4, R37, R4 ;  /* 0x0000002504007223 */ /* 0x001fe20000000004 */
[----:B--2---:R-:W-:Y:S01]  /*9aa0*/  FMUL R33, R23, R2 ;  /* 0x0000000217217220 */ /* 0x004fe20000400000 */
[----:B---3--:R-:W-:-:S03]  /*9ab0*/  FMUL R35, R24, R35 ;  /* 0x0000002318237220 */ /* 0x008fc60000400000 */
[----:B------:R-:W-:-:S04]  /*9ac0*/  FFMA R33, R26, R3, R33 ;  /* 0x000000031a217223 */ /* 0x000fc80000000021 */
[----:B------:R-:W-:-:S04]  /*9ad0*/  FFMA R24, R22, R33, -R35 ;  /* 0x0000002116187223 */ /* 0x000fc80000000823 */
[----:B------:R-:W0:Y:S01]  /*9ae0*/  FCHK P0, R24, R31 ;  /* 0x0000001f18007302 */ /* 0x000e220000000000 */
[----:B------:R-:W-:-:S04]  /*9af0*/  FFMA R4, R0, R24, RZ ;  /* 0x0000001800047223 */ /* 0x000fc800000000ff */
[----:B------:R-:W-:-:S04]  /*9b00*/  FFMA R33, -R31, R4, R24 ;  /* 0x000000041f217223 */ /* 0x000fc80000000118 */
[----:B------:R-:W-:Y:S01]  /*9b10*/  FFMA R0, R0, R33, R4 ;  /* 0x0000002100007223 */ /* 0x000fe20000000004 */
[----:B01----:R-:W-:Y:S06]  /*9b20*/  @!P0 BRA `(.L_x_160) ;  /* 0x0000000000108947 */ /* 0x003fec0003800000 */
[----:B------:R-:W-:Y:S01]  /*9b30*/  IMAD.MOV.U32 R4, RZ, RZ, R24 ;  /* 0x000000ffff047224 */ /* 0x000fe200078e0018 */
[----:B------:R-:W-:Y:S02]  /*9b40*/  MOV R0, R31 ;  /* 0x0000001f00007202 */ /* 0x000fe40000000f00 */
[----:B------:R-:W-:-:S07]  /*9b50*/  MOV R35, 0x9b70 ;  /* 0x00009b7000237802 */ /* 0x000fce0000000f00 */
[----:B------:R-:W-:Y:S05]  /*9b60*/  CALL.REL.NOINC `($__internal_2_$__cuda_sm3x_div_rn_noftz_f32_slowpath) ;  /* 0x0000008400707944 */ /* 0x000fea0003c00000 */
.L_x_160:
[----:B------:R-:W-:Y:S05]  /*9b70*/  BSYNC.RECONVERGENT B2 ;  /* 0x0000000000027941 */ /* 0x000fea0003800200 */
.L_x_159:
[----:B------:R-:W-:Y:S04]  /*9b80*/  STL [R28+0x98], R0 ;  /* 0x000098001c007387 */ /* 0x000fe80000100800 */
[----:B------:R0:W-:Y:S04]  /*9b90*/  STL [R27+0xc0], R23 ;  /* 0x0000c0171b007387 */ /* 0x0001e80000100800 */
[----:B------:R-:W2:Y:S04]  /*9ba0*/  LDL R4, [R29+0x4c] ;  /* 0x00004c001d047983 */ /* 0x000ea80000100800 */
[----:B0-----:R-:W3:Y:S01]  /*9bb0*/  LDL R23, [R29+0x24] ;  /* 0x000024001d177983 */ /* 0x001ee20000100800 */
[----:B------:R-:W-:Y:S01]  /*9bc0*/  LOP3.LUT R31, RZ, R30, RZ, 0x33, !PT ;  /* 0x0000001eff1f7212 */ /* 0x000fe200078e33ff */
[----:B------:R-:W-:Y:S01]  /*9bd0*/  BSSY.RECONVERGENT B2, `(.L_x_161) ;  /* 0x0000013000027945 */ /* 0x000fe20003800200 */
[----:B------:R-:W-:-:S03]  /*9be0*/  I2FP.F32.S32 R25, R25 ;  /* 0x0000001900197245 */ /* 0x000fc60000201400 */
[----:B------:R-:W-:-:S05]  /*9bf0*/  IMAD.IADD R24, R31, 0x1, R10 ;  /* 0x000000011f187824 */ /* 0x000fca00078e020a */
[----:B------:R-:W-:-:S04]  /*9c00*/  I2FP.F32.S32 R24, R24 ;  /* 0x0000001800187245 */ /* 0x000fc80000201400 */
[----:B------:R-:W0:Y:S02]  /*9c10*/  MUFU.RCP R35, R24 ;  /* 0x0000001800237308 */ /* 0x000e240000001000 */
        /* <DEDUP_REMOVED lines=14> */
.L_x_162:
[----:B------:R-:W-:Y:S05]  /*9d00*/  BSYNC.RECONVERGENT B2 ;  /* 0x0000000000027941 */ /* 0x000fea0003800200 */
.L_x_161:
[----:B------:R-:W-:Y:S04]  /*9d10*/  STL [R29+0x24], R32 ;  /* 0x000024201d007387 */ /* 0x000fe80000100800 */
[----:B------:R0:W-:Y:S04]  /*9d20*/  STL [R29+0x4c], R23 ;  /* 0x00004c171d007387 */ /* 0x0001e80000100800 */
[----:B------:R-:W2:Y:S04]  /*9d30*/  LDL R26, [R28+0x9c] ;  /* 0x00009c001c1a7983 */ /* 0x000ea80000100800 */
[----:B------:R-:W3:Y:S01]  /*9d40*/  LDL R4, [R27+0xc4] ;  /* 0x0000c4001b047983 */ /* 0x000ee20000100800 */
[----:B------:R-:W1:Y:S01]  /*9d50*/  MUFU.RCP R33, R24 ;  /* 0x0000001800217308 */ /* 0x000e620000001000 */
[----:B------:R-:W-:Y:S01]  /*9d60*/  BSSY.RECONVERGENT B2, `(.L_x_163) ;  /* 0x0000010000027945 */ /* 0x000fe20003800200 */
[----:B--2---:R-:W-:Y:S01]  /*9d70*/  FMUL R0, R26, R2 ;  /* 0x000000021a007220 */ /* 0x004fe20000400000 */
[----:B---3--:R-:W-:-:S03]  /*9d80*/  FMUL R31, R25, R4 ;  /* 0x00000004191f7220 */ /* 0x008fc60000400000 */
[----:B------:R-:W-:Y:S01]  /*9d90*/  FFMA R25, R23, R3, R0 ;  /* 0x0000000317197223 */ /* 0x000fe20000000000 */
[----:B-1----:R-:W-:-:S03]  /*9da0*/  FFMA R0, -R24, R33, 1 ;  /* 0x3f80000018007423 */ /* 0x002fc60000000121 */
[----:B------:R-:W-:Y:S01]  /*9db0*/  FFMA R25, R22, R25, -R31 ;  /* 0x0000001916197223 */ /* 0x000fe2000000081f */
[----:B------:R-:W-:-:S03]  /*9dc0*/  FFMA R0, R33, R0, R33 ;  /* 0x0000000021007223 */ /* 0x000fc60000000021 */
[----:B------:R-:W1:Y:S01]  /*9dd0*/  FCHK P0, R25, R24 ;  /* 0x0000001819007302 */ /* 0x000e620000000000 */
[----:B0-----:R-:W-:-:S04]  /*9de0*/  FFMA R23, R0, R25, RZ ;  /* 0x0000001900177223 */ /* 0x001fc800000000ff */
[----:B------:R-:W-:-:S04]  /*9df0*/  FFMA R4, -R24, R23, R25 ;  /* 0x0000001718047223 */ /* 0x000fc80000000119 */
[----:B------:R-:W-:Y:S01]  /*9e00*/  FFMA R0, R0, R4, R23 ;  /* 0x0000000400007223 */ /* 0x000fe20000000017 */
[----:B-1----:R-:W-:Y:S06]  /*9e10*/  @!P0 BRA `(.L_x_164) ;  /* 0x0000000000108947 */ /* 0x002fec0003800000 */
[----:B------:R-:W-:Y:S01]  /*9e20*/  MOV R4, R25 ;  /* 0x0000001900047202 */ /* 0x000fe20000000f00 */
[----:B------:R-:W-:Y:S01]  /*9e30*/  IMAD.MOV.U32 R0, RZ, RZ, R24 ;  /* 0x000000ffff007224 */ /* 0x000fe200078e0018 */
[----:B------:R-:W-:-:S07]  /*9e40*/  MOV R35, 0x9e60 ;  /* 0x00009e6000237802 */ /* 0x000fce0000000f00 */
[----:B------:R-:W-:Y:S05]  /*9e50*/  CALL.REL.NOINC `($__internal_2_$__cuda_sm3x_div_rn_noftz_f32_slowpath) ;  /* 0x0000008000b47944 */ /* 0x000fea0003c00000 */
.L_x_164:
[----:B------:R-:W-:Y:S05]  /*9e60*/  BSYNC.RECONVERGENT B2 ;  /* 0x0000000000027941 */ /* 0x000fea0003800200 */
.L_x_163:
[----:B------:R1:W-:Y:S01]  /*9e70*/  STL [R28+0x9c], R0 ;  /* 0x00009c001c007387 */ /* 0x0003e20000100800 */
[----:B------:R-:W-:-:S03]  /*9e80*/  IADD3 R30, PT, PT, R30, 0x2, RZ ;  /* 0x000000021e1e7810 */ /* 0x000fc60007ffe0ff */
[----:B------:R1:W-:Y:S04]  /*9e90*/  STL [R27+0xc4], R26 ;  /* 0x0000c41a1b007387 */ /* 0x0003e80000100800 */
.L_x_156:
[----:B01----:R-:W-:-:S04]  /*9ea0*/  LOP3.LUT R0, R6, 0x1, RZ, 0xc0, !PT ;  /* 0x0000000106007812 */ /* 0x003fc800078ec0ff */
[----:B------:R-:W-:-:S13]  /*9eb0*/  ISETP.NE.U32.AND P0, PT, R0, 0x1, PT ;  /* 0x000000010000780c */ /* 0x000fda0003f05070 */
[----:B------:R-:W-:Y:S05]  /*9ec0*/  @!P0 BRA `(.L_x_155) ;  /* 0x0000000000c08947 */ /* 0x000fea0003800000 */
[----:B------:R-:W-:-:S05]  /*9ed0*/  IMAD R24, R30, 0x4, R1 ;  /* 0x000000041e187824 */ /* 0x000fca00078e0201 */
[----:B------:R-:W2:Y:S04]  /*9ee0*/  LDL R0, [R24+0x48] ;  /* 0x0000480018007983 */ /* 0x000ea80000100800 */
[----:B------:R-:W3:Y:S01]  /*9ef0*/  LDL R23, [R24+0x20] ;  /* 0x0000200018177983 */ /* 0x000ee20000100800 */
[----:B------:R-:W-:Y:S01]  /*9f00*/  IADD3 R26, PT, PT, -R30, R10, RZ ;  /* 0x0000000a1e1a7210 */ /* 0x000fe20007ffe1ff */
[----:B------:R-:W-:Y:S01]  /*9f10*/  BSSY.RECONVERGENT B2, `(.L_x_165) ;  /* 0x0000013000027945 */ /* 0x000fe20003800200 */
[----:B------:R-:W-:Y:S02]  /*9f20*/  IADD3 R27, PT, PT, R10, -0x1, R30 ;  /* 0xffffffff0a1b7810 */ /* 0x000fe40007ffe01e */
[----:B------:R-:W-:Y:S02]  /*9f30*/  I2FP.F32.S32 R26, R26 ;  /* 0x0000001a001a7245 */ /* 0x000fe40000201400 */
[----:B------:R-:W-:-:S02]  /*9f40*/  I2FP.F32.S32 R27, R27 ;  /* 0x0000001b001b7245 */ /* 0x000fc40000201400 */
[----:B------:R-:W0:Y:S03]  /*9f50*/  MUFU.RCP R31, R26 ;  /* 0x0000001a001f7308 */ /* 0x000e260000001000 */
[----:B--2---:R-:W-:Y:S01]  /*9f60*/  FMUL R29, R27, R0 ;  /* 0x000000001b1d7220 */ /* 0x004fe20000400000 */
[----:B0-----:R-:W-:Y:S01]  /*9f70*/  FFMA R0, -R26, R31, 1 ;  /* 0x3f8000001a007423 */ /* 0x001fe2000000011f */
[----:B---3--:R-:W-:-:S03]  /*9f80*/  FMUL R25, R23, R2 ;  /* 0x0000000217197220 */ /* 0x008fc60000400000 */
[----:B------:R-:W-:Y:S01]  /*9f90*/  FFMA R31, R31, R0, R31 ;  /* 0x000000001f1f7223 */ /* 0x000fe2000000001f */
        /* <DEDUP_REMOVED lines=10> */
.L_x_166:
[----:B------:R-:W-:Y:S05]  /*a040*/  BSYNC.RECONVERGENT B2 ;  /* 0x0000000000027941 */ /* 0x000fea0003800200 */
.L_x_165:
[----:B------:R-:W2:Y:S04]  /*a050*/  LDL R25, [R24+0x98] ;  /* 0x0000980018197983 */ /* 0x000ea80000100800 */
[----:B------:R-:W3:Y:S01]  /*a060*/  LDL R4, [R24+0xc0] ;  /* 0x0000c00018047983 */ /* 0x000ee20000100800 */
[----:B------:R-:W0:Y:S01]  /*a070*/  MUFU.RCP R33, R26 ;  /* 0x0000001a00217308 */ /* 0x000e220000001000 */
[----:B------:R-:W-:Y:S02]  /*a080*/  BSSY.RECONVERGENT B2, `(.L_x_167) ;  /* 0x0000012000027945 */ /* 0x000fe40003800200 */
[----:B------:R1:W-:Y:S04]  /*a090*/  STL [R24+0x20], R31 ;  /* 0x0000201f18007387 */ /* 0x0003e80000100800 */
[----:B------:R1:W-:Y:S01]  /*a0a0*/  STL [R24+0x48], R23 ;  /* 0x0000481718007387 */ /* 0x0003e20000100800 */
[----:B--2---:R-:W-:-:S04]  /*a0b0*/  FMUL R0, R25, R2 ;  /* 0x0000000219007220 */ /* 0x004fc80000400000 */
[----:B------:R-:W-:Y:S01]  /*a0c0*/  FFMA R29, R23, R3, R0 ;  /* 0x00000003171d7223 */ /* 0x000fe20000000000 */
[----:B---3--:R-:W-:Y:S01]  /*a0d0*/  FMUL R27, R27, R4 ;  /* 0x000000041b1b7220 */ /* 0x008fe20000400000 */
[----:B0-----:R-:W-:-:S03]  /*a0e0*/  FFMA R0, -R26, R33, 1 ;  /* 0x3f8000001a007423 */ /* 0x001fc60000000121 */
[----:B------:R-:W-:Y:S01]  /*a0f0*/  FFMA R29, R22, R29, -R27 ;  /* 0x0000001d161d7223 */ /* 0x000fe2000000081b */
[----:B------:R-:W-:-:S03]  /*a100*/  FFMA R0, R33, R0, R33 ;  /* 0x0000000021007223 */ /* 0x000fc60000000021 */
        /* <DEDUP_REMOVED lines=9> */
.L_x_168:
[----:B------:R-:W-:Y:S05]  /*a1a0*/  BSYNC.RECONVERGENT B2 ;  /* 0x0000000000027941 */ /* 0x000fea0003800200 */
.L_x_167:
[----:B------:R1:W-:Y:S04]  /*a1b0*/  STL [R24+0x98], R0 ;  /* 0x0000980018007387 */ /* 0x0003e80000100800 */
[----:B------:R1:W-:Y:S02]  /*a1c0*/  STL [R24+0xc0], R25 ;  /* 0x0000c01918007387 */ /* 0x0003e40000100800 */
.L_x_155:
[----:B------:R-:W-:Y:S01]  /*a1d0*/  LOP3.LUT R28, R6, 0x1, RZ, 0xc0, !PT ;  /* 0x00000001061c7812 */ /* 0x000fe200078ec0ff */
[----:B------:R-:W-:-:S07]  /*a1e0*/  IMAD.MOV.U32 R45, RZ, RZ, RZ ;  /* 0x000000ffff2d7224 */ /* 0x000fce00078e00ff */
.L_x_265:
[----:B01----:R-:W0:Y:S01]  /*a1f0*/  LDC.64 R22, c[0x0][0x3d0] ;  /* 0x0000f400ff167b82 */ /* 0x003e220000000a00 */
[----:B-1----:R-:W-:Y:S01]  /*a200*/  IADD3 R25, PT, PT, R45, R10, RZ ;  /* 0x0000000a2d197210 */ /* 0x002fe20007ffe0ff */
[----:B------:R-:W-:-:S06]  /*a210*/  IMAD.IADD R27, R10, 0x1, -R45 ;  /* 0x000000010a1b7824 */ /* 0x000fcc00078e0a2d */
[----:B------:R-:W1:Y:S01]  /*a220*/  LDC R0, c[0x0][0x3d8] ;  /* 0x0000f600ff007b82 */ /* 0x000e620000000800 */
[----:B0-----:R-:W-:-:S06]  /*a230*/  IMAD.WIDE.U32 R24, R25, 0x4, R22 ;  /* 0x0000000419187825 */ /* 0x001fcc00078e0016 */
[----:B------:R-:W2:Y:S01]  /*a240*/  LDG.E R24, desc[UR6][R24.64] ;  /* 0x0000000618187981 */ /* 0x000ea2000c1e1900 */
[----:B------:R-:W-:-:S05]  /*a250*/  IMAD.WIDE.U32 R22, R27, 0x4, R22 ;  /* 0x000000041b167825 */ /* 0x000fca00078e0016 */
[----:B------:R-:W3:Y:S01]  /*a260*/  LDG.E R4, desc[UR6][R22.64] ;  /* 0x0000000616047981 */ /* 0x000ee2000c1e1900 */
[----:B-1----:R-:W-:Y:S01]  /*a270*/  FMUL R31, R0, 4 ;  /* 0x40800000001f7820 */ /* 0x002fe20000400000 */
[----:B------:R-:W-:-:S04]  /*a280*/  IADD3 R0, PT, PT, R5, 0x2, R10 ;  /* 0x0000000205007810 */ /* 0x000fc80007ffe00a */
[----:B------:R-:W-:Y:S01]  /*a290*/  I2FP.F32.U32 R27, R0 ;  /* 0x00000000001b7245 */ /* 0x000fe20000201000 */
[----:B--2---:R-:W-:-:S04]  /*a2a0*/  FMUL R31, R31, R24 ;  /* 0x000000181f1f7220 */ /* 0x004fc80000400000 */
[----:B------:R-:W0:Y:S01]  /*a2b0*/  MUFU.RCP R26, R31 ;  /* 0x0000001f001a7308 */ /* 0x000e220000001000 */
[----:B---3--:R-:W-:-:S07]  /*a2c0*/  FMUL R4, R4, R27 ;  /* 0x0000001b04047220 */ /* 0x008fce0000400000 */
        /* <DEDUP_REMOVED lines=10> */
.L_x_169:
[----:B------:R-:W-:Y:S01]  /*a370*/  VIADD R4, R0, 0xf3000000 ;  /* 0xf300000000047836 */ /* 0x000fe20000000000 */
[----:B------:R0:W1:Y:S01]  /*a380*/  MUFU.RSQ R25, R0 ;  /* 0x0000000000197308 */ /* 0x0000620000001400 */
[----:B------:R-:W-:Y:S03]  /*a390*/  BSSY.RECONVERGENT B0, `(.L_x_170) ;  /* 0x000000b000007945 */ /* 0x000fe60003800200 */
[----:B------:R-:W-:-:S13]  /*a3a0*/  ISETP.GT.U32.AND P0, PT, R4, 0x727fffff, PT ;  /* 0x727fffff0400780c */ /* 0x000fda0003f04070 */
[----:B01----:R-:W-:Y:S05]  /*a3b0*/  @!P0 BRA `(.L_x_171) ;  /* 0x0000000000108947 */ /* 0x003fea0003800000 */
[----:B------:R-:W-:-:S07]  /*a3c0*/  MOV R26, 0xa3e0 ;  /* 0x0000a3e0001a7802 */ /* 0x000fce0000000f00 */
[----:B------:R-:W-:Y:S05]  /*a3d0*/  CALL.REL.NOINC `($__internal_1_$__cuda_sm20_sqrt_rn_f32_slowpath) ;  /* 0x0000007800fc7944 */ /* 0x000fea0003c00000 */
[----:B------:R-:W-:Y:S01]  /*a3e0*/  MOV R24, R4 ;  /* 0x0000000400187202 */ /* 0x000fe20000000f00 */
[----:B------:R-:W-:Y:S06]  /*a3f0*/  BRA `(.L_x_172) ;  /* 0x0000000000107947 */ /* 0x000fec0003800000 */
.L_x_171:
[C---:B------:R-:W-:Y:S01]  /*a400*/  FMUL.FTZ R23, R25.reuse, R0 ;  /* 0x0000000019177220 */ /* 0x040fe20000410000 */
[----:B------:R-:W-:-:S03]  /*a410*/  FMUL.FTZ R24, R25, 0.5 ;  /* 0x3f00000019187820 */ /* 0x000fc60000410000 */
[----:B------:R-:W-:-:S04]  /*a420*/  FFMA R0, -R23, R23, R0 ;  /* 0x0000001717007223 */ /* 0x000fc80000000100 */
[----:B------:R-:W-:-:S07]  /*a430*/  FFMA R24, R0, R24, R23 ;  /* 0x0000001800187223 */ /* 0x000fce0000000017 */
.L_x_172:
[----:B------:R-:W-:Y:S05]  /*a440*/  BSYNC.RECONVERGENT B0 ;  /* 0x0000000000007941 */ /* 0x000fea0003800200 */
.L_x_170:
[----:B------:R-:W-:Y:S01]  /*a450*/  I2FP.F32.U32 R25, R45 ;  /* 0x0000002d00197245 */ /* 0x000fe20000201000 */
[----:B------:R-:W-:Y:S04]  /*a460*/  BSSY.RECONVERGENT B0, `(.L_x_173) ;  /* 0x000003f000007945 */ /* 0x000fe80003800200 */
[----:B------:R-:W-:-:S04]  /*a470*/  FMUL R0, R18, R25 ;  /* 0x0000001912007220 */ /* 0x000fc80000400000 */
[C---:B------:R-:W-:Y:S01]  /*a480*/  FMUL R4, R0.reuse, 0.63661974668502807617 ;  /* 0x3f22f98300047820 */ /* 0x040fe20000400000 */
[----:B------:R-:W-:-:S03]  /*a490*/  FSETP.GE.AND P0, PT, |R0|, 105615, PT ;  /* 0x47ce47800000780b */ /* 0x000fc60003f06200 */
        /* <DEDUP_REMOVED lines=17> */
.L_x_175:
[----:B0-----:R-:W0:Y:S02]  /*a5b0*/  LDC.64 R30, c[0x4][RZ] ;  /* 0x01000000ff1e7b82 */ /* 0x001e240000000a00 */
[----:B0-----:R-:W-:-:S05]  /*a5c0*/  IMAD.WIDE.U32 R30, R4, 0x4, R30 ;  /* 0x00000004041e7825 */ /* 0x001fca00078e001e */
[----:B------:R-:W2:Y:S01]  /*a5d0*/  LDG.E.CONSTANT R22, desc[UR6][R30.64] ;  /* 0x000000061e167981 */ /* 0x000ea2000c1e9900 */
[C---:B------:R-:W-:Y:S02]  /*a5e0*/  LEA R32, R4.reuse, R1, 0x2 ;  /* 0x0000000104207211 */ /* 0x040fe400078e10ff */
        /* <DEDUP_REMOVED lines=27> */
[C---:B0-----:R-:W-:Y:S02]  /*a7a0*/  LOP3.LUT R32, R22.reuse, R23, RZ, 0x3c, !PT ;  /* 0x0000001716207212 */ /* 0x041fe400078e3cff */
[----:B------:R-:W-:Y:S02]  /*a7b0*/  LOP3.LUT R33, R22, R31, RZ, 0x3c, !PT ;  /* 0x0000001f16217212 */ /* 0x000fe400078e3cff */
[C---:B-1----:R-:W-:Y:S02]  /*a7c0*/  LEA.HI R26, R31.reuse, R4, RZ, 0x1 ;  /* 0x000000041f1a7211 */ /* 0x042fe400078f08ff */
[----:B------:R-:W-:Y:S02]  /*a7d0*/  LOP3.LUT R30, R31, R0, RZ, 0x3c, !PT ;  /* 0x000000001f1e7212 */ /* 0x000fe400078e3cff */
[----:B------:R-:W0:Y:S01]  /*a7e0*/  I2F.F64.S64 R32, R32 ;  /* 0x0000002000207312 */ /* 0x000e220000301c00 */
[----:B------:R-:W-:-:S02]  /*a7f0*/  IADD3 R4, PT, PT, -R26, RZ, RZ ;  /* 0x000000ff1a047210 */ /* 0x000fc40007ffe1ff */
[----:B------:R-:W-:-:S03]  /*a800*/  ISETP.GE.AND P2, PT, R30, RZ, PT ;  /* 0x000000ff1e00720c */ /* 0x000fc60003f46270 */
[----:B------:R-:W-:Y:S01]  /*a810*/  @!P1 IMAD.MOV.U32 R26, RZ, RZ, R4 ;  /* 0x000000ffff1a9224 */ /* 0x000fe200078e0004 */
[----:B0-----:R-:W-:-:S10]  /*a820*/  DMUL R22, R32, UR4 ;  /* 0x0000000420167c28 */ /* 0x001fd40008000000 */
[----:B------:R-:W0:Y:S02]  /*a830*/  F2F.F32.F64 R22, R22 ;  /* 0x0000001600167310 */ /* 0x000e240000301000 */
[----:B0-----:R-:W-:-:S07]  /*a840*/  FSEL R33, -R22, R22, !P2 ;  /* 0x0000001616217208 */ /* 0x001fce0005000100 */
.L_x_174:
[----:B------:R-:W-:Y:S05]  /*a850*/  BSYNC.RECONVERGENT B0 ;  /* 0x0000000000007941 */ /* 0x000fea0003800200 */
.L_x_173:
[----:B------:R-:W-:-:S06]  /*a860*/  LEA R4, R45, R1, 0x2 ;  /* 0x000000012d047211 */ /* 0x000fcc00078e10ff */
[----:B------:R-:W2:Y:S01]  /*a870*/  LDL R4, [R4+0x20] ;  /* 0x0000200004047983 */ /* 0x000ea20000100800 */
[----:B------:R-:W-:Y:S01]  /*a880*/  MOV R30, 0x37cbac00 ;  /* 0x37cbac00001e7802 */ /* 0x000fe20000000f00 */
[----:B------:R-:W-:Y:S01]  /*a890*/  FMUL R23, R33, R33 ;  /* 0x0000002121177220 */ /* 0x000fe20000400000 */
[----:B------:R-:W-:Y:S01]  /*a8a0*/  LOP3.LUT R22, R26, 0x1, RZ, 0xc0, !PT ;  /* 0x000000011a167812 */ /* 0x000fe200078ec0ff */
[----:B------:R-:W-:Y:S01]  /*a8b0*/  IMAD.MOV.U32 R31, RZ, RZ, 0x3c0885e4 ;  /* 0x3c0885e4ff1f7424 */ /* 0x000fe200078e00ff */
[----:B------:R-:W-:Y:S01]  /*a8c0*/  BSSY.RECONVERGENT B0, `(.L_x_176) ;  /* 0x0000046000007945 */ /* 0x000fe20003800200 */
[----:B------:R-:W-:Y:S01]  /*a8d0*/  FFMA R32, R23, R30, -0.0013887860113754868507 ;  /* 0xbab607ed17207423 */ /* 0x000fe2000000001e */
[----:B------:R-:W-:Y:S02]  /*a8e0*/  ISETP.NE.U32.AND P1, PT, R22, 0x1, PT ;  /* 0x000000011600780c */ /* 0x000fe40003f25070 */
[----:B------:R-:W-:Y:S02]  /*a8f0*/  IADD3 R22, PT, PT, R26, 0x1, RZ ;  /* 0x000000011a167810 */ /* 0x000fe40007ffe0ff */
[----:B------:R-:W-:Y:S01]  /*a900*/  FSEL R26, R32, -0.00019574658654164522886, P1 ;  /* 0xb94d4153201a7808 */ /* 0x000fe20000800000 */
[----:B------:R-:W-:Y:S01]  /*a910*/  HFMA2 R32, -RZ, RZ, 1.541015625, -0.052001953125 ;  /* 0x3e2aaaa8ff207431 */ /* 0x000fe200000001ff */
[----:B------:R-:W-:-:S02]  /*a920*/  FSEL R34, R31, 0.041666727513074874878, !P1 ;  /* 0x3d2aaabb1f227808 */ /* 0x000fc40004800000 */
[----:B------:R-:W-:Y:S02]  /*a930*/  LOP3.LUT P2, RZ, R22, 0x2, RZ, 0xc0, !PT ;  /* 0x0000000216ff7812 */ /* 0x000fe4000784c0ff */
[----:B------:R-:W-:Y:S01]  /*a940*/  FSEL R22, R33, 1, !P1 ;  /* 0x3f80000021167808 */ /* 0x000fe20004800000 */
[----:B------:R-:W-:Y:S01]  /*a950*/  FFMA R26, R23, R26, R34 ;  /* 0x0000001a171a7223 */ /* 0x000fe20000000022 */
[----:B------:R-:W-:Y:S02]  /*a960*/  MOV R33, R27 ;  /* 0x0000001b00217202 */ /* 0x000fe40000000f00 */
[----:B------:R-:W-:-:S05]  /*a970*/  FSEL R35, -R32, -0.4999999701976776123, !P1 ;  /* 0xbeffffff20237808 */ /* 0x000fca0004800100 */
[C---:B------:R-:W-:Y:S01]  /*a980*/  FFMA R26, R23.reuse, R26, R35 ;  /* 0x0000001a171a7223 */ /* 0x040fe20000000023 */
[----:B------:R-:W-:Y:S01]  /*a990*/  FFMA R23, R23, R22, RZ ;  /* 0x0000001617177223 */ /* 0x000fe200000000ff */
[----:B------:R-:W-:-:S03]  /*a9a0*/  IMAD.MOV.U32 R35, RZ, RZ, R29 ;  /* 0x000000ffff237224 */ /* 0x000fc600078e001d */
[----:B------:R-:W-:-:S04]  /*a9b0*/  FFMA R23, R23, R26, R22 ;  /* 0x0000001a17177223 */ /* 0x000fc80000000016 */
[----:B------:R-:W-:-:S04]  /*a9c0*/  @P2 FADD R23, RZ, -R23 ;  /* 0x80000017ff172221 */ /* 0x000fc80000000000 */
[----:B--2---:R-:W-:Y:S01]  /*a9d0*/  FMUL R26, R23, R4 ;  /* 0x00000004171a7220 */ /* 0x004fe20000400000 */
[----:B------:R-:W-:Y:S06]  /*a9e0*/  @!P0 BRA `(.L_x_177) ;  /* 0x0000000000cc8947 */ /* 0x000fec0003800000 */
[----:B------:R-:W-:-:S13]  /*a9f0*/  FSETP.NEU.AND P1, PT, |R0|, +INF , PT ;  /* 0x7f8000000000780b */ /* 0x000fda0003f2d200 */
[----:B------:R-:W-:Y:S01]  /*aa00*/  @!P1 FMUL R33, RZ, R0 ;  /* 0x00000000ff219220 */ /* 0x000fe20000400000 */
[----:B------:R-:W-:Y:S01]  /*aa10*/  @!P1 MOV R35, RZ ;  /* 0x000000ff00239202 */ /* 0x000fe20000000f00 */
[----:B------:R-:W-:Y:S06]  /*aa20*/  @!P1 BRA `(.L_x_177) ;  /* 0x0000000000bc9947 */ /* 0x000fec0003800000 */
[----:B------:R-:W-:Y:S02]  /*aa30*/  IMAD.SHL.U32 R22, R0, 0x100, RZ ;  /* 0x0000010000167824 */ /* 0x000fe400078e00ff */
[----:B------:R-:W-:Y:S01]  /*aa40*/  HFMA2 R34, -RZ, RZ, 0, 0 ;  /* 0x00000000ff227431 */ /* 0x000fe200000001ff */
[----:B------:R-:W-:Y:S01]  /*aa50*/  MOV R33, RZ ;  /* 0x000000ff00217202 */ /* 0x000fe20000000f00 */
[----:B------:R-:W-:Y:S01]  /*aa60*/  UMOV UR4, URZ ;  /* 0x000000ff00047c82 */ /* 0x000fe20008000000 */
[----:B------:R-:W-:-:S07]  /*aa70*/  LOP3.LUT R37, R22, 0x80000000, RZ, 0xfc, !PT ;  /* 0x8000000016257812 */ /* 0x000fce00078efcff */
.L_x_178:
        /* <DEDUP_REMOVED lines=27> */
[--C-:B0-----:R-:W-:Y:S02]  /*ac30*/  SHF.R.U32.HI R34, RZ, 0x1e, R33.reuse ;  /* 0x0000001eff227819 */ /* 0x101fe40000011621 */
[C---:B------:R-:W-:Y:S01]  /*ac40*/  SHF.L.W.U32.HI R35, R22.reuse, 0x2, R33 ;  /* 0x0000000216237819 */ /* 0x040fe20000010e21 */
[----:B------:R-:W-:-:S03]  /*ac50*/  IMAD.SHL.U32 R22, R22, 0x4, RZ ;  /* 0x0000000416167824 */ /* 0x000fc600078e00ff */
[----:B------:R-:W-:Y:S02]  /*ac60*/  SHF.R.S32.HI R23, RZ, 0x1f, R35 ;  /* 0x0000001fff177819 */ /* 0x000fe40000011423 */
[----:B------:R-:W-:Y:S02]  /*ac70*/  LOP3.LUT R33, R35, R0, RZ, 0x3c, !PT ;  /* 0x0000000023217212 */ /* 0x000fe400078e3cff */
[C---:B------:R-:W-:Y:S02]  /*ac80*/  LOP3.LUT R22, R23.reuse, R22, RZ, 0x3c, !PT ;  /* 0x0000001617167212 */ /* 0x040fe400078e3cff */
[----:B------:R-:W-:Y:S02]  /*ac90*/  LOP3.LUT R23, R23, R35, RZ, 0x3c, !PT ;  /* 0x0000002317177212 */ /* 0x000fe400078e3cff */
[----:B------:R-:W-:Y:S02]  /*aca0*/  LEA.HI R35, R35, R34, RZ, 0x1 ;  /* 0x0000002223237211 */ /* 0x000fe400078f08ff */
[----:B------:R-:W-:-:S02]  /*acb0*/  ISETP.GE.AND P1, PT, R33, RZ, PT ;  /* 0x000000ff2100720c */ /* 0x000fc40003f26270 */
[----:B------:R-:W0:Y:S01]  /*acc0*/  I2F.F64.S64 R22, R22 ;  /* 0x0000001600167312 */ /* 0x000e220000301c00 */
[----:B------:R-:W-:-:S04]  /*acd0*/  IADD3 R33, PT, PT, -R35, RZ, RZ ;  /* 0x000000ff23217210 */ /* 0x000fc80007ffe1ff */
[----:B------:R-:W-:Y:S01]  /*ace0*/  @!P2 MOV R35, R33 ;  /* 0x000000210023a202 */ /* 0x000fe20000000f00 */
[----:B0-----:R-:W-:-:S06]  /*acf0*/  DMUL R22, R22, UR4 ;  /* 0x0000000416167c28 */ /* 0x001fcc0008000000 */
[----:B------:R-:W0:Y:S02]  /*ad00*/  F2F.F32.F64 R36, R22 ;  /* 0x0000001600247310 */ /* 0x000e240000301000 */
[----:B0-----:R-:W-:-:S07]  /*ad10*/  FSEL R33, -R36, R36, !P1 ;  /* 0x0000002424217208 */ /* 0x001fce0004800100 */
.L_x_177:
[----:B------:R-:W-:Y:S05]  /*ad20*/  BSYNC.RECONVERGENT B0 ;  /* 0x0000000000007941 */ /* 0x000fea0003800200 */
.L_x_176:
        /* <DEDUP_REMOVED lines=10> */
[C---:B------:R-:W-:Y:S02]  /*add0*/  FFMA R34, R23.reuse, R34, R36 ;  /* 0x0000002217227223 */ /* 0x040fe40000000024 */
[C---:B------:R-:W-:Y:S02]  /*ade0*/  FFMA R33, R23.reuse, R22, RZ ;  /* 0x0000001617217223 */ /* 0x040fe400000000ff */
[----:B------:R-:W-:Y:S01]  /*adf0*/  FFMA R34, R23, R34, R35 ;  /* 0x0000002217227223 */ /* 0x000fe20000000023 */
[----:B------:R-:W-:-:S03]  /*ae00*/  IMAD.MOV.U32 R35, RZ, RZ, R29 ;  /* 0x000000ffff237224 */ /* 0x000fc600078e001d */
[----:B------:R-:W-:Y:S01]  /*ae10*/  FFMA R33, R33, R34, R22 ;  /* 0x0000002221217223 */ /* 0x000fe20000000016 */
[----:B------:R-:W-:-:S03]  /*ae20*/  MOV R34, R27 ;  /* 0x0000001b00227202 */ /* 0x000fc60000000f00 */
        /* <DEDUP_REMOVED lines=12> */
.L_x_181:
        /* <DEDUP_REMOVED lines=37> */
[----:B------:R-:W-:-:S04]  /*b140*/  IADD3 R34, PT, PT, -R35, RZ, RZ ;  /* 0x000000ff23227210 */ /* 0x000fc80007ffe1ff */
[----:B------:R-:W-:Y:S01]  /*b150*/  @!P2 MOV R35, R34 ;  /* 0x000000220023a202 */ /* 0x000fe20000000f00 */
[----:B-1----:R-:W-:-:S06]  /*b160*/  DMUL R22, R22, UR4 ;  /* 0x0000000416167c28 */ /* 0x002fcc0008000000 */
[----:B0-----:R-:W0:Y:S02]  /*b170*/  F2F.F32.F64 R37, R22 ;  /* 0x0000001600257310 */ /* 0x001e240000301000 */
[----:B0-----:R-:W-:-:S07]  /*b180*/  FSEL R34, -R37, R37, !P1 ;  /* 0x0000002525227208 */ /* 0x001fce0004800100 */
.L_x_180:
[----:B------:R-:W-:Y:S05]  /*b190*/  BSYNC.RECONVERGENT B0 ;  /* 0x0000000000007941 */ /* 0x000fea0003800200 */
.L_x_179:
[----:B------:R-:W-:-:S06]  /*b1a0*/  IMAD R38, R45, 0x4, R1 ;  /* 0x000000042d267824 */ /* 0x000fcc00078e0201 */
[----:B------:R-:W2:Y:S01]  /*b1b0*/  LDL R38, [R38+0x98] ;  /* 0x0000980026267983 */ /* 0x000ea20000100800 */
[----:B------:R-:W-:Y:S01]  /*b1c0*/  FMUL R23, R34, R34 ;  /* 0x0000002222177220 */ /* 0x000fe20000400000 */
[----:B------:R-:W-:Y:S01]  /*b1d0*/  LOP3.LUT R22, R35, 0x1, RZ, 0xc0, !PT ;  /* 0x0000000123167812 */ /* 0x000fe200078ec0ff */
[----:B------:R-:W-:Y:S01]  /*b1e0*/  BSSY.RECONVERGENT B0, `(.L_x_182) ;  /* 0x0000045000007945 */ /* 0x000fe20003800200 */
[----:B------:R-:W-:Y:S01]  /*b1f0*/  MOV R37, R29 ;  /* 0x0000001d00257202 */ /* 0x000fe20000000f00 */
[----:B------:R-:W-:Y:S01]  /*b200*/  FFMA R36, R23, R30, -0.0013887860113754868507 ;  /* 0xbab607ed17247423 */ /* 0x000fe2000000001e */
[----:B------:R-:W-:Y:S02]  /*b210*/  ISETP.NE.U32.AND P1, PT, R22, 0x1, PT ;  /* 0x000000011600780c */ /* 0x000fe40003f25070 */
[----:B------:R-:W-:Y:S02]  /*b220*/  IADD3 R22, PT, PT, R35, 0x1, RZ ;  /* 0x0000000123167810 */ /* 0x000fe40007ffe0ff */
[----:B------:R-:W-:-:S02]  /*b230*/  FSEL R36, R36, -0.00019574658654164522886, P1 ;  /* 0xb94d415324247808 */ /* 0x000fc40000800000 */
[----:B------:R-:W-:Y:S02]  /*b240*/  FSEL R40, R31, 0.041666727513074874878, !P1 ;  /* 0x3d2aaabb1f287808 */ /* 0x000fe40004800000 */
[----:B------:R-:W-:Y:S02]  /*b250*/  LOP3.LUT P2, RZ, R22, 0x2, RZ, 0xc0, !PT ;  /* 0x0000000216ff7812 */ /* 0x000fe4000784c0ff */
[----:B------:R-:W-:Y:S01]  /*b260*/  FSEL R35, -R32, -0.4999999701976776123, !P1 ;  /* 0xbeffffff20237808 */ /* 0x000fe20004800100 */
[----:B------:R-:W-:Y:S01]  /*b270*/  FFMA R36, R23, R36, R40 ;  /* 0x0000002417247223 */ /* 0x000fe20000000028 */
[----:B------:R-:W-:-:S03]  /*b280*/  FSEL R22, R34, 1, !P1 ;  /* 0x3f80000022167808 */ /* 0x000fc60004800000 */
[C---:B------:R-:W-:Y:S02]  /*b290*/  FFMA R35, R23.reuse, R36, R35 ;  /* 0x0000002417237223 */ /* 0x040fe40000000023 */
[----:B------:R-:W-:-:S04]  /*b2a0*/  FFMA R23, R23, R22, RZ ;  /* 0x0000001617177223 */ /* 0x000fc800000000ff */
[----:B------:R-:W-:Y:S01]  /*b2b0*/  FFMA R23, R23, R35, R22 ;  /* 0x0000002317177223 */ /* 0x000fe20000000016 */
[----:B------:R-:W-:-:S03]  /*b2c0*/  IMAD.MOV.U32 R35, RZ, RZ, R27 ;  /* 0x000000ffff237224 */ /* 0x000fc600078e001b */
[----:B------:R-:W-:-:S04]  /*b2d0*/  @P2 FADD R23, RZ, -R23 ;  /* 0x80000017ff172221 */ /* 0x000fc80000000000 */
[----:B--2---:R-:W-:Y:S01]  /*b2e0*/  FMUL R34, R23, R38 ;  /* 0x0000002617227220 */ /* 0x004fe20000400000 */
[----:B------:R-:W-:Y:S06]  /*b2f0*/  @!P0 BRA `(.L_x_183) ;  /* 0x0000000000cc8947 */ /* 0x000fec0003800000 */
[----:B------:R-:W-:-:S13]  /*b300*/  FSETP.NEU.AND P1, PT, |R0|, +INF , PT ;  /* 0x7f8000000000780b */ /* 0x000fda0003f2d200 */
[----:B------:R-:W-:Y:S01]  /*b310*/  @!P1 FMUL R35, RZ, R0 ;  /* 0x00000000ff239220 */ /* 0x000fe20000400000 */
[----:B------:R-:W-:Y:S01]  /*b320*/  @!P1 MOV R37, RZ ;  /* 0x000000ff00259202 */ /* 0x000fe20000000f00 */
[----:B------:R-:W-:Y:S06]  /*b330*/  @!P1 BRA `(.L_x_183) ;  /* 0x0000000000bc9947 */ /* 0x000fec0003800000 */
[----:B------:R-:W-:Y:S01]  /*b340*/  SHF.L.U32 R22, R0, 0x8, RZ ;  /* 0x0000000800167819 */ /* 0x000fe200000006ff */
[----:B------:R-:W-:Y:S02]  /*b350*/  HFMA2 R35, -RZ, RZ, 0, 0 ;  /* 0x00000000ff237431 */ /* 0x000fe400000001ff */
[----:B------:R-:W-:Y:S01]  /*b360*/  IMAD.MOV.U32 R36, RZ, RZ, RZ ;  /* 0x000000ffff247224 */ /* 0x000fe200078e00ff */
[----:B------:R-:W-:Y:S01]  /*b370*/  UMOV UR4, URZ ;  /* 0x000000ff00047c82 */ /* 0x000fe20008000000 */
[----:B------:R-:W-:-:S07]  /*b380*/  LOP3.LUT R39, R22, 0x80000000, RZ, 0xfc, !PT ;  /* 0x8000000016277812 */ /* 0x000fce00078efcff */
.L_x_184:
        /* <DEDUP_REMOVED lines=39> */
[----:B0-----:R-:W-:-:S06]  /*b600*/  DMUL R22, R22, UR4 ;  /* 0x0000000416167c28 */ /* 0x001fcc0008000000 */
[----:B------:R-:W0:Y:S02]  /*b610*/  F2F.F32.F64 R39, R22 ;  /* 0x0000001600277310 */ /* 0x000e240000301000 */
[----:B0-----:R-:W-:-:S07]  /*b620*/  FSEL R35, -R39, R39, !P1 ;  /* 0x0000002727237208 */ /* 0x001fce0004800100 */
.L_x_183:
[----:B------:R-:W-:Y:S05]  /*b630*/  BSYNC.RECONVERGENT B0 ;  /* 0x0000000000007941 */ /* 0x000fea0003800200 */
.L_x_182:
        /* <DEDUP_REMOVED lines=11> */
[C---:B------:R-:W-:Y:S02]  /*b6f0*/  FFMA R36, R23.reuse, R36, R40 ;  /* 0x0000002417247223 */ /* 0x040fe40000000028 */
        /* <DEDUP_REMOVED lines=16> */
.L_x_187:
        /* <DEDUP_REMOVED lines=42> */
.L_x_186:
[----:B------:R-:W-:Y:S05]  /*baa0*/  BSYNC.RECONVERGENT B0 ;  /* 0x0000000000007941 */ /* 0x000fea0003800200 */
.L_x_185:
        /* <DEDUP_REMOVED lines=13> */
[----:B------:R-:W-:-:S03]  /*bb80*/  FMUL R23, R25, -R24 ;  /* 0x8000001819177220 */ /* 0x000fc60000400000 */
[----:B------:R-:W-:-:S04]  /*bb90*/  FFMA R35, R35, R38, R22 ;  /* 0x0000002623237223 */ /* 0x000fc80000000016 */
[----:B------:R-:W-:-:S04]  /*bba0*/  @P2 FADD R35, RZ, -R35 ;  /* 0x80000023ff232221 */ /* 0x000fc80000000000 */
[----:B------:R-:W-:-:S04]  /*bbb0*/  FMUL R36, R4, R35 ;  /* 0x0000002304247220 */ /* 0x000fc80000400000 */
        /* <DEDUP_REMOVED lines=11> */
.L_x_190:
        /* <DEDUP_REMOVED lines=36> */
[----:B------:R-:W1:Y:S01]  /*beb0*/  I2F.F64.S64 R22, R22 ;  /* 0x0000001600167312 */ /* 0x000e620000301c00 */
[----:B------:R-:W-:-:S04]  /*bec0*/  IADD3 R0, PT, PT, -R29, RZ, RZ ;  /* 0x000000ff1d007210 */ /* 0x000fc80007ffe1ff */
[----:B------:R-:W-:Y:S01]  /*bed0*/  @!P1 MOV R29, R0 ;  /* 0x00000000001d9202 */ /* 0x000fe20000000f00 */
[----:B-1----:R-:W-:-:S06]  /*bee0*/  DMUL R22, R22, UR4 ;  /* 0x0000000416167c28 */ /* 0x002fcc0008000000 */
[----:B0-----:R-:W0:Y:S02]  /*bef0*/  F2F.F32.F64 R35, R22 ;  /* 0x0000001600237310 */ /* 0x001e240000301000 */
[----:B0-----:R-:W-:-:S07]  /*bf00*/  FSEL R27, -R35, R35, !P0 ;  /* 0x00000023231b7208 */ /* 0x001fce0004000100 */
.L_x_189:
[----:B------:R-:W-:Y:S05]  /*bf10*/  BSYNC.RECONVERGENT B0 ;  /* 0x0000000000007941 */ /* 0x000fea0003800200 */
.L_x_188:
[----:B------:R-:W0:Y:S01]  /*bf20*/  LDCU UR4, c[0x0][0x3e0] ;  /* 0x00007c00ff0477ac */ /* 0x000e220008000800 */
[-C--:B------:R-:W-:Y:S01]  /*bf30*/  FMUL R22, R37, R24.reuse ;  /* 0x0000001825167220 */ /* 0x080fe20000400000 */
[----:B------:R-:W-:Y:S01]  /*bf40*/  FMUL R38, R34, R24 ;  /* 0x0000001822267220 */ /* 0x000fe20000400000 */
[----:B0-----:R-:W-:-:S05]  /*bf50*/  IMAD.U32 R0, RZ, RZ, UR4 ;  /* 0x00000004ff007e24 */ /* 0x001fca000f8e00ff */
[----:B------:R-:W-:-:S13]  /*bf60*/  ISETP.GE.AND P0, PT, R0, 0x1, PT ;  /* 0x000000010000780c */ /* 0x000fda0003f06270 */
[----:B------:R-:W-:Y:S05]  /*bf70*/  @!P0 BRA `(.L_x_191) ;  /* 0x0000004400548947 */ /* 0x000fea0003800000 */
[----:B------:R-:W-:Y:S01]  /*bf80*/  FMUL R0, R27, R27 ;  /* 0x0000001b1b007220 */ /* 0x000fe20000400000 */
[----:B------:R-:W-:Y:S01]  /*bf90*/  LOP3.LUT R23, R29, 0x1, RZ, 0xc0, !PT ;  /* 0x000000011d177812 */ /* 0x000fe200078ec0ff */
[----:B------:R-:W-:Y:S01]  /*bfa0*/  FMUL R25, R25, R24 ;  /* 0x0000001819197220 */ /* 0x000fe20000400000 */
[----:B------:R-:W-:Y:S01]  /*bfb0*/  IADD3 R29, PT, PT, R29, 0x1, RZ ;  /* 0x000000011d1d7810 */ /* 0x000fe20007ffe0ff */
[----:B------:R-:W-:Y:S01]  /*bfc0*/  FFMA R30, R0, R30, -0.0013887860113754868507 ;  /* 0xbab607ed001e7423 */ /* 0x000fe2000000001e */
[----:B------:R-:W-:Y:S01]  /*bfd0*/  ISETP.NE.U32.AND P0, PT, R23, 0x1, PT ;  /* 0x000000011700780c */ /* 0x000fe20003f05070 */
[----:B------:R-:W-:Y:S01]  /*bfe0*/  HFMA2 R44, -RZ, RZ, 0, 0 ;  /* 0x00000000ff2c7431 */ /* 0x000fe200000001ff */
[----:B------:R-:W-:Y:S01]  /*bff0*/  LOP3.LUT P1, RZ, R29, 0x2, RZ, 0xc0, !PT ;  /* 0x000000021dff7812 */ /* 0x000fe2000782c0ff */
[----:B------:R-:W-:Y:S01]  /*c000*/  FMUL R29, R36, R11 ;  /* 0x0000000b241d7220 */ /* 0x000fe20000400000 */
[----:B------:R-:W-:Y:S01]  /*c010*/  FSEL R31, R31, 0.041666727513074874878, !P0 ;  /* 0x3d2aaabb1f1f7808 */ /* 0x000fe20004000000 */
[----:B------:R-:W-:Y:S01]  /*c020*/  FMUL R26, R26, R24 ;  /* 0x000000181a1a7220 */ /* 0x000fe20000400000 */
[----:B------:R-:W-:Y:S01]  /*c030*/  FSEL R23, R30, -0.00019574658654164522886, P0 ;  /* 0xb94d41531e177808 */ /* 0x000fe20000000000 */
[----:B------:R-:W-:Y:S01]  /*c040*/  FFMA R34, R38, R14, R29 ;  /* 0x0000000e26227223 */ /* 0x000fe2000000001d */
[----:B------:R-:W-:-:S02]  /*c050*/  FSEL R27, R27, 1, !P0 ;  /* 0x3f8000001b1b7808 */ /* 0x000fc40004000000 */
[----:B------:R-:W-:Y:S01]  /*c060*/  FSEL R32, -R32, -0.4999999701976776123, !P0 ;  /* 0xbeffffff20207808 */ /* 0x000fe20004000100 */
[C---:B------:R-:W-:Y:S02]  /*c070*/  FFMA R23, R0.reuse, R23, R31 ;  /* 0x0000001700177223 */ /* 0x040fe4000000001f */
[C---:B------:R-:W-:Y:S02]  /*c080*/  FFMA R30, R0.reuse, R27, RZ ;  /* 0x0000001b001e7223 */ /* 0x040fe400000000ff */
[----:B------:R-:W-:-:S04]  /*c090*/  FFMA R23, R0, R23, R32 ;  /* 0x0000001700177223 */ /* 0x000fc80000000020 */
[----:B------:R-:W-:Y:S01]  /*c0a0*/  FFMA R23, R30, R23, R27 ;  /* 0x000000171e177223 */ /* 0x000fe2000000001b */
[----:B------:R-:W-:Y:S01]  /*c0b0*/  FMUL R27, R33, R24 ;  /* 0x00000018211b7220 */ /* 0x000fe20000400000 */
[----:B------:R-:W-:Y:S02]  /*c0c0*/  FMUL R33, RZ, R36 ;  /* 0x00000024ff217220 */ /* 0x000fe40000400000 */
[----:B------:R-:W-:Y:S02]  /*c0d0*/  @P1 FADD R23, RZ, -R23 ;  /* 0x80000017ff171221 */ /* 0x000fe40000000000 */
[----:B------:R-:W-:Y:S02]  /*c0e0*/  FFMA R33, R38, R13, R33 ;  /* 0x0000000d26217223 */ /* 0x000fe40000000021 */
[----:B------:R-:W-:Y:S01]  /*c0f0*/  FMUL R4, R4, R23 ;  /* 0x0000001704047220 */ /* 0x000fe20000400000 */
[----:B------:R-:W-:-:S03]  /*c100*/  FMUL R23, R36, R12 ;  /* 0x0000000c24177220 */ /* 0x000fc60000400000 */
[----:B------:R-:W-:Y:S01]  /*c110*/  FMUL R4, R4, R25 ;  /* 0x0000001904047220 */ /* 0x000fe20000400000 */
[----:B------:R-:W-:-:S03]  /*c120*/  FFMA R42, R38, R15, R23 ;  /* 0x0000000f262a7223 */ /* 0x000fc60000000017 */
[C---:B------:R-:W-:Y:S01]  /*c130*/  FMUL R23, R4.reuse, R12 ;  /* 0x0000000c04177220 */ /* 0x040fe20000400000 */
[----:B------:R-:W-:Y:S01]  /*c140*/  FMUL R31, R4, R11 ;  /* 0x0000000b041f7220 */ /* 0x000fe20000400000 */
[----:B------:R-:W-:Y:S02]  /*c150*/  FMUL R29, RZ, R4 ;  /* 0x00000004ff1d7220 */ /* 0x000fe40000400000 */
[C---:B------:R-:W-:Y:S01]  /*c160*/  FFMA R32, R22.reuse, R15, R23 ;  /* 0x0000000f16207223 */ /* 0x040fe20000000017 */
[C---:B------:R-:W-:Y:S01]  /*c170*/  FFMA R31, R22.reuse, R14, R31 ;  /* 0x0000000e161f7223 */ /* 0x040fe2000000001f */
[----:B------:R-:W-:-:S07]  /*c180*/  FFMA R29, R22, R13, R29 ;  /* 0x0000000d161d7223 */ /* 0x000fce000000001d */
.L_x_264:
[----:B------:R-:W0:Y:S01]  /*c190*/  LDCU UR4, c[0x0][0x3dc] ;  /* 0x00007b80ff0477ac */ /* 0x000e220008000800 */
[----:B-1----:R-:W1:Y:S01]  /*c1a0*/  LDC.64 R22, c[0x0][0x3c8] ;  /* 0x0000f200ff167b82 */ /* 0x002e620000000a00 */
[----:B0-----:R-:W-:-:S04]  /*c1b0*/  IMAD R25, R44, UR4, R44 ;  /* 0x000000042c197c24 */ /* 0x001fc8000f8e022c */
[----:B------:R-:W-:-:S04]  /*c1c0*/  IMAD.IADD R25, R25, 0x1, R10 ;  /* 0x0000000119197824 */ /* 0x000fc800078e020a */
[----:B-1----:R-:W-:-:S05]  /*c1d0*/  IMAD.WIDE.U32 R22, R25, 0x4, R22 ;  /* 0x0000000419167825 */ /* 0x002fca00078e0016 */
        /* <DEDUP_REMOVED lines=22> */
.L_x_194:
[----:B0-----:R-:W0:Y:S02]  /*c340*/  LDC.64 R24, c[0x4][RZ] ;  /* 0x01000000ff187b82 */ /* 0x001e240000000a00 */
[----:B0-----:R-:W-:-:S06]  /*c350*/  IMAD.WIDE.U32 R24, R0, 0x4, R24 ;  /* 0x0000000400187825 */ /* 0x001fcc00078e0018 */
        /* <DEDUP_REMOVED lines=28> */
[----:B-1----:R-:W-:Y:S02]  /*c520*/  SHF.R.U32.HI R35, RZ, 0x1e, R0 ;  /* 0x0000001eff237819 */ /* 0x002fe40000011600 */
[C---:B------:R-:W-:Y:S02]  /*c530*/  LOP3.LUT R24, R22.reuse, R25, RZ, 0x3c, !PT ;  /* 0x0000001916187212 */ /* 0x040fe400078e3cff */
[----:B------:R-:W-:Y:S02]  /*c540*/  LOP3.LUT R25, R22, R4, RZ, 0x3c, !PT ;  /* 0x0000000416197212 */ /* 0x000fe400078e3cff */
[C---:B------:R-:W-:Y:S02]  /*c550*/  LEA.HI R0, R4.reuse, R35, RZ, 0x1 ;  /* 0x0000002304007211 */ /* 0x040fe400078f08ff */
[----:B------:R-:W-:Y:S02]  /*c560*/  LOP3.LUT R22, R4, R23, RZ, 0x3c, !PT ;  /* 0x0000001704167212 */ /* 0x000fe400078e3cff */
[----:B------:R-:W0:Y:S01]  /*c570*/  I2F.F64.S64 R24, R24 ;  /* 0x0000001800187312 */ /* 0x000e220000301c00 */
[----:B------:R-:W-:-:S02]  /*c580*/  IADD3 R4, PT, PT, -R0, RZ, RZ ;  /* 0x000000ff00047210 */ /* 0x000fc40007ffe1ff */
[----:B------:R-:W-:-:S03]  /*c590*/  ISETP.GE.AND P1, PT, R22, RZ, PT ;  /* 0x000000ff1600720c */ /* 0x000fc60003f26270 */
[----:B------:R-:W-:Y:S01]  /*c5a0*/  @!P0 IMAD.MOV.U32 R0, RZ, RZ, R4 ;  /* 0x000000ffff008224 */ /* 0x000fe200078e0004 */
[----:B0-----:R-:W-:-:S06]  /*c5b0*/  DMUL R24, R24, UR4 ;  /* 0x0000000418187c28 */ /* 0x001fcc0008000000 */
[----:B------:R-:W0:Y:S02]  /*c5c0*/  F2F.F32.F64 R36, R24 ;  /* 0x0000001800247310 */ /* 0x000e240000301000 */
[----:B0-----:R-:W-:-:S07]  /*c5d0*/  FSEL R4, -R36, R36, !P1 ;  /* 0x0000002424047208 */ /* 0x001fce0004800100 */
.L_x_193:
[----:B------:R-:W-:Y:S05]  /*c5e0*/  BSYNC.RECONVERGENT B0 ;  /* 0x0000000000007941 */ /* 0x000fea0003800200 */
.L_x_192:
[----:B------:R-:W-:Y:S01]  /*c5f0*/  LOP3.LUT R24, R0, 0x1, RZ, 0xc0, !PT ;  /* 0x0000000100187812 */ /* 0x000fe200078ec0ff */
[----:B------:R-:W-:Y:S01]  /*c600*/  FMUL R25, R4, R4 ;  /* 0x0000000404197220 */ /* 0x000fe20000400000 */
[----:B------:R-:W-:Y:S01]  /*c610*/  MOV R22, 0x37cbac00 ;  /* 0x37cbac0000167802 */ /* 0x000fe20000000f00 */
[----:B------:R-:W-:Y:S01]  /*c620*/  IMAD.MOV.U32 R35, RZ, RZ, 0x3e2aaaa8 ;  /* 0x3e2aaaa8ff237424 */ /* 0x000fe200078e00ff */
[----:B------:R-:W-:Y:S01]  /*c630*/  ISETP.NE.U32.AND P0, PT, R24, 0x1, PT ;  /* 0x000000011800780c */ /* 0x000fe20003f05070 */
[----:B------:R-:W-:Y:S01]  /*c640*/  HFMA2 R24, -RZ, RZ, 1.0078125, -8.98838043212890625e-05 ;  /* 0x3c0885e4ff187431 */ /* 0x000fe200000001ff */
[----:B------:R-:W-:Y:S01]  /*c650*/  LOP3.LUT P1, RZ, R0, 0x2, RZ, 0xc0, !PT ;  /* 0x0000000200ff7812 */ /* 0x000fe2000782c0ff */
[----:B------:R-:W-:Y:S01]  /*c660*/  FFMA R22, R25, R22, -0.0013887860113754868507 ;  /* 0xbab607ed19167423 */ /* 0x000fe20000000016 */
[----:B------:R-:W-:Y:S01]  /*c670*/  FSEL R35, -R35, -0.4999999701976776123, P0 ;  /* 0xbeffffff23237808 */ /* 0x000fe20000000100 */
[----:B------:R-:W0:Y:S01]  /*c680*/  MUFU.RCP R36, R23 ;  /* 0x0000001700247308 */ /* 0x000e220000001000 */
[----:B------:R-:W-:Y:S01]  /*c690*/  FSEL R0, R4, 1, P0 ;  /* 0x3f80000004007808 */ /* 0x000fe20000000000 */
[----:B------:R-:W-:Y:S01]  /*c6a0*/  BSSY.RECONVERGENT B2, `(.L_x_195) ;  /* 0x0000012000027945 */ /* 0x000fe20003800200 */
[----:B------:R-:W-:-:S02]  /*c6b0*/  FSEL R22, R22, -0.00019574658654164522886, !P0 ;  /* 0xb94d415316167808 */ /* 0x000fc40004000000 */
[----:B------:R-:W-:-:S05]  /*c6c0*/  FSEL R24, R24, 0.041666727513074874878, P0 ;  /* 0x3d2aaabb18187808 */ /* 0x000fca0000000000 */
        /* <DEDUP_REMOVED lines=15> */
.L_x_196:
[----:B------:R-:W-:Y:S05]  /*c7c0*/  BSYNC.RECONVERGENT B2 ;  /* 0x0000000000027941 */ /* 0x000fea0003800200 */
.L_x_195:
[----:B------:R0:W-:Y:S01]  /*c7d0*/  STL [R1+0x70], R0 ;  /* 0x0000700001007387 */ /* 0x0001e20000100800 */
[----:B------:R-:W-:Y:S01]  /*c7e0*/  BSSY.RECONVERGENT B0, `(.L_x_197) ;  /* 0x0000038000007945 */ /* 0x000fe20003800200 */
[----:B------:R-:W-:Y:S01]  /*c7f0*/  MOV R24, R0 ;  /* 0x0000000000187202 */ /* 0x000fe20000000f00 */
[----:B------:R-:W-:Y:S01]  /*c800*/  IMAD.MOV.U32 R4, RZ, RZ, R47 ;  /* 0x000000ffff047224 */ /* 0x000fe200078e002f */
[----:B------:R-:W-:Y:S01]  /*c810*/  MOV R22, R46 ;  /* 0x0000002e00167202 */ /* 0x000fe20000000f00 */
[----:B------:R-:W-:Y:S06]  /*c820*/  @!P4 BRA `(.L_x_198) ;  /* 0x0000000000ccc947 */ /* 0x000fec0003800000 */
[----:B------:R-:W-:-:S13]  /*c830*/  FSETP.NEU.AND P0, PT, |R23|, +INF , PT ;  /* 0x7f8000001700780b */ /* 0x000fda0003f0d200 */
[----:B------:R-:W-:Y:S01]  /*c840*/  @!P0 FMUL R22, RZ, R23 ;  /* 0x00000017ff168220 */ /* 0x000fe20000400000 */
[----:B------:R-:W-:Y:S01]  /*c850*/  @!P0 MOV R4, RZ ;  /* 0x000000ff00048202 */ /* 0x000fe20000000f00 */
[----:B------:R-:W-:Y:S06]  /*c860*/  @!P0 BRA `(.L_x_198) ;  /* 0x0000000000bc8947 */ /* 0x000fec0003800000 */
[----:B------:R-:W-:Y:S02]  /*c870*/  IMAD.SHL.U32 R4, R23, 0x100, RZ ;  /* 0x0000010017047824 */ /* 0x000fe400078e00ff */
[----:B------:R-:W-:Y:S01]  /*c880*/  HFMA2 R35, -RZ, RZ, 0, 0 ;  /* 0x00000000ff237431 */ /* 0x000fe200000001ff */
[----:B0-----:R-:W-:Y:S01]  /*c890*/  MOV R0, RZ ;  /* 0x000000ff00007202 */ /* 0x001fe20000000f00 */
[----:B------:R-:W-:Y:S01]  /*c8a0*/  UMOV UR4, URZ ;  /* 0x000000ff00047c82 */ /* 0x000fe20008000000 */
[----:B------:R-:W-:-:S07]  /*c8b0*/  LOP3.LUT R39, R4, 0x80000000, RZ, 0xfc, !PT ;  /* 0x8000000004277812 */ /* 0x000fce00078efcff */
.L_x_199:
        /* <DEDUP_REMOVED lines=37> */
[----:B------:R-:W-:-:S04]  /*cb10*/  IADD3 R0, PT, PT, -R4, RZ, RZ ;  /* 0x000000ff04007210 */ /* 0x000fc80007ffe1ff */
[----:B------:R-:W-:Y:S01]  /*cb20*/  @!P1 MOV R4, R0 ;  /* 0x0000000000049202 */ /* 0x000fe20000000f00 */
[----:B0-----:R-:W-:-:S06]  /*cb30*/  DMUL R36, R36, UR4 ;  /* 0x0000000424247c28 */ /* 0x001fcc0008000000 */
[----:B------:R-:W0:Y:S02]  /*cb40*/  F2F.F32.F64 R22, R36 ;  /* 0x0000002400167310 */ /* 0x000e240000301000 */
[----:B01----:R-:W-:-:S07]  /*cb50*/  FSEL R22, -R22, R22, !P0 ;  /* 0x0000001616167208 */ /* 0x003fce0004000100 */
.L_x_198:
[----:B------:R-:W-:Y:S05]  /*cb60*/  BSYNC.RECONVERGENT B0 ;  /* 0x0000000000007941 */ /* 0x000fea0003800200 */
.L_x_197:
[----:B------:R-:W-:Y:S02]  /*cb70*/  HFMA2 R39, -RZ, RZ, 1.0078125, -8.98838043212890625e-05 ;  /* 0x3c0885e4ff277431 */ /* 0x000fe400000001ff */
[----:B------:R-:W-:Y:S02]  /*cb80*/  IMAD.MOV.U32 R40, RZ, RZ, 0x37cbac00 ;  /* 0x37cbac00ff287424 */ /* 0x000fe400078e00ff */
[----:B0-----:R-:W-:Y:S01]  /*cb90*/  FMUL R0, R22, R22 ;  /* 0x0000001616007220 */ /* 0x001fe20000400000 */
[----:B------:R-:W-:Y:S01]  /*cba0*/  LOP3.LUT R35, R4, 0x1, RZ, 0xc0, !PT ;  /* 0x0000000104237812 */ /* 0x000fe200078ec0ff */
[----:B------:R-:W-:Y:S01]  /*cbb0*/  BSSY.RECONVERGENT B0, `(.L_x_200) ;  /* 0x0000044000007945 */ /* 0x000fe20003800200 */
[----:B------:R-:W-:Y:S01]  /*cbc0*/  MOV R38, 0x3e2aaaa8 ;  /* 0x3e2aaaa800267802 */ /* 0x000fe20000000f00 */
[----:B------:R-:W-:Y:S01]  /*cbd0*/  FFMA R25, R0, R40, -0.0013887860113754868507 ;  /* 0xbab607ed00197423 */ /* 0x000fe20000000028 */
[----:B------:R-:W-:Y:S02]  /*cbe0*/  ISETP.NE.U32.AND P0, PT, R35, 0x1, PT ;  /* 0x000000012300780c */ /* 0x000fe40003f05070 */
[----:B------:R-:W-:-:S02]  /*cbf0*/  LOP3.LUT P1, RZ, R4, 0x2, RZ, 0xc0, !PT ;  /* 0x0000000204ff7812 */ /* 0x000fc4000782c0ff */
[----:B------:R-:W-:Y:S02]  /*cc00*/  FSEL R35, R25, -0.00019574658654164522886, !P0 ;  /* 0xb94d415319237808 */ /* 0x000fe40004000000 */
[----:B------:R-:W-:Y:S02]  /*cc10*/  FSEL R37, R39, 0.041666727513074874878, P0 ;  /* 0x3d2aaabb27257808 */ /* 0x000fe40000000000 */
[----:B------:R-:W-:Y:S02]  /*cc20*/  FSEL R25, R22, 1, P0 ;  /* 0x3f80000016197808 */ /* 0x000fe40000000000 */
[----:B------:R-:W-:Y:S01]  /*cc30*/  FSEL R22, -R38, -0.4999999701976776123, P0 ;  /* 0xbeffffff26167808 */ /* 0x000fe20000000100 */
        /* <DEDUP_REMOVED lines=17> */
.L_x_202:
        /* <DEDUP_REMOVED lines=42> */
.L_x_201:
[----:B------:R-:W-:Y:S05]  /*cff0*/  BSYNC.RECONVERGENT B0 ;  /* 0x0000000000007941 */ /* 0x000fea0003800200 */
.L_x_200:
[----:B------:R-:W-:Y:S01]  /*d000*/  FMUL R35, R0, R0 ;  /* 0x0000000000237220 */ /* 0x000fe20000400000 */
[C---:B------:R-:W-:Y:S01]  /*d010*/  LOP3.LUT R22, R4.reuse, 0x1, RZ, 0xc0, !PT ;  /* 0x0000000104167812 */ /* 0x040fe200078ec0ff */
[----:B------:R-:W-:Y:S01]  /*d020*/  VIADD R36, R4, 0x1 ;  /* 0x0000000104247836 */ /* 0x000fe20000000000 */
[----:B------:R-:W-:Y:S01]  /*d030*/  BSSY.RECONVERGENT B2, `(.L_x_203) ;  /* 0x0000019000027945 */ /* 0x000fe20003800200 */
[----:B------:R-:W-:Y:S01]  /*d040*/  FFMA R40, R35, R40, -0.0013887860113754868507 ;  /* 0xbab607ed23287423 */ /* 0x000fe20000000028 */
[----:B------:R-:W-:Y:S02]  /*d050*/  ISETP.NE.U32.AND P0, PT, R22, 0x1, PT ;  /* 0x000000011600780c */ /* 0x000fe40003f05070 */
[----:B------:R-:W-:Y:S01]  /*d060*/  LOP3.LUT P1, RZ, R36, 0x2, RZ, 0xc0, !PT ;  /* 0x0000000224ff7812 */ /* 0x000fe2000782c0ff */
[----:B------:R-:W0:Y:S01]  /*d070*/  MUFU.RCP R22, R23 ;  /* 0x0000001700167308 */ /* 0x000e220000001000 */
        /* <DEDUP_REMOVED lines=19> */
[----:B------:R-:W-:-:S07]  /*d1b0*/  MOV R22, R0 ;  /* 0x0000000000167202 */ /* 0x000fce0000000f00 */
.L_x_204:
[----:B------:R-:W-:Y:S05]  /*d1c0*/  BSYNC.RECONVERGENT B2 ;  /* 0x0000000000027941 */ /* 0x000fea0003800200 */
.L_x_203:
        /* <DEDUP_REMOVED lines=14> */
.L_x_206:
[----:B------:R-:W-:Y:S05]  /*d2b0*/  BSYNC.RECONVERGENT B2 ;  /* 0x0000000000027941 */ /* 0x000fea0003800200 */
.L_x_205:
[----:B------:R-:W-:Y:S01]  /*d2c0*/  FADD R22, R0, -R22 ;  /* 0x8000001600167221 */ /* 0x000fe20000000000 */
[----:B------:R-:W-:Y:S01]  /*d2d0*/  BSSY.RECONVERGENT B0, `(.L_x_207) ;  /* 0x0000038000007945 */ /* 0x000fe20003800200 */
[----:B------:R-:W-:Y:S01]  /*d2e0*/  MOV R0, R47 ;  /* 0x0000002f00007202 */ /* 0x000fe20000000f00 */
[----:B------:R-:W-:Y:S02]  /*d2f0*/  IMAD.MOV.U32 R4, RZ, RZ, R46 ;  /* 0x000000ffff047224 */ /* 0x000fe400078e002e */
[----:B------:R0:W-:Y:S01]  /*d300*/  STL [R1+0x74], R22 ;  /* 0x0000741601007387 */ /* 0x0001e20000100800 */
[----:B------:R-:W-:Y:S05]  /*d310*/  @!P4 BRA `(.L_x_208) ;  /* 0x0000000000ccc947 */ /* 0x000fea0003800000 */
        /* <DEDUP_REMOVED lines=9> */
.L_x_209:
[----:B-1----:R-:W1:Y:S02]  /*d3b0*/  LDC.64 R36, c[0x4][RZ] ;  /* 0x01000000ff247b82 */ /* 0x002e640000000a00 */
[----:B-1----:R-:W-:-:S06]  /*d3c0*/  IMAD.WIDE.U32 R36, R0, 0x4, R36 ;  /* 0x0000000400247825 */ /* 0x002fcc00078e0024 */
        /* <DEDUP_REMOVED lines=17> */
[----:B-1----:R-:W2:Y:S04]  /*d4e0*/  LDL R25, [R38+0x14] ;  /* 0x0000140026197983 */ /* 0x002ea80000100800 */
        /* <DEDUP_REMOVED lines=19> */
[----:B-1----:R-:W-:-:S06]  /*d620*/  DMUL R36, R36, UR4 ;  /* 0x0000000424247c28 */ /* 0x002fcc0008000000 */
[----:B0-----:R-:W0:Y:S02]  /*d630*/  F2F.F32.F64 R35, R36 ;  /* 0x0000002400237310 */ /* 0x001e240000301000 */
[----:B0-----:R-:W-:-:S07]  /*d640*/  FSEL R4, -R35, R35, !P0 ;  /* 0x0000002323047208 */ /* 0x001fce0004000100 */
.L_x_208:
[----:B------:R-:W-:Y:S05]  /*d650*/  BSYNC.RECONVERGENT B0 ;  /* 0x0000000000007941 */ /* 0x000fea0003800200 */
.L_x_207:
[----:B------:R-:W-:Y:S02]  /*d660*/  HFMA2 R40, -RZ, RZ, 0.487060546875, -0.0625 ;  /* 0x37cbac00ff287431 */ /* 0x000fe400000001ff */
[----:B0-----:R-:W-:Y:S01]  /*d670*/  FMUL R22, R4, R4 ;  /* 0x0000000404167220 */ /* 0x001fe20000400000 */
[C---:B------:R-:W-:Y:S01]  /*d680*/  LOP3.LUT R35, R0.reuse, 0x1, RZ, 0xc0, !PT ;  /* 0x0000000100237812 */ /* 0x040fe200078ec0ff */
[----:B------:R-:W-:Y:S01]  /*d690*/  IMAD.MOV.U32 R39, RZ, RZ, 0x3c0885e4 ;  /* 0x3c0885e4ff277424 */ /* 0x000fe200078e00ff */
[----:B------:R-:W-:Y:S01]  /*d6a0*/  IADD3 R0, PT, PT, R0, 0x1, RZ ;  /* 0x0000000100007810 */ /* 0x000fe20007ffe0ff */
[----:B------:R-:W-:Y:S01]  /*d6b0*/  BSSY.RECONVERGENT B0, `(.L_x_210) ;  /* 0x0000044000007945 */ /* 0x000fe20003800200 */
[----:B------:R-:W-:Y:S02]  /*d6c0*/  ISETP.NE.U32.AND P0, PT, R35, 0x1, PT ;  /* 0x000000012300780c */ /* 0x000fe40003f05070 */
[----:B------:R-:W-:Y:S01]  /*d6d0*/  MOV R41, 0x3e2aaaa8 ;  /* 0x3e2aaaa800297802 */ /* 0x000fe20000000f00 */
[----:B------:R-:W-:Y:S01]  /*d6e0*/  FFMA R25, R22, R40, -0.0013887860113754868507 ;  /* 0xbab607ed16197423 */ /* 0x000fe20000000028 */
[----:B------:R-:W-:-:S02]  /*d6f0*/  FSEL R37, R39, 0.041666727513074874878, !P0 ;  /* 0x3d2aaabb27257808 */ /* 0x000fc40004000000 */
[----:B------:R-:W-:Y:S02]  /*d700*/  LOP3.LUT P1, RZ, R0, 0x2, RZ, 0xc0, !PT ;  /* 0x0000000200ff7812 */ /* 0x000fe4000782c0ff */
[----:B------:R-:W-:Y:S02]  /*d710*/  FSEL R35, R25, -0.00019574658654164522886, P0 ;  /* 0xb94d415319237808 */ /* 0x000fe40000000000 */
[----:B------:R-:W-:Y:S02]  /*d720*/  FSEL R25, R4, 1, !P0 ;  /* 0x3f80000004197808 */ /* 0x000fe40004000000 */
[----:B------:R-:W-:Y:S01]  /*d730*/  FSEL R4, -R41, -0.4999999701976776123, !P0 ;  /* 0xbeffffff29047808 */ /* 0x000fe20004000100 */
[C---:B------:R-:W-:Y:S02]  /*d740*/  FFMA R35, R22.reuse, R35, R37 ;  /* 0x0000002316237223 */ /* 0x040fe40000000025 */
[C---:B------:R-:W-:Y:S02]  /*d750*/  FFMA R0, R22.reuse, R25, RZ ;  /* 0x0000001916007223 */ /* 0x040fe400000000ff */
[----:B------:R-:W-:-:S04]  /*d760*/  FFMA R4, R22, R35, R4 ;  /* 0x0000002316047223 */ /* 0x000fc80000000004 */
[----:B------:R-:W-:Y:S01]  /*d770*/  FFMA R25, R0, R4, R25 ;  /* 0x0000000400197223 */ /* 0x000fe20000000019 */
[----:B------:R-:W-:Y:S01]  /*d780*/  IMAD.MOV.U32 R4, RZ, RZ, R47 ;  /* 0x000000ffff047224 */ /* 0x000fe200078e002f */
[----:B------:R-:W-:Y:S02]  /*d790*/  MOV R0, R46 ;  /* 0x0000002e00007202 */ /* 0x000fe40000000f00 */
        /* <DEDUP_REMOVED lines=11> */
.L_x_212:
        /* <DEDUP_REMOVED lines=42> */
.L_x_211:
[----:B------:R-:W-:Y:S05]  /*daf0*/  BSYNC.RECONVERGENT B0 ;  /* 0x0000000000007941 */ /* 0x000fea0003800200 */
.L_x_210:
        /* <DEDUP_REMOVED lines=28> */
.L_x_214:
[----:B------:R-:W-:Y:S05]  /*dcc0*/  BSYNC.RECONVERGENT B2 ;  /* 0x0000000000027941 */ /* 0x000fea0003800200 */
.L_x_213:
        /* <DEDUP_REMOVED lines=13> */
.L_x_216:
[----:B------:R-:W-:Y:S05]  /*dda0*/  BSYNC.RECONVERGENT B2 ;  /* 0x0000000000027941 */ /* 0x000fea0003800200 */
.L_x_215:
[----:B------:R-:W-:Y:S01]  /*ddb0*/  FADD R25, R0, -R22 ;  /* 0x8000001600197221 */ /* 0x000fe20000000000 */
[----:B------:R-:W-:Y:S01]  /*ddc0*/  BSSY.RECONVERGENT B0, `(.L_x_217) ;  /* 0x0000039000007945 */ /* 0x000fe20003800200 */
[----:B------:R-:W-:Y:S02]  /*ddd0*/  MOV R4, R47 ;  /* 0x0000002f00047202 */ /* 0x000fe40000000f00 */
[----:B------:R-:W-:Y:S01]  /*dde0*/  FMUL R0, R30, R25 ;  /* 0x000000191e007220 */ /* 0x000fe20000400000 */
[----:B------:R-:W-:-:S04]  /*ddf0*/  MOV R22, R46 ;  /* 0x0000002e00167202 */ /* 0x000fc80000000f00 */
[----:B------:R0:W-:Y:S01]  /*de00*/  STL [R1+0xe8], R0 ;  /* 0x0000e80001007387 */ /* 0x0001e20000100800 */
[----:B------:R-:W-:Y:S05]  /*de10*/  @!P4 BRA `(.L_x_218) ;  /* 0x0000000000ccc947 */ /* 0x000fea0003800000 */
[----:B------:R-:W-:-:S13]  /*de20*/  FSETP.NEU.AND P0, PT, |R23|, +INF , PT ;  /* 0x7f8000001700780b */ /* 0x000fda0003f0d200 */
[----:B------:R-:W-:Y:S01]  /*de30*/  @!P0 FMUL R22, RZ, R23 ;  /* 0x00000017ff168220 */ /* 0x000fe20000400000 */
[----:B------:R-:W-:Y:S01]  /*de40*/  @!P0 IMAD.MOV.U32 R4, RZ, RZ, RZ ;  /* 0x000000ffff048224 */ /* 0x000fe200078e00ff */
[----:B------:R-:W-:Y:S06]  /*de50*/  @!P0 BRA `(.L_x_218) ;  /* 0x0000000000bc8947 */ /* 0x000fec0003800000 */
[----:B------:R-:W-:Y:S01]  /*de60*/  SHF.L.U32 R4, R23, 0x8, RZ ;  /* 0x0000000817047819 */ /* 0x000fe200000006ff */
[----:B------:R-:W-:Y:S02]  /*de70*/  HFMA2 R35, -RZ, RZ, 0, 0 ;  /* 0x00000000ff237431 */ /* 0x000fe400000001ff */
[----:B0-----:R-:W-:Y:S01]  /*de80*/  IMAD.MOV.U32 R0, RZ, RZ, RZ ;  /* 0x000000ffff007224 */ /* 0x001fe200078e00ff */
[----:B------:R-:W-:Y:S01]  /*de90*/  UMOV UR4, URZ ;  /* 0x000000ff00047c82 */ /* 0x000fe20008000000 */
[----:B------:R-:W-:-:S07]  /*dea0*/  LOP3.LUT R39, R4, 0x80000000, RZ, 0xfc, !PT ;  /* 0x8000000004277812 */ /* 0x000fce00078efcff */
.L_x_219:
        /* <DEDUP_REMOVED lines=39> */
[----:B0-----:R-:W-:-:S06]  /*e120*/  DMUL R36, R36, UR4 ;  /* 0x0000000424247c28 */ /* 0x001fcc0008000000 */
[----:B------:R-:W0:Y:S02]  /*e130*/  F2F.F32.F64 R22, R36 ;  /* 0x0000002400167310 */ /* 0x000e240000301000 */
[----:B01----:R-:W-:-:S07]  /*e140*/  FSEL R22, -R22, R22, !P0 ;  /* 0x0000001616167208 */ /* 0x003fce0004000100 */
.L_x_218:
[----:B------:R-:W-:Y:S05]  /*e150*/  BSYNC.RECONVERGENT B0 ;  /* 0x0000000000007941 */ /* 0x000fea0003800200 */
.L_x_217:
[----:B------:R-:W-:Y:S01]  /*e160*/  MOV R35, 0x37cbac00 ;  /* 0x37cbac0000237802 */ /* 0x000fe20000000f00 */
[----:B------:R-:W-:Y:S02]  /*e170*/  HFMA2 R38, -RZ, RZ, 1.0078125, -8.98838043212890625e-05 ;  /* 0x3c0885e4ff267431 */ /* 0x000fe400000001ff */
[----:B0-----:R-:W-:Y:S01]  /*e180*/  FMUL R0, R22, R22 ;  /* 0x0000001616007220 */ /* 0x001fe20000400000 */
        /* <DEDUP_REMOVED lines=15> */
[----:B------:R-:W-:-:S03]  /*e280*/  MOV R4, R47 ;  /* 0x0000002f00047202 */ /* 0x000fc60000000f00 */
[----:B------:R-:W-:Y:S01]  /*e290*/  @P1 FADD R43, RZ, -R43 ;  /* 0x8000002bff2b1221 */ /* 0x000fe20000000000 */
        /* <DEDUP_REMOVED lines=10> */
.L_x_222:
        /* <DEDUP_REMOVED lines=42> */
.L_x_221:
[----:B------:R-:W-:Y:S05]  /*e5e0*/  BSYNC.RECONVERGENT B0 ;  /* 0x0000000000007941 */ /* 0x000fea0003800200 */
.L_x_220:
[----:B------:R-:W-:Y:S01]  /*e5f0*/  FMUL R25, R0, R0 ;  /* 0x0000000000197220 */ /* 0x000fe20000400000 */
[C---:B------:R-:W-:Y:S01]  /*e600*/  LOP3.LUT R36, R4.reuse, 0x1, RZ, 0xc0, !PT ;  /* 0x0000000104247812 */ /* 0x040fe200078ec0ff */
[----:B------:R-:W-:Y:S01]  /*e610*/  FMUL R22, R23, R23 ;  /* 0x0000001717167220 */ /* 0x000fe20000400000 */
[----:B------:R-:W-:Y:S01]  /*e620*/  LOP3.LUT P1, RZ, R4, 0x2, RZ, 0xc0, !PT ;  /* 0x0000000204ff7812 */ /* 0x000fe2000782c0ff */
[----:B------:R-:W-:Y:S01]  /*e630*/  FFMA R35, R25, R35, -0.0013887860113754868507 ;  /* 0xbab607ed19237423 */ /* 0x000fe20000000023 */
[----:B------:R-:W-:Y:S01]  /*e640*/  ISETP.NE.U32.AND P0, PT, R36, 0x1, PT ;  /* 0x000000012400780c */ /* 0x000fe20003f05070 */
[----:B------:R-:W-:Y:S01]  /*e650*/  FMUL R37, R23, R22 ;  /* 0x0000001617257220 */ /* 0x000fe20000400000 */
[----:B------:R-:W-:Y:S02]  /*e660*/  BSSY.RECONVERGENT B2, `(.L_x_223) ;  /* 0x0000017000027945 */ /* 0x000fe40003800200 */
[----:B------:R-:W-:Y:S02]  /*e670*/  FSEL R38, R38, 0.041666727513074874878, P0 ;  /* 0x3d2aaabb26267808 */ /* 0x000fe40000000000 */
[----:B------:R-:W-:-:S02]  /*e680*/  FSEL R36, R35, -0.00019574658654164522886, !P0 ;  /* 0xb94d415323247808 */ /* 0x000fc40004000000 */
[----:B------:R-:W-:Y:S01]  /*e690*/  FSEL R39, -R39, -0.4999999701976776123, P0 ;  /* 0xbeffffff27277808 */ /* 0x000fe20000000100 */
[----:B------:R-:W0:Y:S01]  /*e6a0*/  MUFU.RCP R35, R37 ;  /* 0x0000002500237308 */ /* 0x000e220000001000 */
[----:B------:R-:W-:Y:S01]  /*e6b0*/  FSEL R0, R0, 1, P0 ;  /* 0x3f80000000007808 */ /* 0x000fe20000000000 */
[----:B------:R-:W-:-:S04]  /*e6c0*/  FFMA R36, R25, R36, R38 ;  /* 0x0000002419247223 */ /* 0x000fc80000000026 */
[C---:B------:R-:W-:Y:S01]  /*e6d0*/  FFMA R36, R25.reuse, R36, R39 ;  /* 0x0000002419247223 */ /* 0x040fe20000000027 */
[----:B------:R-:W-:-:S04]  /*e6e0*/  FFMA R25, R25, R0, RZ ;  /* 0x0000000019197223 */ /* 0x000fc800000000ff */
[----:B------:R-:W-:-:S04]  /*e6f0*/  FFMA R0, R25, R36, R0 ;  /* 0x0000002419007223 */ /* 0x000fc80000000000 */
[----:B------:R-:W-:Y:S01]  /*e700*/  @P1 FADD R0, RZ, -R0 ;  /* 0x80000000ff001221 */ /* 0x000fe20000000000 */
[----:B0-----:R-:W-:-:S03]  /*e710*/  FFMA R36, -R37, R35, 1 ;  /* 0x3f80000025247423 */ /* 0x001fc60000000123 */
[----:B------:R-:W-:Y:S01]  /*e720*/  FADD R4, R0, R0 ;  /* 0x0000000000047221 */ /* 0x000fe20000000000 */
        /* <DEDUP_REMOVED lines=10> */
.L_x_224:
[----:B------:R-:W-:Y:S05]  /*e7d0*/  BSYNC.RECONVERGENT B2 ;  /* 0x0000000000027941 */ /* 0x000fea0003800200 */
.L_x_223:
        /* <DEDUP_REMOVED lines=13> */
.L_x_226:
[----:B------:R-:W-:Y:S05]  /*e8b0*/  BSYNC.RECONVERGENT B2 ;  /* 0x0000000000027941 */ /* 0x000fea0003800200 */
.L_x_225:
        /* <DEDUP_REMOVED lines=12> */
.L_x_229:
        /* <DEDUP_REMOVED lines=31> */
[C---:B------:R-:W-:Y:S02]  /*eb70*/  LOP3.LUT R23, R4.reuse, R23, RZ, 0x3c, !PT ;  /* 0x0000001704177212 */ /* 0x040fe400078e3cff */
        /* <DEDUP_REMOVED lines=9> */
[----:B01----:R-:W-:-:S07]  /*ec10*/  FSEL R46, -R46, R46, !P0 ;  /* 0x0000002e2e2e7208 */ /* 0x003fce0004000100 */
.L_x_228:
[----:B------:R-:W-:Y:S05]  /*ec20*/  BSYNC.RECONVERGENT B0 ;  /* 0x0000000000007941 */ /* 0x000fea0003800200 */
.L_x_227:
[----:B------:R-:W-:Y:S01]  /*ec30*/  LOP3.LUT R4, R47, 0x1, RZ, 0xc0, !PT ;  /* 0x000000012f047812 */ /* 0x000fe200078ec0ff */
[----:B------:R-:W-:Y:S02]  /*ec40*/  IMAD.MOV.U32 R0, RZ, RZ, 0x37cbac00 ;  /* 0x37cbac00ff007424 */ /* 0x000fe400078e00ff */
[----:B------:R-:W-:Y:S01]  /*ec50*/  FMUL R23, R46, R46 ;  /* 0x0000002e2e177220 */ /* 0x000fe20000400000 */
[----:B------:R-:W-:Y:S01]  /*ec60*/  IMAD.MOV.U32 R35, RZ, RZ, 0x3e2aaaa8 ;  /* 0x3e2aaaa8ff237424 */ /* 0x000fe200078e00ff */
[----:B------:R-:W-:Y:S01]  /*ec70*/  ISETP.NE.U32.AND P0, PT, R4, 0x1, PT ;  /* 0x000000010400780c */ /* 0x000fe20003f05070 */
[----:B------:R-:W-:Y:S02]  /*ec80*/  HFMA2 R4, -RZ, RZ, 1.0078125, -8.98838043212890625e-05 ;  /* 0x3c0885e4ff047431 */ /* 0x000fe400000001ff */
[----:B------:R-:W-:Y:S01]  /*ec90*/  FFMA R0, R23, R0, -0.0013887860113754868507 ;  /* 0xbab607ed17007423 */ /* 0x000fe20000000000 */
[----:B------:R-:W-:Y:S01]  /*eca0*/  IADD3 R47, PT, PT, R47, 0x1, RZ ;  /* 0x000000012f2f7810 */ /* 0x000fe20007ffe0ff */
[----:B------:R-:W0:Y:S01]  /*ecb0*/  MUFU.RCP R37, R22 ;  /* 0x0000001600257308 */ /* 0x000e220000001000 */
[----:B------:R-:W-:Y:S01]  /*ecc0*/  FSEL R35, -R35, -0.4999999701976776123, !P0 ;  /* 0xbeffffff23237808 */ /* 0x000fe20004000100 */
[----:B------:R-:W-:Y:S01]  /*ecd0*/  BSSY.RECONVERGENT B2, `(.L_x_230) ;  /* 0x0000016000027945 */ /* 0x000fe20003800200 */
[----:B------:R-:W-:-:S02]  /*ece0*/  FSEL R0, R0, -0.00019574658654164522886, P0 ;  /* 0xb94d415300007808 */ /* 0x000fc40000000000 */
[----:B------:R-:W-:Y:S02]  /*ecf0*/  LOP3.LUT P1, RZ, R47, 0x2, RZ, 0xc0, !PT ;  /* 0x000000022fff7812 */ /* 0x000fe4000782c0ff */
[----:B------:R-:W-:Y:S02]  /*ed00*/  FSEL R4, R4, 0.041666727513074874878, !P0 ;  /* 0x3d2aaabb04047808 */ /* 0x000fe40004000000 */
[----:B------:R-:W-:Y:S02]  /*ed10*/  FSEL R46, R46, 1, !P0 ;  /* 0x3f8000002e2e7808 */ /* 0x000fe40004000000 */
[----:B------:R-:W-:Y:S01]  /*ed20*/  ISETP.GE.U32.AND P4, PT, R7, 0x3, PT ;  /* 0x000000030700780c */ /* 0x000fe20003f86070 */
        /* <DEDUP_REMOVED lines=16> */
.L_x_231:
[----:B------:R-:W-:Y:S05]  /*ee30*/  BSYNC.RECONVERGENT B2 ;  /* 0x0000000000027941 */ /* 0x000fea0003800200 */
.L_x_230:
[----:B------:R-:W-:Y:S01]  /*ee40*/  FADD R25, R25, R0 ;  /* 0x0000000019197221 */ /* 0x000fe20000000000 */
[----:B------:R-:W-:-:S03]  /*ee50*/  MOV R43, 0x2 ;  /* 0x00000002002b7802 */ /* 0x000fc60000000f00 */
[----:B------:R-:W-:-:S05]  /*ee60*/  FMUL R0, R30, R25 ;  /* 0x000000191e007220 */ /* 0x000fca0000400000 */
[----:B------:R0:W-:Y:S01]  /*ee70*/  STL [R1+0xec], R0 ;  /* 0x0000ec0001007387 */ /* 0x0001e20000100800 */
[----:B------:R-:W-:Y:S05]  /*ee80*/  @!P4 BRA `(.L_x_232) ;  /* 0x000000080090c947 */ /* 0x000fea0003800000 */
[----:B------:R-:W-:-:S07]  /*ee90*/  IMAD.MOV.U32 R43, RZ, RZ, 0x2 ;  /* 0x00000002ff2b7424 */ /* 0x000fce00078e00ff */
.L_x_249:
[----:B------:R-:W-:Y:S01]  /*eea0*/  FMUL R48, R30, R19 ;  /* 0x000000131e307220 */ /* 0x000fe20000400000 */
[----:B------:R-:W-:Y:S01]  /*eeb0*/  LEA R50, R43, 0xffffffff, 0x1 ;  /* 0xffffffff2b327811 */ /* 0x000fe200078e08ff */
[----:B------:R-:W-:Y:S02]  /*eec0*/  BSSY.RECONVERGENT B2, `(.L_x_233) ;  /* 0x000000e000027945 */ /* 0x000fe40003800200 */
[----:B------:R-:W0:Y:S01]  /*eed0*/  MUFU.RCP R23, R48 ;  /* 0x0000003000177308 */ /* 0x000e220000001000 */
[----:B------:R-:W-:-:S07]  /*eee0*/  I2FP.F32.S32 R50, R50 ;  /* 0x0000003200327245 */ /* 0x000fce0000201400 */
        /* <DEDUP_REMOVED lines=8> */
[----:B------:R-:W-:Y:S02]  /*ef70*/  MOV R0, R48 ;  /* 0x0000003000007202 */ /* 0x000fe40000000f00 */
[----:B------:R-:W-:-:S07]  /*ef80*/  MOV R35, 0xefa0 ;  /* 0x0000efa000237802 */ /* 0x000fce0000000f00 */
[----:B------:R-:W-:Y:S05]  /*ef90*/  CALL.REL.NOINC `($__internal_2_$__cuda_sm3x_div_rn_noftz_f32_slowpath) ;  /* 0x0000003000647944 */ /* 0x000fea0003c00000 */
.L_x_234:
[----:B------:R-:W-:Y:S05]  /*efa0*/  BSYNC.RECONVERGENT B2 ;  /* 0x0000000000027941 */ /* 0x000fea0003800200 */
.L_x_233:
[----:B------:R-:W-:-:S05]  /*efb0*/  IMAD R47, R43, 0x4, R1 ;  /* 0x000000042b2f7824 */ /* 0x000fca00078e0201 */
[----:B------:R-:W2:Y:S04]  /*efc0*/  LDL R25, [R47+0x6c] ;  /* 0x00006c002f197983 */ /* 0x000ea80000100800 */
[----:B------:R-:W3:Y:S01]  /*efd0*/  LDL.64 R22, [R47+0xe0] ;  /* 0x0000e0002f167983 */ /* 0x000ee20000100a00 */
[----:B------:R-:W-:Y:S01]  /*efe0*/  FMUL R46, R48, R48 ;  /* 0x00000030302e7220 */ /* 0x000fe20000400000 */
[----:B------:R-:W-:Y:S01]  /*eff0*/  BSSY.RECONVERGENT B2, `(.L_x_235) ;  /* 0x0000011000027945 */ /* 0x000fe20003800200 */
[----:B------:R-:W-:Y:S02]  /*f000*/  LEA R49, R43, R1, 0x2 ;  /* 0x000000012b317211 */ /* 0x000fe400078e10ff */
[----:B------:R-:W0:Y:S08]  /*f010*/  MUFU.RCP R35, R46 ;  /* 0x0000002e00237308 */ /* 0x000e300000001000 */
[----:B------:R-:W1:Y:S01]  /*f020*/  FCHK P0, R50, R46 ;  /* 0x0000002e32007302 */ /* 0x000e620000000000 */
[----:B0-----:R-:W-:-:S04]  /*f030*/  FFMA R4, -R46, R35, 1 ;  /* 0x3f8000002e047423 */ /* 0x001fc80000000123 */
[----:B------:R-:W-:-:S04]  /*f040*/  FFMA R35, R35, R4, R35 ;  /* 0x0000000423237223 */ /* 0x000fc80000000023 */
[----:B------:R-:W-:-:S04]  /*f050*/  FFMA R4, R50, R35, RZ ;  /* 0x0000002332047223 */ /* 0x000fc800000000ff */
[----:B------:R-:W-:-:S04]  /*f060*/  FFMA R36, -R46, R4, R50 ;  /* 0x000000042e247223 */ /* 0x000fc80000000132 */
[----:B------:R-:W-:Y:S01]  /*f070*/  FFMA R37, R35, R36, R4 ;  /* 0x0000002423257223 */ /* 0x000fe20000000004 */
[-C--:B--2---:R-:W-:Y:S01]  /*f080*/  FFMA R24, R25, R0.reuse, -R24 ;  /* 0x0000000019187223 */ /* 0x084fe20000000818 */
[----:B---3--:R-:W-:Y:S01]  /*f090*/  FMUL R51, R23, R0 ;  /* 0x0000000017337220 */ /* 0x008fe20000400000 */
[----:B-1----:R-:W-:Y:S06]  /*f0a0*/  @!P0 BRA `(.L_x_236) ;  /* 0x0000000000148947 */ /* 0x002fec0003800000 */
[----:B------:R-:W-:Y:S01]  /*f0b0*/  MOV R4, R50 ;  /* 0x0000003200047202 */ /* 0x000fe20000000f00 */
[----:B------:R-:W-:Y:S01]  /*f0c0*/  IMAD.MOV.U32 R0, RZ, RZ, R46 ;  /* 0x000000ffff007224 */ /* 0x000fe200078e002e */
[----:B------:R-:W-:-:S07]  /*f0d0*/  MOV R35, 0xf0f0 ;  /* 0x0000f0f000237802 */ /* 0x000fce0000000f00 */
[----:B------:R-:W-:Y:S05]  /*f0e0*/  CALL.REL.NOINC `($__internal_2_$__cuda_sm3x_div_rn_noftz_f32_slowpath) ;  /* 0x0000003000107944 */ /* 0x000fea0003c00000 */
[----:B------:R-:W-:-:S07]  /*f0f0*/  MOV R37, R0 ;  /* 0x0000000000257202 */ /* 0x000fce0000000f00 */
.L_x_236:
[----:B------:R-:W-:Y:S05]  /*f100*/  BSYNC.RECONVERGENT B2 ;  /* 0x0000000000027941 */ /* 0x000fea0003800200 */
.L_x_235:
[----:B------:R-:W0:Y:S01]  /*f110*/  MUFU.RCP R35, R48 ;  /* 0x0000003000237308 */ /* 0x000e220000001000 */
[----:B------:R-:W-:Y:S01]  /*f120*/  LEA R50, R43, 0x1, 0x1 ;  /* 0x000000012b327811 */ /* 0x000fe200078e08ff */
[----:B------:R-:W-:Y:S03]  /*f130*/  BSSY.RECONVERGENT B2, `(.L_x_237) ;  /* 0x0000010000027945 */ /* 0x000fe60003800200 */
[----:B------:R-:W-:-:S04]  /*f140*/  I2FP.F32.S32 R50, R50 ;  /* 0x0000003200327245 */ /* 0x000fc80000201400 */
[----:B------:R-:W1:Y:S01]  /*f150*/  FCHK P0, R50, R48 ;  /* 0x0000003032007302 */ /* 0x000e620000000000 */
[----:B0-----:R-:W-:-:S04]  /*f160*/  FFMA R0, -R48, R35, 1 ;  /* 0x3f80000030007423 */ /* 0x001fc80000000123 */
[----:B------:R-:W-:Y:S01]  /*f170*/  FFMA R35, R35, R0, R35 ;  /* 0x0000000023237223 */ /* 0x000fe20000000023 */
[----:B------:R-:W-:-:S03]  /*f180*/  FMUL R0, R30, R37 ;  /* 0x000000251e007220 */ /* 0x000fc60000400000 */
[----:B------:R-:W-:Y:S01]  /*f190*/  FFMA R4, R35, R50, RZ ;  /* 0x0000003223047223 */ /* 0x000fe200000000ff */
[----:B------:R-:W-:-:S03]  /*f1a0*/  FFMA R51, R25, -R0, R51 ;  /* 0x8000000019337223 */ /* 0x000fc60000000033 */
[----:B------:R-:W-:Y:S01]  /*f1b0*/  FFMA R0, -R48, R4, R50 ;  /* 0x0000000430007223 */ /* 0x000fe20000000132 */
[----:B------:R-:W-:-:S03]  /*f1c0*/  FADD R22, -R22, R51 ;  /* 0x0000003316167221 */ /* 0x000fc60000000100 */
[----:B------:R-:W-:Y:S01]  /*f1d0*/  FFMA R0, R35, R0, R4 ;  /* 0x0000000023007223 */ /* 0x000fe20000000004 */
[----:B-1----:R-:W-:Y:S06]  /*f1e0*/  @!P0 BRA `(.L_x_238) ;  /* 0x0000000000108947 */ /* 0x002fec0003800000 */
[----:B------:R-:W-:Y:S01]  /*f1f0*/  MOV R4, R50 ;  /* 0x0000003200047202 */ /* 0x000fe20000000f00 */
[----:B------:R-:W-:Y:S01]  /*f200*/  IMAD.MOV.U32 R0, RZ, RZ, R48 ;  /* 0x000000ffff007224 */ /* 0x000fe200078e0030 */
[----:B------:R-:W-:-:S07]  /*f210*/  MOV R35, 0xf230 ;  /* 0x0000f23000237802 */ /* 0x000fce0000000f00 */
[----:B------:R-:W-:Y:S05]  /*f220*/  CALL.REL.NOINC `($__internal_2_$__cuda_sm3x_div_rn_noftz_f32_slowpath) ;  /* 0x0000002c00c07944 */ /* 0x000fea0003c00000 */
.L_x_238:
[----:B------:R-:W-:Y:S05]  /*f230*/  BSYNC.RECONVERGENT B2 ;  /* 0x0000000000027941 */ /* 0x000fea0003800200 */
.L_x_237:
[----:B------:R-:W0:Y:S01]  /*f240*/  MUFU.RCP R35, R46 ;  /* 0x0000002e00237308 */ /* 0x000e220000001000 */
[-C--:B------:R-:W-:Y:S01]  /*f250*/  FFMA R25, R24, R0.reuse, -R25 ;  /* 0x0000000018197223 */ /* 0x080fe20000000819 */
[----:B------:R-:W-:Y:S01]  /*f260*/  BSSY.RECONVERGENT B2, `(.L_x_239) ;  /* 0x000000f000027945 */ /* 0x000fe20003800200 */
[----:B------:R-:W-:-:S03]  /*f270*/  FMUL R51, R22, R0 ;  /* 0x0000000016337220 */ /* 0x000fc60000400000 */
[----:B------:R1:W-:Y:S02]  /*f280*/  STL.64 [R49+0x70], R24 ;  /* 0x0000701831007387 */ /* 0x0003e40000100a00 */
        /* <DEDUP_REMOVED lines=8> */
[----:B------:R-:W-:Y:S02]  /*f310*/  MOV R0, R46 ;  /* 0x0000002e00007202 */ /* 0x000fe40000000f00 */
[----:B------:R-:W-:-:S07]  /*f320*/  MOV R35, 0xf340 ;  /* 0x0000f34000237802 */ /* 0x000fce0000000f00 */
[----:B------:R-:W-:Y:S05]  /*f330*/  CALL.REL.NOINC `($__internal_2_$__cuda_sm3x_div_rn_noftz_f32_slowpath) ;  /* 0x0000002c007c7944 */ /* 0x000fea0003c00000 */
[----:B------:R-:W-:-:S07]  /*f340*/  IMAD.MOV.U32 R35, RZ, RZ, R0 ;  /* 0x000000ffff237224 */ /* 0x000fce00078e0000 */
.L_x_240:
[----:B------:R-:W-:Y:S05]  /*f350*/  BSYNC.RECONVERGENT B2 ;  /* 0x0000000000027941 */ /* 0x000fea0003800200 */
.L_x_239:
[----:B------:R-:W0:Y:S01]  /*f360*/  MUFU.RCP R37, R48 ;  /* 0x0000003000257308 */ /* 0x000e220000001000 */
[----:B------:R-:W-:Y:S01]  /*f370*/  FMUL R35, R30, R35 ;  /* 0x000000231e237220 */ /* 0x000fe20000400000 */
[----:B------:R-:W-:Y:S03]  /*f380*/  BSSY.RECONVERGENT B2, `(.L_x_241) ;  /* 0x0000013000027945 */ /* 0x000fe60003800200 */
[----:B------:R-:W-:Y:S01]  /*f390*/  FFMA R0, R24, -R35, R51 ;  /* 0x8000002318007223 */ /* 0x000fe20000000033 */
[----:B------:R-:W-:-:S03]  /*f3a0*/  LEA R51, R43, 0x3, 0x1 ;  /* 0x000000032b337811 */ /* 0x000fc600078e08ff */
[----:B------:R-:W-:Y:S01]  /*f3b0*/  FADD R23, -R23, R0 ;  /* 0x0000000017177221 */ /* 0x000fe20000000100 */
[----:B------:R-:W-:-:S04]  /*f3c0*/  I2FP.F32.S32 R51, R51 ;  /* 0x0000003300337245 */ /* 0x000fc80000201400 */
[----:B------:R-:W1:Y:S01]  /*f3d0*/  FCHK P0, R51, R48 ;  /* 0x0000003033007302 */ /* 0x000e620000000000 */
[----:B------:R2:W-:Y:S01]  /*f3e0*/  STL.64 [R49+0xe8], R22 ;  /* 0x0000e81631007387 */ /* 0x0005e20000100a00 */
[----:B0-----:R-:W-:-:S04]  /*f3f0*/  FFMA R0, -R48, R37, 1 ;  /* 0x3f80000030007423 */ /* 0x001fc80000000125 */
[----:B------:R-:W-:-:S04]  /*f400*/  FFMA R0, R37, R0, R37 ;  /* 0x0000000025007223 */ /* 0x000fc80000000025 */
[----:B------:R-:W-:Y:S01]  /*f410*/  FFMA R35, R0, R51, RZ ;  /* 0x0000003300237223 */ /* 0x000fe200000000ff */
[----:B--2---:R-:W-:-:S03]  /*f420*/  IADD3 R49, PT, PT, R43, 0x2, RZ ;  /* 0x000000022b317810 */ /* 0x004fc60007ffe0ff */
        /* <DEDUP_REMOVED lines=8> */
.L_x_242:
[----:B------:R-:W-:Y:S05]  /*f4b0*/  BSYNC.RECONVERGENT B2 ;  /* 0x0000000000027941 */ /* 0x000fea0003800200 */
.L_x_241:
[----:B------:R-:W0:Y:S01]  /*f4c0*/  MUFU.RCP R35, R46 ;  /* 0x0000002e00237308 */ /* 0x000e220000001000 */
[----:B------:R-:W-:Y:S01]  /*f4d0*/  BSSY.RECONVERGENT B2, `(.L_x_243) ;  /* 0x0000010000027945 */ /* 0x000fe20003800200 */
[-C--:B------:R-:W-:Y:S01]  /*f4e0*/  FFMA R24, R25, R4.reuse, -R24 ;  /* 0x0000000419187223 */ /* 0x080fe20000000818 */
[----:B------:R-:W-:Y:S01]  /*f4f0*/  FMUL R52, R23, R4 ;  /* 0x0000000417347220 */ /* 0x000fe20000400000 */
[----:B------:R-:W-:-:S04]  /*f500*/  LEA R50, R49, R1, 0x2 ;  /* 0x0000000131327211 */ /* 0x000fc800078e10ff */
        /* <DEDUP_REMOVED lines=11> */
[----:B------:R-:W-:-:S07]  /*f5c0*/  MOV R35, R0 ;  /* 0x0000000000237202 */ /* 0x000fce0000000f00 */
.L_x_244:
[----:B------:R-:W-:Y:S05]  /*f5d0*/  BSYNC.RECONVERGENT B2 ;  /* 0x0000000000027941 */ /* 0x000fea0003800200 */
.L_x_243:
[----:B------:R-:W2:Y:S01]  /*f5e0*/  LDL R25, [R47+0x74] ;  /* 0x000074002f197983 */ /* 0x000ea20000100800 */
[----:B------:R-:W0:Y:S01]  /*f5f0*/  MUFU.RCP R37, R48 ;  /* 0x0000003000257308 */ /* 0x000e220000001000 */
[----:B------:R-:W-:Y:S01]  /*f600*/  LEA R51, R43, 0x5, 0x1 ;  /* 0x000000052b337811 */ /* 0x000fe200078e08ff */
[----:B------:R-:W-:Y:S01]  /*f610*/  FMUL R35, R30, R35 ;  /* 0x000000231e237220 */ /* 0x000fe20000400000 */
[----:B------:R-:W-:Y:S02]  /*f620*/  BSSY.RECONVERGENT B2, `(.L_x_245) ;  /* 0x0000010000027945 */ /* 0x000fe40003800200 */
[----:B------:R-:W-:-:S04]  /*f630*/  I2FP.F32.S32 R51, R51 ;  /* 0x0000003300337245 */ /* 0x000fc80000201400 */
[----:B------:R-:W1:Y:S01]  /*f640*/  FCHK P0, R51, R48 ;  /* 0x0000003033007302 */ /* 0x000e620000000000 */
[----:B0-----:R-:W-:-:S04]  /*f650*/  FFMA R0, -R48, R37, 1 ;  /* 0x3f80000030007423 */ /* 0x001fc80000000125 */
[----:B------:R-:W-:-:S04]  /*f660*/  FFMA R0, R37, R0, R37 ;  /* 0x0000000025007223 */ /* 0x000fc80000000025 */
[----:B------:R-:W-:-:S04]  /*f670*/  FFMA R37, R0, R51, RZ ;  /* 0x0000003300257223 */ /* 0x000fc800000000ff */
[----:B------:R-:W-:-:S04]  /*f680*/  FFMA R4, -R48, R37, R51 ;  /* 0x0000002530047223 */ /* 0x000fc80000000133 */
[----:B------:R-:W-:Y:S01]  /*f690*/  FFMA R37, R0, R4, R37 ;  /* 0x0000000400257223 */ /* 0x000fe20000000025 */
[----:B--2---:R-:W-:-:S04]  /*f6a0*/  FFMA R35, -R35, R25, R52 ;  /* 0x0000001923237223 */ /* 0x004fc80000000134 */
[----:B------:R-:W-:Y:S01]  /*f6b0*/  FADD R22, -R22, R35 ;  /* 0x0000002316167221 */ /* 0x000fe20000000100 */
[----:B-1----:R-:W-:Y:S06]  /*f6c0*/  @!P0 BRA `(.L_x_246) ;  /* 0x0000000000148947 */ /* 0x002fec0003800000 */
[----:B------:R-:W-:Y:S01]  /*f6d0*/  IMAD.MOV.U32 R0, RZ, RZ, R48 ;  /* 0x000000ffff007224 */ /* 0x000fe200078e0030 */
[----:B------:R-:W-:Y:S02]  /*f6e0*/  MOV R4, R51 ;  /* 0x0000003300047202 */ /* 0x000fe40000000f00 */
[----:B------:R-:W-:-:S07]  /*f6f0*/  MOV R35, 0xf710 ;  /* 0x0000f71000237802 */ /* 0x000fce0000000f00 */
[----:B------:R-:W-:Y:S05]  /*f700*/  CALL.REL.NOINC `($__internal_2_$__cuda_sm3x_div_rn_noftz_f32_slowpath) ;  /* 0x0000002800887944 */ /* 0x000fea0003c00000 */
[----:B------:R-:W-:-:S07]  /*f710*/  MOV R37, R0 ;  /* 0x0000000000257202 */ /* 0x000fce0000000f00 */
.L_x_246:
[----:B------:R-:W-:Y:S05]  /*f720*/  BSYNC.RECONVERGENT B2 ;  /* 0x0000000000027941 */ /* 0x000fea0003800200 */
.L_x_245:
[----:B------:R-:W0:Y:S01]  /*f730*/  MUFU.RCP R35, R46 ;  /* 0x0000002e00237308 */ /* 0x000e220000001000 */
[----:B------:R-:W-:Y:S01]  /*f740*/  FFMA R25, R24, R37, -R25 ;  /* 0x0000002518197223 */ /* 0x000fe20000000819 */
[----:B------:R-:W-:Y:S04]  /*f750*/  BSSY.RECONVERGENT B2, `(.L_x_247) ;  /* 0x000000e000027945 */ /* 0x000fe80003800200 */
[----:B------:R1:W-:Y:S02]  /*f760*/  STL.64 [R50+0x70], R24 ;  /* 0x0000701832007387 */ /* 0x0003e40000100a00 */
[----:B------:R-:W2:Y:S01]  /*f770*/  FCHK P0, R51, R46 ;  /* 0x0000002e33007302 */ /* 0x000ea20000000000 */
[----:B0-----:R-:W-:Y:S01]  /*f780*/  FFMA R0, -R46, R35, 1 ;  /* 0x3f8000002e007423 */ /* 0x001fe20000000123 */
[----:B-1----:R-:W-:-:S03]  /*f790*/  FMUL R25, R22, R37 ;  /* 0x0000002516197220 */ /* 0x002fc60000400000 */
[----:B------:R-:W-:-:S04]  /*f7a0*/  FFMA R0, R35, R0, R35 ;  /* 0x0000000023007223 */ /* 0x000fc80000000023 */
[----:B------:R-:W-:-:S04]  /*f7b0*/  FFMA R35, R0, R51, RZ ;  /* 0x0000003300237223 */ /* 0x000fc800000000ff */
[----:B------:R-:W-:-:S04]  /*f7c0*/  FFMA R4, -R46, R35, R51 ;  /* 0x000000232e047223 */ /* 0x000fc80000000133 */
[----:B------:R-:W-:Y:S01]  /*f7d0*/  FFMA R0, R0, R4, R35 ;  /* 0x0000000400007223 */ /* 0x000fe20000000023 */
[----:B--2---:R-:W-:Y:S06]  /*f7e0*/  @!P0 BRA `(.L_x_248) ;  /* 0x0000000000108947 */ /* 0x004fec0003800000 */
[----:B------:R-:W-:Y:S01]  /*f7f0*/  IMAD.MOV.U32 R4, RZ, RZ, R51 ;  /* 0x000000ffff047224 */ /* 0x000fe200078e0033 */
[----:B------:R-:W-:Y:S02]  /*f800*/  MOV R0, R46 ;  /* 0x0000002e00007202 */ /* 0x000fe40000000f00 */
[----:B------:R-:W-:-:S07]  /*f810*/  MOV R35, 0xf830 ;  /* 0x0000f83000237802 */ /* 0x000fce0000000f00 */
[----:B------:R-:W-:Y:S05]  /*f820*/  CALL.REL.NOINC `($__internal_2_$__cuda_sm3x_div_rn_noftz_f32_slowpath) ;  /* 0x0000002800407944 */ /* 0x000fea0003c00000 */
.L_x_248:
[----:B------:R-:W-:Y:S05]  /*f830*/  BSYNC.RECONVERGENT B2 ;  /* 0x0000000000027941 */ /* 0x000fea0003800200 */
.L_x_247:
[----:B------:R-:W2:Y:S01]  /*f840*/  LDL R24, [R47+0x78] ;  /* 0x000078002f187983 */ /* 0x000ea20000100800 */
[----:B------:R-:W-:Y:S01]  /*f850*/  FMUL R0, R30, R0 ;  /* 0x000000001e007220 */ /* 0x000fe20000400000 */
[----:B------:R-:W-:-:S03]  /*f860*/  IADD3 R43, PT, PT, R43, 0x4, RZ ;  /* 0x000000042b2b7810 */ /* 0x000fc60007ffe0ff */
[----:B--2---:R-:W-:-:S04]  /*f870*/  FFMA R0, -R0, R24, R25 ;  /* 0x0000001800007223 */ /* 0x004fc80000000119 */
[----:B------:R-:W-:Y:S01]  /*f880*/  FADD R23, -R23, R0 ;  /* 0x0000000017177221 */ /* 0x000fe20000000100 */
[----:B------:R-:W-:-:S04]  /*f890*/  LOP3.LUT R0, R5, 0xfffffffc, RZ, 0xc0, !PT ;  /* 0xfffffffc05007812 */ /* 0x000fc800078ec0ff */
[----:B------:R1:W-:Y:S01]  /*f8a0*/  STL.64 [R50+0xe8], R22 ;  /* 0x0000e81632007387 */ /* 0x0003e20000100a00 */
[----:B------:R-:W-:-:S13]  /*f8b0*/  ISETP.NE.AND P0, PT, R49, R0, PT ;  /* 0x000000003100720c */ /* 0x000fda0003f05270 */
[----:B-1----:R-:W-:Y:S05]  /*f8c0*/  @P0 BRA `(.L_x_249) ;  /* 0xfffffff400740947 */ /* 0x002fea000383ffff */
.L_x_232:
[----:B------:R-:W-:-:S13]  /*f8d0*/  LOP3.LUT P0, RZ, R5, 0x3, RZ, 0xc0, !PT ;  /* 0x0000000305ff7812 */ /* 0x000fda000780c0ff */
[----:B------:R-:W-:Y:S05]  /*f8e0*/  @!P0 BRA `(.L_x_250) ;  /* 0x0000000800248947 */ /* 0x000fea0003800000 */
[----:B------:R-:W-:-:S13]  /*f8f0*/  LOP3.LUT P0, RZ, R6, 0x3, RZ, 0xc0, !PT ;  /* 0x0000000306ff7812 */ /* 0x000fda000780c0ff */
[----:B------:R-:W-:Y:S05]  /*f900*/  @!P0 BRA `(.L_x_251) ;  /* 0x00000004005c8947 */ /* 0x000fea0003800000 */
        /* <DEDUP_REMOVED lines=16> */
.L_x_253:
[----:B------:R-:W-:Y:S05]  /*fa10*/  BSYNC.RECONVERGENT B2 ;  /* 0x0000000000027941 */ /* 0x000fea0003800200 */
.L_x_252:
[----:B------:R-:W-:-:S05]  /*fa20*/  IADD3 R25, PT, PT, -R43, R25, RZ ;  /* 0x000000192b197210 */ /* 0x000fca0007ffe1ff */
[----:B------:R-:W-:-:S05]  /*fa30*/  IMAD R47, R25, 0x4, R1 ;  /* 0x00000004192f7824 */ /* 0x000fca00078e0201 */
[----:B------:R-:W2:Y:S01]  /*fa40*/  LDL R23, [R47+0x70] ;  /* 0x000070002f177983 */ /* 0x000ea20000100800 */
[----:B------:R-:W-:Y:S01]  /*fa50*/  LEA R46, R43, R1, 0x2 ;  /* 0x000000012b2e7211 */ /* 0x000fe200078e10ff */
[----:B--2---:R-:W-:-:S05]  /*fa60*/  FFMA R50, R23, R0, -R24 ;  /* 0x0000000017327223 */ /* 0x004fca0000000818 */
[----:B------:R0:W-:Y:S04]  /*fa70*/  STL [R46+0x70], R50 ;  /* 0x000070322e007387 */ /* 0x0001e80000100800 */
[----:B------:R-:W2:Y:S01]  /*fa80*/  LDL R49, [R47+0xe8] ;  /* 0x0000e8002f317983 */ /* 0x000ea20000100800 */
[----:B------:R-:W-:Y:S01]  /*fa90*/  FMUL R24, R22, R22 ;  /* 0x0000001616187220 */ /* 0x000fe20000400000 */
[----:B------:R-:W-:Y:S03]  /*faa0*/  BSSY.RECONVERGENT B2, `(.L_x_254) ;  /* 0x000000f000027945 */ /* 0x000fe60003800200 */
[----:B------:R-:W1:Y:S08]  /*fab0*/  MUFU.RCP R35, R24 ;  /* 0x0000001800237308 */ /* 0x000e700000001000 */
[----:B------:R-:W3:Y:S01]  /*fac0*/  FCHK P0, R51, R24 ;  /* 0x0000001833007302 */ /* 0x000ee20000000000 */
[----:B-1----:R-:W-:-:S04]  /*fad0*/  FFMA R4, -R24, R35, 1 ;  /* 0x3f80000018047423 */ /* 0x002fc80000000123 */
[----:B------:R-:W-:-:S04]  /*fae0*/  FFMA R4, R35, R4, R35 ;  /* 0x0000000423047223 */ /* 0x000fc80000000023 */
[----:B------:R-:W-:-:S04]  /*faf0*/  FFMA R35, R51, R4, RZ ;  /* 0x0000000433237223 */ /* 0x000fc800000000ff */
[----:B------:R-:W-:-:S04]  /*fb00*/  FFMA R36, -R24, R35, R51 ;  /* 0x0000002318247223 */ /* 0x000fc80000000133 */
[----:B------:R-:W-:Y:S01]  /*fb10*/  FFMA R35, R4, R36, R35 ;  /* 0x0000002404237223 */ /* 0x000fe20000000023 */
[----:B--2---:R-:W-:Y:S01]  /*fb20*/  FMUL R48, R49, R0 ;  /* 0x0000000031307220 */ /* 0x004fe20000400000 */
[----:B0--3--:R-:W-:Y:S06]  /*fb30*/  @!P0 BRA `(.L_x_255) ;  /* 0x0000000000148947 */ /* 0x009fec0003800000 */
[----:B------:R-:W-:Y:S01]  /*fb40*/  MOV R4, R51 ;  /* 0x0000003300047202 */ /* 0x000fe20000000f00 */
[----:B------:R-:W-:Y:S01]  /*fb50*/  IMAD.MOV.U32 R0, RZ, RZ, R24 ;  /* 0x000000ffff007224 */ /* 0x000fe200078e0018 */
[----:B------:R-:W-:-:S07]  /*fb60*/  MOV R35, 0xfb80 ;  /* 0x0000fb8000237802 */ /* 0x000fce0000000f00 */
[----:B------:R-:W-:Y:S05]  /*fb70*/  CALL.REL.NOINC `($__internal_2_$__cuda_sm3x_div_rn_noftz_f32_slowpath) ;  /* 0x00000024006c7944 */ /* 0x000fea0003c00000 */
[----:B------:R-:W-:-:S07]  /*fb80*/  MOV R35, R0 ;  /* 0x0000000000237202 */ /* 0x000fce0000000f00 */
.L_x_255:
[----:B------:R-:W-:Y:S05]  /*fb90*/  BSYNC.RECONVERGENT B2 ;  /* 0x0000000000027941 */ /* 0x000fea0003800200 */
.L_x_254:
[----:B------:R-:W2:Y:S01]  /*fba0*/  LDL R37, [R47+0xe4] ;  /* 0x0000e4002f257983 */ /* 0x000ea20000100800 */
[----:B------:R-:W0:Y:S01]  /*fbb0*/  MUFU.RCP R39, R22 ;  /* 0x0000001600277308 */ /* 0x000e220000001000 */
[----:B------:R-:W-:Y:S01]  /*fbc0*/  FMUL R35, R30, R35 ;  /* 0x000000231e237220 */ /* 0x000fe20000400000 */
[C---:B------:R-:W-:Y:S01]  /*fbd0*/  LEA R51, R43.reuse, R1, 0x2 ;  /* 0x000000012b337211 */ /* 0x040fe200078e10ff */
[----:B------:R-:W-:Y:S01]  /*fbe0*/  BSSY.RECONVERGENT B2, `(.L_x_256) ;  /* 0x0000012000027945 */ /* 0x000fe20003800200 */
[----:B------:R-:W-:Y:S01]  /*fbf0*/  LEA R43, R43, 0x1, 0x1 ;  /* 0x000000012b2b7811 */ /* 0x000fe200078e08ff */
[----:B------:R-:W-:-:S03]  /*fc00*/  FFMA R48, R23, -R35, R48 ;  /* 0x8000002317307223 */ /* 0x000fc60000000030 */
[----:B------:R-:W-:-:S04]  /*fc10*/  I2FP.F32.S32 R43, R43 ;  /* 0x0000002b002b7245 */ /* 0x000fc80000201400 */
[----:B------:R-:W1:Y:S01]  /*fc20*/  FCHK P0, R43, R22 ;  /* 0x000000162b007302 */ /* 0x000e620000000000 */
[----:B0-----:R-:W-:-:S04]  /*fc30*/  FFMA R0, -R22, R39, 1 ;  /* 0x3f80000016007423 */ /* 0x001fc80000000127 */
[----:B------:R-:W-:-:S04]  /*fc40*/  FFMA R0, R39, R0, R39 ;  /* 0x0000000027007223 */ /* 0x000fc80000000027 */
[----:B------:R-:W-:-:S04]  /*fc50*/  FFMA R35, R0, R43, RZ ;  /* 0x0000002b00237223 */ /* 0x000fc800000000ff */
[----:B------:R-:W-:-:S04]  /*fc60*/  FFMA R4, -R22, R35, R43 ;  /* 0x0000002316047223 */ /* 0x000fc8000000012b */
[----:B------:R-:W-:Y:S01]  /*fc70*/  FFMA R35, R0, R4, R35 ;  /* 0x0000000400237223 */ /* 0x000fe20000000023 */
[----:B--2---:R-:W-:-:S05]  /*fc80*/  FADD R48, R48, -R37 ;  /* 0x8000002530307221 */ /* 0x004fca0000000000 */
[----:B------:R0:W-:Y:S01]  /*fc90*/  STL [R51+0xe8], R48 ;  /* 0x0000e83033007387 */ /* 0x0001e20000100800 */
[----:B-1----:R-:W-:Y:S05]  /*fca0*/  @!P0 BRA `(.L_x_257) ;  /* 0x0000000000148947 */ /* 0x002fea0003800000 */
[----:B------:R-:W-:Y:S01]  /*fcb0*/  IMAD.MOV.U32 R0, RZ, RZ, R22 ;  /* 0x000000ffff007224 */ /* 0x000fe200078e0016 */
[----:B------:R-:W-:Y:S02]  /*fcc0*/  MOV R4, R43 ;  /* 0x0000002b00047202 */ /* 0x000fe40000000f00 */
[----:B------:R-:W-:-:S07]  /*fcd0*/  MOV R35, 0xfcf0 ;  /* 0x0000fcf000237802 */ /* 0x000fce0000000f00 */
[----:B0-----:R-:W-:Y:S05]  /*fce0*/  CALL.REL.NOINC `($__internal_2_$__cuda_sm3x_div_rn_noftz_f32_slowpath) ;  /* 0x0000002400107944 */ /* 0x001fea0003c00000 */
[----:B------:R-:W-:-:S07]  /*fcf0*/  MOV R35, R0 ;  /* 0x0000000000237202 */ /* 0x000fce0000000f00 */
.L_x_257:
[----:B------:R-:W-:Y:S05]  /*fd00*/  BSYNC.RECONVERGENT B2 ;  /* 0x0000000000027941 */ /* 0x000fea0003800200 */
.L_x_256:
[----:B------:R-:W1:Y:S01]  /*fd10*/  MUFU.RCP R37, R24 ;  /* 0x0000001800257308 */ /* 0x000e620000001000 */
[-C--:B------:R-:W-:Y:S01]  /*fd20*/  FFMA R23, R50, R35.reuse, -R23 ;  /* 0x0000002332177223 */ /* 0x080fe20000000817 */
[----:B------:R-:W-:Y:S01]  /*fd30*/  BSSY.RECONVERGENT B2, `(.L_x_258) ;  /* 0x000000e000027945 */ /* 0x000fe20003800200 */
[----:B0-----:R-:W-:-:S03]  /*fd40*/  FMUL R48, R48, R35 ;  /* 0x0000002330307220 */ /* 0x001fc60000400000 */
[----:B------:R0:W-:Y:S02]  /*fd50*/  STL [R46+0x74], R23 ;  /* 0x000074172e007387 */ /* 0x0001e40000100800 */
        /* <DEDUP_REMOVED lines=8> */
[----:B------:R-:W-:Y:S02]  /*fde0*/  MOV R0, R24 ;  /* 0x0000001800007202 */ /* 0x000fe40000000f00 */
[----:B------:R-:W-:-:S07]  /*fdf0*/  MOV R35, 0xfe10 ;  /* 0x0000fe1000237802 */ /* 0x000fce0000000f00 */
[----:B------:R-:W-:Y:S05]  /*fe00*/  CALL.REL.NOINC `($__internal_2_$__cuda_sm3x_div_rn_noftz_f32_slowpath) ;  /* 0x0000002000c87944 */ /* 0x000fea0003c00000 */
.L_x_259:
[----:B------:R-:W-:Y:S05]  /*fe10*/  BSYNC.RECONVERGENT B2 ;  /* 0x0000000000027941 */ /* 0x000fea0003800200 */
.L_x_258:
[----:B------:R-:W2:Y:S01]  /*fe20*/  LDL R47, [R47+0x74] ;  /* 0x000074002f2f7983 */ /* 0x000ea20000100800 */
[----:B------:R-:W-:Y:S01]  /*fe30*/  FMUL R23, R30, R0 ;  /* 0x000000001e177220 */ /* 0x000fe20000400000 */
[----:B------:R-:W-:-:S03]  /*fe40*/  IADD3 R43, PT, PT, R25, 0x3, RZ ;  /* 0x00000003192b7810 */ /* 0x000fc60007ffe0ff */
[----:B--2---:R-:W-:-:S04]  /*fe50*/  FFMA R48, -R23, R47, R48 ;  /* 0x0000002f17307223 */ /* 0x004fc80000000130 */
[----:B------:R-:W-:-:S05]  /*fe60*/  FADD R48, -R49, R48 ;  /* 0x0000003031307221 */ /* 0x000fca0000000100 */
[----:B------:R1:W-:Y:S02]  /*fe70*/  STL [R51+0xec], R48 ;  /* 0x0000ec3033007387 */ /* 0x0003e40000100800 */
.L_x_251:
[----:B------:R-:W-:-:S13]  /*fe80*/  ISETP.NE.U32.AND P0, PT, R28, 0x1, PT ;  /* 0x000000011c00780c */ /* 0x000fda0003f05070 */
[----:B------:R-:W-:Y:S05]  /*fe90*/  @!P0 BRA `(.L_x_250) ;  /* 0x0000000000b88947 */ /* 0x000fea0003800000 */
[----:B------:R-:W-:Y:S01]  /*fea0*/  FMUL R22, R30, R19 ;  /* 0x000000131e167220 */ /* 0x000fe20000400000 */
[----:B------:R-:W-:Y:S01]  /*feb0*/  LEA R25, R43, 0xffffffff, 0x1 ;  /* 0xffffffff2b197811 */ /* 0x000fe200078e08ff */
[----:B------:R-:W-:Y:S02]  /*fec0*/  BSSY.RECONVERGENT B2, `(.L_x_260) ;  /* 0x000000e000027945 */ /* 0x000fe40003800200 */
[----:B------:R-:W0:Y:S01]  /*fed0*/  MUFU.RCP R23, R22 ;  /* 0x0000001600177308 */ /* 0x000e220000001000 */
[----:B------:R-:W-:-:S07]  /*fee0*/  I2FP.F32.S32 R25, R25 ;  /* 0x0000001900197245 */ /* 0x000fce0000201400 */
[----:B------:R-:W2:Y:S01]  /*fef0*/  FCHK P0, R25, R22 ;  /* 0x0000001619007302 */ /* 0x000ea20000000000 */
[----:B0-----:R-:W-:-:S04]  /*ff00*/  FFMA R0, -R22, R23, 1 ;  /* 0x3f80000016007423 */ /* 0x001fc80000000117 */
        /* <DEDUP_REMOVED lines=8> */
[----:B-1----:R-:W-:Y:S05]  /*ff90*/  CALL.REL.NOINC `($__internal_2_$__cuda_sm3x_div_rn_noftz_f32_slowpath) ;  /* 0x0000002000647944 */ /* 0x002fea0003c00000 */
.L_x_261:
[----:B------:R-:W-:Y:S05]  /*ffa0*/  BSYNC.RECONVERGENT B2 ;  /* 0x0000000000027941 */ /* 0x000fea0003800200 */
.L_x_260:
[----:B------:R-:W-:-:S05]  /*ffb0*/  LEA R24, R43, R1, 0x2 ;  /* 0x000000012b187211 */ /* 0x000fca00078e10ff */
[----:B------:R-:W2:Y:S04]  /*ffc0*/  LDL R23, [R24+0x6c] ;  /* 0x00006c0018177983 */ /* 0x000ea80000100800 */
[----:B------:R-:W2:Y:S01]  /*ffd0*/  LDL R4, [R24+0x68] ;  /* 0x0000680018047983 */ /* 0x000ea20000100800 */
[----:B------:R-:W-:Y:S02]  /*ffe0*/  IMAD R39, R43, 0x4, R1 ;  /* 0x000000042b277824 */ /* 0x000fe400078e0201 */
[----:B------:R-:W-:-:S04]  /*fff0*/  FMUL R40, R22, R22 ;  /* 0x0000001616287220 */ /* 0x000fc80000400000 */
[----:B------:R-:W0:Y:S01]  /*10000*/  MUFU.RCP R22, R40 ;  /* 0x0000002800167308 */ /* 0x000e220000001000 */
[----:B--2---:R-:W-:-:S05]  /*10010*/  FFMA R4, R23, R0, -R4 ;  /* 0x0000000017047223 */ /* 0x004fca0000000804 */
[----:B------:R2:W-:Y:S04]  /*10020*/  STL [R39+0x70], R4 ;  /* 0x0000700427007387 */ /* 0x0005e80000100800 */
[----:B------:R-:W3:Y:S01]  /*10030*/  LDL R35, [R24+0xe4] ;  /* 0x0000e40018237983 */ /* 0x000ee20000100800 */
[----:B------:R-:W4:Y:S01]  /*10040*/  FCHK P0, R25, R40 ;  /* 0x0000002819007302 */ /* 0x000f220000000000 */
[----:B0-----:R-:W-:Y:S01]  /*10050*/  FFMA R37, -R40, R22, 1 ;  /* 0x3f80000028257423 */ /* 0x001fe20000000116 */
[----:B------:R-:W-:Y:S03]  /*10060*/  BSSY.RECONVERGENT B2, `(.L_x_262) ;  /* 0x000000b000027945 */ /* 0x000fe60003800200 */
[----:B------:R-:W-:-:S04]  /*10070*/  FFMA R36, R22, R37, R22 ;  /* 0x0000002516247223 */ /* 0x000fc80000000016 */
[----:B------:R-:W-:-:S04]  /*10080*/  FFMA R37, R25, R36, RZ ;  /* 0x0000002419257223 */ /* 0x000fc800000000ff */
[----:B------:R-:W-:Y:S01]  /*10090*/  FFMA R38, -R40, R37, R25 ;  /* 0x0000002528267223 */ /* 0x000fe20000000119 */
[----:B---3--:R-:W-:-:S03]  /*100a0*/  FMUL R22, R35, R0 ;  /* 0x0000000023167220 */ /* 0x008fc60000400000 */
[----:B------:R-:W-:Y:S01]  /*100b0*/  FFMA R0, R36, R38, R37 ;  /* 0x0000002624007223 */ /* 0x000fe20000000025 */
[----:B--2-4-:R-:W-:Y:S06]  /*100c0*/  @!P0 BRA `(.L_x_263) ;  /* 0x0000000000108947 */ /* 0x014fec0003800000 */
[----:B------:R-:W-:Y:S02]  /*100d0*/  MOV R4, R25 ;  /* 0x0000001900047202 */ /* 0x000fe40000000f00 */
[----:B------:R-:W-:Y:S02]  /*100e0*/  MOV R0, R40 ;  /* 0x0000002800007202 */ /* 0x000fe40000000f00 */
[----:B------:R-:W-:-:S07]  /*100f0*/  MOV R35, 0x10110 ;  /* 0x0001011000237802 */ /* 0x000fce0000000f00 */
[----:B-1----:R-:W-:Y:S05]  /*10100*/  CALL.REL.NOINC `($__internal_2_$__cuda_sm3x_div_rn_noftz_f32_slowpath) ;  /* 0x0000002000087944 */ /* 0x002fea0003c00000 */
.L_x_263:
[----:B------:R-:W-:Y:S05]  /*10110*/  BSYNC.RECONVERGENT B2 ;  /* 0x0000000000027941 */ /* 0x000fea0003800200 */
.L_x_262:
[----:B------:R-:W2:Y:S01]  /*10120*/  LDL R25, [R24+0xe0] ;  /* 0x0000e00018197983 */ /* 0x000ea20000100800 */
[----:B------:R-:W-:Y:S01]  /*10130*/  FMUL R0, R30, R0 ;  /* 0x000000001e007220 */ /* 0x000fe20000400000 */
[----:B------:R-:W-:-:S03]  /*10140*/  IMAD R43, R43, 0x4, R1 ;  /* 0x000000042b2b7824 */ /* 0x000fc600078e0201 */
[----:B------:R-:W-:-:S04]  /*10150*/  FFMA R0, R23, -R0, R22 ;  /* 0x8000000017007223 */ /* 0x000fc80000000016 */
[----:B--2---:R-:W-:-:S05]  /*10160*/  FADD R0, R0, -R25 ;  /* 0x8000001900007221 */ /* 0x004fca0000000000 */
[----:B------:R2:W-:Y:S02]  /*10170*/  STL [R43+0xe8], R0 ;  /* 0x0000e8002b007387 */ /* 0x0005e40000100800 */
.L_x_250:
[C---:B------:R-:W-:Y:S01]  /*10180*/  LEA R24, R10.reuse, R1, 0x2 ;  /* 0x000000010a187211 */ /* 0x040fe200078e10ff */
[----:B------:R-:W0:Y:S01]  /*10190*/  LDCU.64 UR4, c[0x0][0x3e0] ;  /* 0x00007c00ff0477ac */ /* 0x000e220008000a00 */
[----:B------:R-:W3:Y:S03]  /*101a0*/  LDC.64 R22, c[0x0][0x380] ;  /* 0x0000e000ff167b82 */ /* 0x000ee60000000a00 */
[----:B--2---:R-:W2:Y:S04]  /*101b0*/  LDL R43, [R24+0x70] ;  /* 0x00007000182b7983 */ /* 0x004ea80000100800 */
[----:B-1----:R1:W4:Y:S01]  /*101c0*/  LDL R51, [R24+0xe8] ;  /* 0x0000e80018337983 */ /* 0x0023220000100800 */
[-C--:B------:R-:W-:Y:S01]  /*101d0*/  IADD3 R25, PT, PT, R45, R10.reuse, RZ ;  /* 0x0000000a2d197210 */ /* 0x080fe20007ffe0ff */
[----:B------:R-:W5:Y:S04]  /*101e0*/  LDC.64 R48, c[0x0][0x388] ;  /* 0x0000e200ff307b82 */ /* 0x000f680000000a00 */
[----:B------:R-:W-:-:S02]  /*101f0*/  IMAD R25, R10, R10, R25 ;  /* 0x0000000a0a197224 */ /* 0x000fc400078e0219 */
[----:B0-----:R-:W-:Y:S02]  /*10200*/  IMAD.U32 R0, RZ, RZ, UR4 ;  /* 0x00000004ff007e24 */ /* 0x001fe4000f8e00ff */
[----:B------:R-:W0:Y:S02]  /*10210*/  LDC.64 R46, c[0x0][0x390] ;  /* 0x0000e400ff2e7b82 */ /* 0x000e240000000a00 */
[----:B------:R-:W-:Y:S01]  /*10220*/  IMAD R4, R25, R0, R44 ;  /* 0x0000000019047224 */ /* 0x000fe200078e022c */
[----:B------:R-:W-:-:S03]  /*10230*/  IADD3 R44, PT, PT, R44, 0x1, RZ ;  /* 0x000000012c2c7810 */ /* 0x000fc60007ffe0ff */
[----:B------:R-:W-:Y:S02]  /*10240*/  IMAD R35, R4, UR5, R21 ;  /* 0x0000000504237c24 */ /* 0x000fe4000f8e0215 */
[----:B------:R-:W1:Y:S01]  /*10250*/  LDC.64 R40, c[0x0][0x3a0] ;  /* 0x0000e800ff287b82 */ /* 0x000e620000000a00 */
[----:B------:R-:W-:Y:S01]  /*10260*/  ISETP.NE.AND P0, PT, R44, R0, PT ;  /* 0x000000002c00720c */ /* 0x000fe20003f05270 */
[----:B---3--:R-:W-:-:S04]  /*10270*/  IMAD.WIDE R22, R35, 0x4, R22 ;  /* 0x0000000423167825 */ /* 0x008fc800078e0216 */
[C---:B-----5:R-:W-:Y:S02]  /*10280*/  IMAD.WIDE R48, R35.reuse, 0x4, R48 ;  /* 0x0000000423307825 */ /* 0x060fe400078e0230 */
[----:B------:R-:W3:Y:S08]  /*10290*/  LDC.64 R38, c[0x0][0x3b0] ;  /* 0x0000ec00ff267b82 */ /* 0x000ef00000000a00 */
[----:B------:R-:W5:Y:S01]  /*102a0*/  LDC.64 R36, c[0x0][0x398] ;  /* 0x0000e600ff247b82 */ /* 0x000f620000000a00 */
[----:B0-----:R-:W-:-:S07]  /*102b0*/  IMAD.WIDE R46, R35, 0x4, R46 ;  /* 0x00000004232e7825 */ /* 0x001fce00078e022e */
[----:B-1----:R-:W0:Y:S01]  /*102c0*/  LDC.64 R24, c[0x0][0x3a8] ;  /* 0x0000ea00ff187b82 */ /* 0x002e220000000a00 */
[----:B------:R-:W-:-:S04]  /*102d0*/  IMAD.WIDE R40, R35, 0x4, R40 ;  /* 0x0000000423287825 */ /* 0x000fc800078e0228 */
[----:B---3--:R-:W-:-:S04]  /*102e0*/  IMAD.WIDE R38, R35, 0x4, R38 ;  /* 0x0000000423267825 */ /* 0x008fc800078e0226 */
[----:B-----5:R-:W-:-:S04]  /*102f0*/  IMAD.WIDE R36, R35, 0x4, R36 ;  /* 0x0000000423247825 */ /* 0x020fc800078e0224 */
[----:B0-----:R-:W-:-:S04]  /*10300*/  IMAD.WIDE R24, R35, 0x4, R24 ;  /* 0x0000000423187825 */ /* 0x001fc800078e0218 */
[----:B--2---:R-:W-:Y:S01]  /*10310*/  FMUL R53, R26, R43 ;  /* 0x0000002b1a357220 */ /* 0x004fe20000400000 */
[----:B----4-:R-:W-:-:S04]  /*10320*/  FMUL R4, R51, R17 ;  /* 0x0000001133047220 */ /* 0x010fc80000400000 */
[----:B------:R0:W-:Y:S01]  /*10330*/  STG.E desc[UR6][R22.64], R53 ;  /* 0x0000003516007986 */ /* 0x0001e2000c101906 */
[C---:B------:R-:W-:Y:S01]  /*10340*/  FMUL R50, R51.reuse, R16 ;  /* 0x0000001033327220 */ /* 0x040fe20000400000 */
[----:B------:R-:W-:Y:S01]  /*10350*/  FMUL R52, R51, R2 ;  /* 0x0000000233347220 */ /* 0x000fe20000400000 */
[CC--:B------:R-:W-:Y:S01]  /*10360*/  FMUL R55, R26.reuse, R4.reuse ;  /* 0x000000041a377220 */ /* 0x0c0fe20000400000 */
[C---:B------:R-:W-:Y:S01]  /*10370*/  FMUL R51, R27.reuse, R4 ;  /* 0x000000041b337220 */ /* 0x040fe20000400000 */
[C---:B------:R-:W-:Y:S01]  /*10380*/  FMUL R57, R26.reuse, R50 ;  /* 0x000000321a397220 */ /* 0x040fe20000400000 */
[----:B------:R-:W-:Y:S01]  /*10390*/  FMUL R4, R26, R52 ;  /* 0x000000341a047220 */ /* 0x000fe20000400000 */
[C---:B------:R-:W-:Y:S01]  /*103a0*/  FMUL R50, R27.reuse, R50 ;  /* 0x000000321b327220 */ /* 0x040fe20000400000 */
[----:B------:R-:W-:Y:S01]  /*103b0*/  FMUL R52, R27, R52 ;  /* 0x000000341b347220 */ /* 0x000fe20000400000 */
[-C--:B------:R-:W-:Y:S01]  /*103c0*/  FFMA R30, R34, R43.reuse, R57 ;  /* 0x0000002b221e7223 */ /* 0x080fe20000000039 */
[-C--:B------:R-:W-:Y:S01]  /*103d0*/  FFMA R4, R33, R43.reuse, R4 ;  /* 0x0000002b21047223 */ /* 0x080fe20000000004 */
[-C--:B------:R-:W-:Y:S01]  /*103e0*/  FFMA R51, R32, R43.reuse, R51 ;  /* 0x0000002b20337223 */ /* 0x080fe20000000033 */
[----:B0-----:R-:W0:Y:S01]  /*103f0*/  LDC.64 R22, c[0x0][0x3b8] ;  /* 0x0000ee00ff167b82 */ /* 0x001e220000000a00 */
[-C--:B------:R-:W-:Y:S01]  /*10400*/  FFMA R53, R42, R43.reuse, R55 ;  /* 0x0000002b2a357223 */ /* 0x080fe20000000037 */
[-C--:B------:R-:W-:Y:S01]  /*10410*/  FMUL R55, R27, R43.reuse ;  /* 0x0000002b1b377220 */ /* 0x080fe20000400000 */
[-C--:B------:R-:W-:Y:S01]  /*10420*/  FFMA R50, R31, R43.reuse, R50 ;  /* 0x0000002b1f327223 */ /* 0x080fe20000000032 */
[----:B------:R-:W-:-:S03]  /*10430*/  FFMA R43, R29, R43, R52 ;  /* 0x0000002b1d2b7223 */ /* 0x000fc60000000034 */
[----:B------:R1:W-:Y:S04]  /*10440*/  STG.E desc[UR6][R48.64], R55 ;  /* 0x0000003730007986 */ /* 0x0003e8000c101906 */
[----:B------:R1:W-:Y:S04]  /*10450*/  STG.E desc[UR6][R46.64], R53 ;  /* 0x000000352e007986 */ /* 0x0003e8000c101906 */
[----:B------:R1:W-:Y:S04]  /*10460*/  STG.E desc[UR6][R40.64], R30 ;  /* 0x0000001e28007986 */ /* 0x0003e8000c101906 */
[----:B------:R1:W-:Y:S04]  /*10470*/  STG.E desc[UR6][R38.64], R4 ;  /* 0x0000000426007986 */ /* 0x0003e8000c101906 */
[----:B------:R1:W-:Y:S01]  /*10480*/  STG.E desc[UR6][R36.64], R51 ;  /* 0x0000003324007986 */ /* 0x0003e2000c101906 */
[----:B0-----:R-:W-:-:S03]  /*10490*/  IMAD.WIDE R22, R35, 0x4, R22 ;  /* 0x0000000423167825 */ /* 0x001fc600078e0216 */
[----:B------:R1:W-:Y:S04]  /*104a0*/  STG.E desc[UR6][R24.64], R50 ;  /* 0x0000003218007986 */ /* 0x0003e8000c101906 */
[----:B------:R1:W-:Y:S01]  /*104b0*/  STG.E desc[UR6][R22.64], R43 ;  /* 0x0000002b16007986 */ /* 0x0003e2000c101906 */
[----:B------:R-:W-:Y:S05]  /*104c0*/  @P0 BRA `(.L_x_264) ;  /* 0xffffffbc00300947 */ /* 0x000fea000383ffff */
.L_x_191:
[----:B------:R-:W-:-:S04]  /*104d0*/  IADD3 R45, PT, PT, R45, 0x1, RZ ;  /* 0x000000012d2d7810 */ /* 0x000fc80007ffe0ff */
[----:B------:R-:W-:-:S13]  /*104e0*/  ISETP.NE.AND P0, PT, R45, R8, PT ;  /* 0x000000082d00720c */ /* 0x000fda0003f05270 */
[----:B------:R-:W-:Y:S05]  /*104f0*/  @P0 BRA `(.L_x_265) ;  /* 0xffffff9c003c0947 */ /* 0x000fea000383ffff */
[----:B------:R-:W-:-:S13]  /*10500*/  ISETP.GE.AND P0, PT, R0, 0x1, PT ;  /* 0x000000010000780c */ /* 0x000fda0003f06270 */
[----:B------:R-:W-:Y:S05]  /*10510*/  @!P0 BRA `(.L_x_266) ;  /* 0x0000001400988947 */ /* 0x000fea0003800000 */
[----:B------:R-:W-:Y:S01]  /*10520*/  IMAD.MOV.U32 R0, RZ, RZ, -0x40800000 ;  /* 0xbf800000ff007424 */ /* 0x000fe200078e00ff */
[----:B------:R-:W-:-:S06]  /*10530*/  UMOV UR4, URZ ;  /* 0x000000ff00047c82 */ /* 0x000fcc0008000000 */
.L_x_271:
[----:B-1----:R-:W0:Y:S01]  /*10540*/  LDC R4, c[0x0][0x3e0] ;  /* 0x0000f800ff047b82 */ /* 0x002e220000000800 */
[----:B------:R-:W-:Y:S01]  /*10550*/  HFMA2 R55, -RZ, RZ, 0, 0 ;  /* 0x00000000ff377431 */ /* 0x000fe200000001ff */
[----:B------:R-:W-:Y:S01]  /*10560*/  MOV R54, R0 ;  /* 0x0000000000367202 */ /* 0x000fe20000000f00 */
[----:B------:R-:W-:Y:S01]  /*10570*/  FADD R0, -R0, -RZ ;  /* 0x800000ff00007221 */ /* 0x000fe20000000100 */
[----:B0-----:R-:W-:-:S13]  /*10580*/  ISETP.GE.U32.AND P0, PT, R4, 0x4, PT ;  /* 0x000000040400780c */ /* 0x001fda0003f06070 */
[----:B--2---:R-:W-:Y:S05]  /*10590*/  @!P0 BRA `(.L_x_267) ;  /* 0x0000000800dc8947 */ /* 0x004fea0003800000 */
[----:B------:R-:W-:Y:S01]  /*105a0*/  IMAD R56, R10, R10, R10 ;  /* 0x0000000a0a387224 */ /* 0x000fe200078e020a */
[----:B------:R-:W-:Y:S01]  /*105b0*/  ULOP3.LUT UR5, URZ, UR4, URZ, 0x33, !UPT ;  /* 0x00000004ff057292 */ /* 0x000fe2000f8e33ff */
[----:B------:R-:W-:Y:S02]  /*105c0*/  LOP3.LUT R55, R4, 0x7ffffffc, RZ, 0xc0, !PT ;  /* 0x7ffffffc04377812 */ /* 0x000fe400078ec0ff */
[----:B------:R-:W-:-:S03]  /*105d0*/  VIADD R57, R56, UR4 ;  /* 0x0000000438397c36 */ /* 0x000fc60008000000 */
[----:B------:R-:W-:Y:S01]  /*105e0*/  IADD3 R56, PT, PT, R56, UR5, RZ ;  /* 0x0000000538387c10 */ /* 0x000fe2000fffe0ff */
[----:B------:R-:W-:Y:S01]  /*105f0*/  IMAD R57, R57, R4, R4 ;  /* 0x0000000439397224 */ /* 0x000fe200078e0204 */
[----:B------:R-:W-:-:S06]  /*10600*/  UMOV UR5, URZ ;  /* 0x000000ff00057c82 */ /* 0x000fcc0008000000 */
.L_x_268:
[----:B------:R-:W0:Y:S01]  /*10610*/  LDC R58, c[0x0][0x3e4] ;  /* 0x0000f900ff3a7b82 */ /* 0x000e220000000800 */
[----:B------:R-:W-:-:S07]  /*10620*/  IADD3 R38, PT, PT, R57, UR5, RZ ;  /* 0x0000000539267c10 */ /* 0x000fce000fffe0ff */
[----:B-1----:R-:W1:Y:S08]  /*10630*/  LDC.64 R52, c[0x0][0x380] ;  /* 0x0000e000ff347b82 */ /* 0x002e700000000a00 */
[----:B------:R-:W2:Y:S01]  /*10640*/  LDC.64 R48, c[0x0][0x388] ;  /* 0x0000e200ff307b82 */ /* 0x000ea20000000a00 */
[----:B0-----:R-:W-:-:S07]  /*10650*/  IMAD R38, R38, R58, R21 ;  /* 0x0000003a26267224 */ /* 0x001fce00078e0215 */
[----:B------:R-:W0:Y:S01]  /*10660*/  LDC.64 R44, c[0x0][0x390] ;  /* 0x0000e400ff2c7b82 */ /* 0x000e220000000a00 */
[----:B-1----:R-:W-:-:S05]  /*10670*/  IMAD.WIDE R42, R38, 0x4, R52 ;  /* 0x00000004262a7825 */ /* 0x002fca00078e0234 */
[----:B------:R-:W3:Y:S01]  /*10680*/  LDG.E R23, desc[UR6][R42.64] ;  /* 0x000000062a177981 */ /* 0x000ee2000c1e1900 */
[----:B------:R-:W-:Y:S02]  /*10690*/  IMAD R59, R56, R4, UR5 ;  /* 0x00000005383b7e24 */ /* 0x000fe4000f8e0204 */
[----:B--2---:R-:W-:-:S04]  /*106a0*/  IMAD.WIDE R50, R38, 0x4, R48 ;  /* 0x0000000426327825 */ /* 0x004fc800078e0230 */
[----:B------:R-:W-:-:S04]  /*106b0*/  IMAD R59, R59, R58, R21 ;  /* 0x0000003a3b3b7224 */ /* 0x000fc800078e0215 */
[----:B------:R-:W-:-:S04]  /*106c0*/  IMAD.WIDE R52, R59, 0x4, R52 ;  /* 0x000000043b347825 */ /* 0x000fc800078e0234 */
[----:B---3--:R-:W-:-:S05]  /*106d0*/  FMUL R23, R23, R54 ;  /* 0x0000003617177220 */ /* 0x008fca0000400000 */
[----:B------:R1:W-:Y:S04]  /*106e0*/  STG.E desc[UR6][R52.64], R23 ;  /* 0x0000001734007986 */ /* 0x0003e8000c101906 */
[----:B------:R-:W2:Y:S01]  /*106f0*/  LDG.E R25, desc[UR6][R50.64] ;  /* 0x0000000632197981 */ /* 0x000ea2000c1e1900 */
[----:B------:R-:W-:-:S04]  /*10700*/  IMAD.WIDE R48, R59, 0x4, R48 ;  /* 0x000000043b307825 */ /* 0x000fc800078e0230 */
[----:B0-----:R-:W-:-:S04]  /*10710*/  IMAD.WIDE R46, R38, 0x4, R44 ;  /* 0x00000004262e7825 */ /* 0x001fc800078e022c */
[----:B--2---:R-:W-:Y:S02]  /*10720*/  FMUL R27, R0, R25 ;  /* 0x00000019001b7220 */ /* 0x004fe40000400000 */
[----:B------:R-:W1:Y:S03]  /*10730*/  LDC.64 R24, c[0x0][0x398] ;  /* 0x0000e600ff187b82 */ /* 0x000e660000000a00 */
[----:B------:R0:W-:Y:S04]  /*10740*/  STG.E desc[UR6][R48.64], R27 ;  /* 0x0000001b30007986 */ /* 0x0001e8000c101906 */
[----:B------:R-:W2:Y:S01]  /*10750*/  LDG.E R29, desc[UR6][R46.64] ;  /* 0x000000062e1d7981 */ /* 0x000ea2000c1e1900 */
[----:B------:R-:W-:-:S04]  /*10760*/  IMAD.WIDE R44, R59, 0x4, R44 ;  /* 0x000000043b2c7825 */ /* 0x000fc800078e022c */
[----:B-1----:R-:W-:-:S04]  /*10770*/  IMAD.WIDE R22, R38, 0x4, R24 ;  /* 0x0000000426167825 */ /* 0x002fc800078e0218 */
[----:B--2---:R-:W-:Y:S02]  /*10780*/  FMUL R31, R29, R54 ;  /* 0x000000361d1f7220 */ /* 0x004fe40000400000 */
[----:B------:R-:W0:Y:S03]  /*10790*/  LDC.64 R28, c[0x0][0x3a0] ;  /* 0x0000e800ff1c7b82 */ /* 0x000e260000000a00 */
        /* <DEDUP_REMOVED lines=16> */
[----:B--2---:R-:W-:-:S05]  /*108a0*/  FMUL R61, R0, R41 ;  /* 0x00000029003d7220 */ /* 0x004fca0000400000 */
[----:B------:R-:W-:Y:S04]  /*108b0*/  STG.E desc[UR6][R32.64], R61 ;  /* 0x0000003d20007986 */ /* 0x000fe8000c101906 */
[----:B------:R-:W2:Y:S01]  /*108c0*/  LDG.E R41, desc[UR6][R34.64] ;  /* 0x0000000622297981 */ /* 0x000ea2000c1e1900 */
[----:B------:R-:W-:-:S04]  /*108d0*/  IMAD.WIDE R36, R59, 0x4, R36 ;  /* 0x000000043b247825 */ /* 0x000fc800078e0224 */
[----:B--2---:R-:W-:Y:S02]  /*108e0*/  FMUL R60, R41, R54 ;  /* 0x00000036293c7220 */ /* 0x004fe40000400000 */
[----:B------:R-:W1:Y:S03]  /*108f0*/  LDC.64 R40, c[0x0][0x3b8] ;  /* 0x0000ee00ff287b82 */ /* 0x000e660000000a00 */
[----:B------:R-:W-:Y:S01]  /*10900*/  STG.E desc[UR6][R36.64], R60 ;  /* 0x0000003c24007986 */ /* 0x000fe2000c101906 */
[----:B-1----:R-:W-:-:S04]  /*10910*/  IMAD.WIDE R38, R38, 0x4, R40 ;  /* 0x0000000426267825 */ /* 0x002fc800078e0228 */
[----:B------:R-:W-:Y:S02]  /*10920*/  IMAD.WIDE R40, R59, 0x4, R40 ;  /* 0x000000043b287825 */ /* 0x000fe400078e0228 */
[----:B------:R-:W2:Y:S02]  /*10930*/  LDG.E R59, desc[UR6][R38.64] ;  /* 0x00000006263b7981 */ /* 0x000ea4000c1e1900 */
[----:B------:R-:W-:-:S04]  /*10940*/  IMAD.WIDE R42, R58, 0x4, R42 ;  /* 0x000000043a2a7825 */ /* 0x000fc800078e022a */
[----:B--2---:R-:W-:-:S05]  /*10950*/  FMUL R59, R0, R59 ;  /* 0x0000003b003b7220 */ /* 0x004fca0000400000 */
[----:B------:R0:W-:Y:S04]  /*10960*/  STG.E desc[UR6][R40.64], R59 ;  /* 0x0000003b28007986 */ /* 0x0001e8000c101906 */
[----:B0-----:R-:W2:Y:S01]  /*10970*/  LDG.E R59, desc[UR6][R42.64] ;  /* 0x000000062a3b7981 */ /* 0x001ea2000c1e1900 */
[----:B------:R-:W-:-:S04]  /*10980*/  IMAD.WIDE R52, R58, 0x4, R52 ;  /* 0x000000043a347825 */ /* 0x000fc800078e0234 */
        /* <DEDUP_REMOVED lines=77> */
[----:B------:R-:W-:Y:S04]  /*10e60*/  STG.E desc[UR6][R40.64], R59 ;  /* 0x0000003b28007986 */ /* 0x000fe8000c101906 */
[----:B------:R-:W2:Y:S01]  /*10e70*/  LDG.E R43, desc[UR6][R42.64] ;  /* 0x000000062a2b7981 */ /* 0x000ea2000c1e1900 */
        /* <DEDUP_REMOVED lines=18> */
[----:B------:R0:W-:Y:S04]  /*10fa0*/  STG.E desc[UR6][R24.64], R51 ;  /* 0x0000003318007986 */ /* 0x0001e8000c101906 */
        /* <DEDUP_REMOVED lines=10> */
[----:B------:R-:W0:Y:S01]  /*11050*/  LDG.E R35, desc[UR6][R34.64] ;  /* 0x0000000622237981 */ /* 0x000e22000c1e1900 */
[----:B------:R-:W-:-:S04]  /*11060*/  IMAD.WIDE R36, R58, 0x4, R36 ;  /* 0x000000043a247825 */ /* 0x000fc800078e0224 */
[----:B------:R-:W-:-:S04]  /*11070*/  IMAD.WIDE R38, R58, 0x4, R38 ;  /* 0x000000043a267825 */ /* 0x000fc800078e0226 */
[----:B0-----:R-:W-:-:S05]  /*11080*/  FMUL R25, R35, R54 ;  /* 0x0000003623197220 */ /* 0x001fca0000400000 */
[----:B------:R1:W-:Y:S04]  /*11090*/  STG.E desc[UR6][R36.64], R25 ;  /* 0x0000001924007986 */ /* 0x0003e8000c101906 */
[----:B------:R-:W2:Y:S01]  /*110a0*/  LDG.E R39, desc[UR6][R38.64] ;  /* 0x0000000626277981 */ /* 0x000ea2000c1e1900 */
[----:B------:R-:W-:Y:S01]  /*110b0*/  IMAD.WIDE R40, R58, 0x4, R40 ;  /* 0x000000043a287825 */ /* 0x000fe200078e0228 */
[----:B------:R-:W-:-:S06]  /*110c0*/  UIADD3 UR5, UPT, UPT, UR5, 0x4, URZ ;  /* 0x0000000405057890 */ /* 0x000fcc000fffe0ff */
[----:B------:R-:W-:Y:S01]  /*110d0*/  ISETP.NE.AND P0, PT, R55, UR5, PT ;  /* 0x0000000537007c0c */ /* 0x000fe2000bf05270 */
[----:B--2---:R-:W-:-:S05]  /*110e0*/  FMUL R27, R0, R39 ;  /* 0x00000027001b7220 */ /* 0x004fca0000400000 */
[----:B------:R1:W-:Y:S07]  /*110f0*/  STG.E desc[UR6][R40.64], R27 ;  /* 0x0000001b28007986 */ /* 0x0003ee000c101906 */
[----:B------:R-:W-:Y:S05]  /*11100*/  @P0 BRA `(.L_x_268) ;  /* 0xfffffff400400947 */ /* 0x000fea000383ffff */
.L_x_267:
[----:B------:R-:W-:-:S13]  /*11110*/  LOP3.LUT P0, R22, R4, 0x3, RZ, 0xc0, !PT ;  /* 0x0000000304167812 */ /* 0x000fda000780c0ff */
[----:B------:R-:W-:Y:S05]  /*11120*/  @!P0 BRA `(.L_x_269) ;  /* 0x0000000800888947 */ /* 0x000fea0003800000 */
[----:B------:R-:W-:Y:S02]  /*11130*/  ISETP.NE.AND P0, PT, R22, 0x1, PT ;  /* 0x000000011600780c */ /* 0x000fe40003f05270 */
[----:B-1----:R-:W-:-:S04]  /*11140*/  LOP3.LUT R23, R4, 0x1, RZ, 0xc0, !PT ;  /* 0x0000000104177812 */ /* 0x002fc800078ec0ff */
[----:B------:R-:W-:-:S07]  /*11150*/  ISETP.NE.U32.AND P1, PT, R23, 0x1, PT ;  /* 0x000000011700780c */ /* 0x000fce0003f25070 */
[----:B------:R-:W-:Y:S06]  /*11160*/  @!P0 BRA `(.L_x_270) ;  /* 0x00000004008c8947 */ /* 0x000fec0003800000 */
[----:B------:R-:W0:Y:S01]  /*11170*/  LDC R56, c[0x0][0x3e4] ;  /* 0x0000f900ff387b82 */ /* 0x000e220000000800 */
[----:B------:R-:W-:-:S04]  /*11180*/  IMAD R22, R10, R10, R10 ;  /* 0x0000000a0a167224 */ /* 0x000fc800078e020a */
[----:B------:R-:W-:-:S03]  /*11190*/  VIADD R23, R22, UR4 ;  /* 0x0000000416177c36 */ /* 0x000fc60008000000 */
[----:B------:R-:W1:Y:S01]  /*111a0*/  LDC.64 R50, c[0x0][0x380] ;  /* 0x0000e000ff327b82 */ /* 0x000e620000000a00 */
[----:B------:R-:W-:-:S05]  /*111b0*/  IMAD R36, R23, R4, R4 ;  /* 0x0000000417247224 */ /* 0x000fca00078e0204 */
[----:B------:R-:W-:Y:S02]  /*111c0*/  IADD3 R36, PT, PT, R55, R36, RZ ;  /* 0x0000002437247210 */ /* 0x000fe40007ffe0ff */
[----:B------:R-:W2:Y:S03]  /*111d0*/  LDC.64 R46, c[0x0][0x388] ;  /* 0x0000e200ff2e7b82 */ /* 0x000ea60000000a00 */
[----:B0-----:R-:W-:Y:S01]  /*111e0*/  IMAD R36, R36, R56, R21 ;  /* 0x0000003824247224 */ /* 0x001fe200078e0215 */
[----:B------:R-:W-:-:S04]  /*111f0*/  ULOP3.LUT UR5, URZ, UR4, URZ, 0x33, !UPT ;  /* 0x00000004ff057292 */ /* 0x000fc8000f8e33ff */
[----:B------:R-:W0:Y:S01]  /*11200*/  LDC.64 R42, c[0x0][0x390] ;  /* 0x0000e400ff2a7b82 */ /* 0x000e220000000a00 */
[----:B-1----:R-:W-:-:S07]  /*11210*/  IMAD.WIDE R52, R36, 0x4, R50 ;  /* 0x0000000424347825 */ /* 0x002fce00078e0232 */
[----:B------:R-:W1:Y:S01]  /*11220*/  LDC.64 R38, c[0x0][0x398] ;  /* 0x0000e600ff267b82 */ /* 0x000e620000000a00 */
[----:B------:R-:W3:Y:S01]  /*11230*/  LDG.E R23, desc[UR6][R52.64] ;  /* 0x0000000634177981 */ /* 0x000ee2000c1e1900 */
[----:B------:R-:W-:Y:S01]  /*11240*/  IADD3 R57, PT, PT, R22, UR5, RZ ;  /* 0x0000000516397c10 */ /* 0x000fe2000fffe0ff */
[----:B--2---:R-:W-:-:S05]  /*11250*/  IMAD.WIDE R48, R36, 0x4, R46 ;  /* 0x0000000424307825 */ /* 0x004fca00078e022e */
[----:B------:R-:W2:Y:S01]  /*11260*/  LDC.64 R28, c[0x0][0x3a8] ;  /* 0x0000ea00ff1c7b82 */ /* 0x000ea20000000a00 */
[----:B------:R-:W-:-:S04]  /*11270*/  IMAD R57, R4, R57, R55 ;  /* 0x0000003904397224 */ /* 0x000fc800078e0237 */
[----:B------:R-:W-:-:S03]  /*11280*/  IMAD R57, R57, R56, R21 ;  /* 0x0000003839397224 */ /* 0x000fc600078e0215 */
[----:B------:R-:W4:Y:S01]  /*11290*/  LDC.64 R34, c[0x0][0x3b0] ;  /* 0x0000ec00ff227b82 */ /* 0x000f220000000a00 */
[----:B------:R-:W-:-:S04]  /*112a0*/  IMAD.WIDE R50, R57, 0x4, R50 ;  /* 0x0000000439327825 */ /* 0x000fc800078e0232 */
[----:B---3--:R-:W-:-:S05]  /*112b0*/  FMUL R23, R23, R54 ;  /* 0x0000003617177220 */ /* 0x008fca0000400000 */
[----:B------:R3:W-:Y:S04]  /*112c0*/  STG.E desc[UR6][R50.64], R23 ;  /* 0x0000001732007986 */ /* 0x0007e8000c101906 */
[----:B------:R-:W5:Y:S01]  /*112d0*/  LDG.E R25, desc[UR6][R48.64] ;  /* 0x0000000630197981 */ /* 0x000f62000c1e1900 */
[----:B------:R-:W-:-:S04]  /*112e0*/  IMAD.WIDE R46, R57, 0x4, R46 ;  /* 0x00000004392e7825 */ /* 0x000fc800078e022e */
[----:B0-----:R-:W-:-:S04]  /*112f0*/  IMAD.WIDE R44, R36, 0x4, R42 ;  /* 0x00000004242c7825 */ /* 0x001fc800078e022a */
[----:B-----5:R-:W-:-:S05]  /*11300*/  FMUL R27, R0, R25 ;  /* 0x00000019001b7220 */ /* 0x020fca0000400000 */
[----:B------:R0:W-:Y:S04]  /*11310*/  STG.E desc[UR6][R46.64], R27 ;  /* 0x0000001b2e007986 */ /* 0x0001e8000c101906 */
[----:B------:R-:W5:Y:S01]  /*11320*/  LDG.E R25, desc[UR6][R44.64] ;  /* 0x000000062c197981 */ /* 0x000f62000c1e1900 */
[----:B------:R-:W-:-:S04]  /*11330*/  IMAD.WIDE R42, R57, 0x4, R42 ;  /* 0x00000004392a7825 */ /* 0x000fc800078e022a */
[----:B-1----:R-:W-:-:S04]  /*11340*/  IMAD.WIDE R40, R36, 0x4, R38 ;  /* 0x0000000424287825 */ /* 0x002fc800078e0226 */
[----:B-----5:R-:W-:Y:S02]  /*11350*/  FMUL R31, R25, R54 ;  /* 0x00000036191f7220 */ /* 0x020fe40000400000 */
[----:B------:R-:W1:Y:S03]  /*11360*/  LDC.64 R24, c[0x0][0x3a0] ;  /* 0x0000e800ff187b82 */ /* 0x000e660000000a00 */
[----:B------:R-:W-:Y:S04]  /*11370*/  STG.E desc[UR6][R42.64], R31 ;  /* 0x0000001f2a007986 */ /* 0x000fe8000c101906 */
[----:B---3--:R-:W3:Y:S01]  /*11380*/  LDG.E R23, desc[UR6][R40.64] ;  /* 0x0000000628177981 */ /* 0x008ee2000c1e1900 */
[----:B------:R-:W-:-:S04]  /*11390*/  IMAD.WIDE R38, R57, 0x4, R38 ;  /* 0x0000000439267825 */ /* 0x000fc800078e0226 */
[----:B---3--:R-:W-:Y:S01]  /*113a0*/  FMUL R33, R0, R23 ;  /* 0x0000001700217220 */ /* 0x008fe20000400000 */
[----:B-1----:R-:W-:-:S04]  /*113b0*/  IMAD.WIDE R22, R36, 0x4, R24 ;  /* 0x0000000424167825 */ /* 0x002fc800078e0218 */
[----:B------:R1:W-:Y:S04]  /*113c0*/  STG.E desc[UR6][R38.64], R33 ;  /* 0x0000002126007986 */ /* 0x0003e8000c101906 */
[----:B0-----:R-:W3:Y:S01]  /*113d0*/  LDG.E R27, desc[UR6][R22.64] ;  /* 0x00000006161b7981 */ /* 0x001ee2000c1e1900 */
[----:B------:R-:W-:Y:S01]  /*113e0*/  IMAD.WIDE R24, R57, 0x4, R24 ;  /* 0x0000000439187825 */ /* 0x000fe200078e0218 */
[----:B-1----:R-:W0:Y:S03]  /*113f0*/  LDC.64 R32, c[0x0][0x3b8] ;  /* 0x0000ee00ff207b82 */ /* 0x002e260000000a00 */
[----:B---3--:R-:W-:Y:S01]  /*11400*/  FMUL R37, R27, R54 ;  /* 0x000000361b257220 */ /* 0x008fe20000400000 */
[----:B--2---:R-:W-:-:S04]  /*11410*/  IMAD.WIDE R26, R36, 0x4, R28 ;  /* 0x00000004241a7825 */ /* 0x004fc800078e021c */
[----:B------:R0:W-:Y:S04]  /*11420*/  STG.E desc[UR6][R24.64], R37 ;  /* 0x0000002518007986 */ /* 0x0001e8000c101906 */
[----:B------:R-:W2:Y:S01]  /*11430*/  LDG.E R31, desc[UR6][R26.64] ;  /* 0x000000061a1f7981 */ /* 0x000ea2000c1e1900 */
[----:B------:R-:W-:-:S04]  /*11440*/  IMAD.WIDE R28, R57, 0x4, R28 ;  /* 0x00000004391c7825 */ /* 0x000fc800078e021c */
[----:B--2---:R-:W-:Y:S01]  /*11450*/  FMUL R59, R0, R31 ;  /* 0x0000001f003b7220 */ /* 0x004fe20000400000 */
[----:B----4-:R-:W-:-:S04]  /*11460*/  IMAD.WIDE R30, R36, 0x4, R34 ;  /* 0x00000004241e7825 */ /* 0x010fc800078e0222 */
[----:B------:R1:W-:Y:S04]  /*11470*/  STG.E desc[UR6][R28.64], R59 ;  /* 0x0000003b1c007986 */ /* 0x0003e8000c101906 */
[----:B------:R-:W2:Y:S01]  /*11480*/  LDG.E R61, desc[UR6][R30.64] ;  /* 0x000000061e3d7981 */ /* 0x000ea2000c1e1900 */
[----:B------:R-:W-:-:S04]  /*11490*/  IMAD.WIDE R34, R57, 0x4, R34 ;  /* 0x0000000439227825 */ /* 0x000fc800078e0222 */
[----:B0-----:R-:W-:-:S04]  /*114a0*/  IMAD.WIDE R36, R36, 0x4, R32 ;  /* 0x0000000424247825 */ /* 0x001fc800078e0220 */
[----:B--2---:R-:W-:-:S05]  /*114b0*/  FMUL R61, R61, R54 ;  /* 0x000000363d3d7220 */ /* 0x004fca0000400000 */
[----:B------:R0:W-:Y:S04]  /*114c0*/  STG.E desc[UR6][R34.64], R61 ;  /* 0x0000003d22007986 */ /* 0x0001e8000c101906 */
[----:B------:R-:W2:Y:S01]  /*114d0*/  LDG.E R58, desc[UR6][R36.64] ;  /* 0x00000006243a7981 */ /* 0x000ea2000c1e1900 */
[----:B------:R-:W-:-:S04]  /*114e0*/  IMAD.WIDE R32, R57, 0x4, R32 ;  /* 0x0000000439207825 */ /* 0x000fc800078e0220 */
[----:B------:R-:W-:-:S04]  /*114f0*/  IMAD.WIDE R52, R56, 0x4, R52 ;  /* 0x0000000438347825 */ /* 0x000fc800078e0234 */
[----:B--2---:R-:W-:-:S05]  /*11500*/  FMUL R57, R0, R58 ;  /* 0x0000003a00397220 */ /* 0x004fca0000400000 */
[----:B------:R2:W-:Y:S04]  /*11510*/  STG.E desc[UR6][R32.64], R57 ;  /* 0x0000003920007986 */ /* 0x0005e8000c101906 */
[----:B------:R-:W1:Y:S01]  /*11520*/  LDG.E R53, desc[UR6][R52.64] ;  /* 0x0000000634357981 */ /* 0x000e62000c1e1900 */
[----:B------:R-:W-:-:S04]  /*11530*/  IMAD.WIDE R50, R56, 0x4, R50 ;  /* 0x0000000438327825 */ /* 0x000fc800078e0232 */
[----:B------:R-:W-:-:S04]  /*11540*/  IMAD.WIDE R48, R56, 0x4, R48 ;  /* 0x0000000438307825 */ /* 0x000fc800078e0230 */
[----:B-1----:R-:W-:-:S05]  /*11550*/  FMUL R59, R53, R54 ;  /* 0x00000036353b7220 */ /* 0x002fca0000400000 */
[----:B------:R-:W-:Y:S04]  /*11560*/  STG.E desc[UR6][R50.64], R59 ;  /* 0x0000003b32007986 */ /* 0x000fe8000c101906 */
[----:B------:R-:W0:Y:S01]  /*11570*/  LDG.E R49, desc[UR6][R48.64] ;  /* 0x0000000630317981 */ /* 0x000e22000c1e1900 */
[----:B------:R-:W-:-:S04]  /*11580*/  IMAD.WIDE R46, R56, 0x4, R46 ;  /* 0x00000004382e7825 */ /* 0x000fc800078e022e */
[----:B------:R-:W-:-:S04]  /*11590*/  IMAD.WIDE R44, R56, 0x4, R44 ;  /* 0x00000004382c7825 */ /* 0x000fc800078e022c */
[----:B0-----:R-:W-:-:S05]  /*115a0*/  FMUL R61, R0, R49 ;  /* 0x00000031003d7220 */ /* 0x001fca0000400000 */
[----:B------:R-:W-:Y:S04]  /*115b0*/  STG.E desc[UR6][R46.64], R61 ;  /* 0x0000003d2e007986 */ /* 0x000fe8000c101906 */
[----:B------:R-:W3:Y:S01]  /*115c0*/  LDG.E R45, desc[UR6][R44.64] ;  /* 0x000000062c2d7981 */ /* 0x000ee2000c1e1900 */
[----:B------:R-:W-:-:S04]  /*115d0*/  IMAD.WIDE R42, R56, 0x4, R42 ;  /* 0x00000004382a7825 */ /* 0x000fc800078e022a */
[----:B------:R-:W-:-:S04]  /*115e0*/  IMAD.WIDE R40, R56, 0x4, R40 ;  /* 0x0000000438287825 */ /* 0x000fc800078e0228 */
[----:B---3--:R-:W-:-:S05]  /*115f0*/  FMUL R53, R45, R54 ;  /* 0x000000362d357220 */ /* 0x008fca0000400000 */
        /* <DEDUP_REMOVED lines=10> */
[----:B------:R0:W-:Y:S04]  /*116a0*/  STG.E desc[UR6][R24.64], R45 ;  /* 0x0000002d18007986 */ /* 0x0001e8000c101906 */
        /* <DEDUP_REMOVED lines=10> */
[----:B------:R-:W0:Y:S01]  /*11750*/  LDG.E R37, desc[UR6][R36.64] ;  /* 0x0000000624257981 */ /* 0x000e22000c1e1900 */
[----:B--2---:R-:W-:-:S04]  /*11760*/  IMAD.WIDE R32, R56, 0x4, R32 ;  /* 0x0000000438207825 */ /* 0x004fc800078e0220 */
[----:B------:R-:W-:Y:S02]  /*11770*/  VIADD R55, R55, 0x2 ;  /* 0x0000000237377836 */ /* 0x000fe40000000000 */
[----:B0-----:R-:W-:-:S05]  /*11780*/  FMUL R25, R0, R37 ;  /* 0x0000002500197220 */ /* 0x001fca0000400000 */
[----:B------:R1:W-:Y:S02]  /*11790*/  STG.E desc[UR6][R32.64], R25 ;  /* 0x0000001920007986 */ /* 0x0003e4000c101906 */
.L_x_270:
[----:B------:R-:W-:Y:S05]  /*117a0*/  @P1 BRA `(.L_x_269) ;  /* 0x0000000000e81947 */ /* 0x000fea0003800000 */
[----:B-1----:R-:W-:Y:S01]  /*117b0*/  IMAD R23, R10, R10, R10 ;  /* 0x0000000a0a177224 */ /* 0x002fe200078e020a */
[----:B------:R-:W0:Y:S01]  /*117c0*/  LDC.64 R26, c[0x0][0x380] ;  /* 0x0000e000ff1a7b82 */ /* 0x000e220000000a00 */
[----:B------:R-:W1:Y:S03]  /*117d0*/  LDCU UR5, c[0x0][0x3e4] ;  /* 0x00007c80ff0577ac */ /* 0x000e660008000800 */
[----:B------:R-:W-:-:S05]  /*117e0*/  IADD3 R25, PT, PT, R23, UR4, RZ ;  /* 0x0000000417197c10 */ /* 0x000fca000fffe0ff */
[----:B------:R-:W-:Y:S02]  /*117f0*/  IMAD R22, R25, R4, R4 ;  /* 0x0000000419167224 */ /* 0x000fe400078e0204 */
[----:B------:R-:W2:Y:S03]  /*11800*/  LDC.64 R24, c[0x0][0x388] ;  /* 0x0000e200ff187b82 */ /* 0x000ea60000000a00 */
[----:B------:R-:W-:-:S05]  /*11810*/  IADD3 R22, PT, PT, R55, R22, RZ ;  /* 0x0000001637167210 */ /* 0x000fca0007ffe0ff */
[----:B-1----:R-:W-:-:S04]  /*11820*/  IMAD R22, R22, UR5, R21 ;  /* 0x0000000516167c24 */ /* 0x002fc8000f8e0215 */
[----:B0-----:R-:W-:-:S06]  /*11830*/  IMAD.WIDE R28, R22, 0x4, R26 ;  /* 0x00000004161c7825 */ /* 0x001fcc00078e021a */
[----:B------:R-:W3:Y:S01]  /*11840*/  LDG.E R29, desc[UR6][R28.64] ;  /* 0x000000061c1d7981 */ /* 0x000ee2000c1e1900 */
[----:B------:R-:W-:Y:S01]  /*11850*/  ULOP3.LUT UR8, URZ, UR4, URZ, 0x33, !UPT ;  /* 0x00000004ff087292 */ /* 0x000fe2000f8e33ff */
[----:B--2---:R-:W-:-:S05]  /*11860*/  IMAD.WIDE R32, R22, 0x4, R24 ;  /* 0x0000000416207825 */ /* 0x004fca00078e0218 */
[----:B------:R-:W-:-:S04]  /*11870*/  VIADD R23, R23, UR8 ;  /* 0x0000000817177c36 */ /* 0x000fc80008000000 */
[----:B------:R-:W-:-:S04]  /*11880*/  IMAD R4, R4, R23, R55 ;  /* 0x0000001704047224 */ /* 0x000fc800078e0237 */
[----:B------:R-:W-:-:S04]  /*11890*/  IMAD R4, R4, UR5, R21 ;  /* 0x0000000504047c24 */ /* 0x000fc8000f8e0215 */
[----:B------:R-:W-:Y:S02]  /*118a0*/  IMAD.WIDE R30, R4, 0x4, R26 ;  /* 0x00000004041e7825 */ /* 0x000fe400078e021a */
[----:B------:R-:W0:Y:S02]  /*118b0*/  LDC.64 R26, c[0x0][0x390] ;  /* 0x0000e400ff1a7b82 */ /* 0x000e240000000a00 */
[----:B---3--:R-:W-:-:S05]  /*118c0*/  FMUL R23, R29, R54 ;  /* 0x000000361d177220 */ /* 0x008fca0000400000 */
[----:B------:R1:W-:Y:S04]  /*118d0*/  STG.E desc[UR6][R30.64], R23 ;  /* 0x000000171e007986 */ /* 0x0003e8000c101906 */
[----:B------:R-:W2:Y:S01]  /*118e0*/  LDG.E R33, desc[UR6][R32.64] ;  /* 0x0000000620217981 */ /* 0x000ea2000c1e1900 */
[----:B------:R-:W-:Y:S02]  /*118f0*/  IMAD.WIDE R28, R4, 0x4, R24 ;  /* 0x00000004041c7825 */ /* 0x000fe400078e0218 */
[----:B------:R-:W1:Y:S02]  /*11900*/  LDC.64 R24, c[0x0][0x398] ;  /* 0x0000e600ff187b82 */ /* 0x000e640000000a00 */
[----:B0-----:R-:W-:-:S04]  /*11910*/  IMAD.WIDE R34, R22, 0x4, R26 ;  /* 0x0000000416227825 */ /* 0x001fc800078e021a */
[----:B--2---:R-:W-:-:S05]  /*11920*/  FMUL R39, R0, R33 ;  /* 0x0000002100277220 */ /* 0x004fca0000400000 */
[----:B------:R0:W-:Y:S04]  /*11930*/  STG.E desc[UR6][R28.64], R39 ;  /* 0x000000271c007986 */ /* 0x0001e8000c101906 */
[----:B------:R-:W2:Y:S01]  /*11940*/  LDG.E R35, desc[UR6][R34.64] ;  /* 0x0000000622237981 */ /* 0x000ea2000c1e1900 */
[----:B------:R-:W-:Y:S02]  /*11950*/  IMAD.WIDE R36, R4, 0x4, R26 ;  /* 0x0000000404247825 */ /* 0x000fe400078e021a */
[----:B------:R-:W0:Y:S02]  /*11960*/  LDC.64 R26, c[0x0][0x3a0] ;  /* 0x0000e800ff1a7b82 */ /* 0x000e240000000a00 */
[----:B-1----:R-:W-:-:S04]  /*11970*/  IMAD.WIDE R30, R22, 0x4, R24 ;  /* 0x00000004161e7825 */ /* 0x002fc800078e0218 */
[----:B--2---:R-:W-:-:S05]  /*11980*/  FMUL R41, R35, R54 ;  /* 0x0000003623297220 */ /* 0x004fca0000400000 */
        /* <DEDUP_REMOVED lines=9> */
[----:B------:R-:W3:Y:S02]  /*11a20*/  LDC.64 R26, c[0x0][0x3b0] ;  /* 0x0000ec00ff1a7b82 */ /* 0x000ee40000000a00 */
[----:B-1----:R-:W-:-:S04]  /*11a30*/  IMAD.WIDE R36, R22, 0x4, R24 ;  /* 0x0000000416247825 */ /* 0x002fc800078e0218 */
[----:B--2---:R-:W-:Y:S01]  /*11a40*/  FMUL R39, R29, R54 ;  /* 0x000000361d277220 */ /* 0x004fe20000400000 */
[----:B------:R-:W-:Y:S01]  /*11a50*/  IMAD.WIDE R24, R4, 0x4, R24 ;  /* 0x0000000404187825 */ /* 0x000fe200078e0218 */
[----:B------:R-:W0:Y:S03]  /*11a60*/  LDC.64 R28, c[0x0][0x3b8] ;  /* 0x0000ee00ff1c7b82 */ /* 0x000e260000000a00 */
[----:B------:R1:W-:Y:S04]  /*11a70*/  STG.E desc[UR6][R34.64], R39 ;  /* 0x0000002722007986 */ /* 0x0003e8000c101906 */
[----:B------:R-:W2:Y:S01]  /*11a80*/  LDG.E R37, desc[UR6][R36.64] ;  /* 0x0000000624257981 */ /* 0x000ea2000c1e1900 */
[----:B---3--:R-:W-:-:S04]  /*11a90*/  IMAD.WIDE R30, R22, 0x4, R26 ;  /* 0x00000004161e7825 */ /* 0x008fc800078e021a */
[----:B--2---:R-:W-:-:S05]  /*11aa0*/  FMUL R41, R0, R37 ;  /* 0x0000002500297220 */ /* 0x004fca0000400000 */
[----:B------:R2:W-:Y:S04]  /*11ab0*/  STG.E desc[UR6][R24.64], R41 ;  /* 0x0000002918007986 */ /* 0x0005e8000c101906 */
[----:B------:R-:W3:Y:S01]  /*11ac0*/  LDG.E R31, desc[UR6][R30.64] ;  /* 0x000000061e1f7981 */ /* 0x000ee2000c1e1900 */
[----:B------:R-:W-:-:S04]  /*11ad0*/  IMAD.WIDE R26, R4, 0x4, R26 ;  /* 0x00000004041a7825 */ /* 0x000fc800078e021a */
[----:B0-----:R-:W-:-:S04]  /*11ae0*/  IMAD.WIDE R22, R22, 0x4, R28 ;  /* 0x0000000416167825 */ /* 0x001fc800078e021c */
[----:B---3--:R-:W-:-:S05]  /*11af0*/  FMUL R33, R31, R54 ;  /* 0x000000361f217220 */ /* 0x008fca0000400000 */
[----:B------:R2:W-:Y:S04]  /*11b00*/  STG.E desc[UR6][R26.64], R33 ;  /* 0x000000211a007986 */ /* 0x0005e8000c101906 */
[----:B------:R-:W1:Y:S01]  /*11b10*/  LDG.E R23, desc[UR6][R22.64] ;  /* 0x0000000616177981 */ /* 0x000e62000c1e1900 */
[----:B------:R-:W-:-:S04]  /*11b20*/  IMAD.WIDE R28, R4, 0x4, R28 ;  /* 0x00000004041c7825 */ /* 0x000fc800078e021c */
[----:B-1----:R-:W-:-:S05]  /*11b30*/  FMUL R35, R0, R23 ;  /* 0x0000001700237220 */ /* 0x002fca0000400000 */
[----:B------:R2:W-:Y:S02]  /*11b40*/  STG.E desc[UR6][R28.64], R35 ;  /* 0x000000231c007986 */ /* 0x0005e4000c101906 */
.L_x_269:
[----:B------:R-:W-:-:S06]  /*11b50*/  UIADD3 UR4, UPT, UPT, UR4, 0x1, URZ ;  /* 0x0000000104047890 */ /* 0x000fcc000fffe0ff */
[----:B------:R-:W-:-:S13]  /*11b60*/  ISETP.NE.AND P0, PT, R10, UR4, PT ;  /* 0x000000040a007c0c */ /* 0x000fda000bf05270 */
[----:B------:R-:W-:Y:S05]  /*11b70*/  @P0 BRA `(.L_x_271) ;  /* 0xffffffe800700947 */ /* 0x000fea000383ffff */
.L_x_266:
[----:B------:R-:W0:Y:S01]  /*11b80*/  LDCU UR4, c[0x0][0x3dc] ;  /* 0x00007b80ff0477ac */ /* 0x000e220008000800 */
[-C--:B------:R-:W-:Y:S02]  /*11b90*/  IADD3 R9, PT, PT, -R9, R5.reuse, R10 ;  /* 0x0000000509097210 */ /* 0x080fe40007ffe10a */
[----:B------:R-:W-:Y:S02]  /*11ba0*/  IADD3 R10, PT, PT, R7, 0x3, RZ ;  /* 0x00000003070a7810 */ /* 0x000fe40007ffe0ff */
[----:B------:R-:W-:Y:S02]  /*11bb0*/  IADD3 R6, PT, PT, R6, 0x1, RZ ;  /* 0x0000000106067810 */ /* 0x000fe40007ffe0ff */
[----:B------:R-:W-:Y:S01]  /*11bc0*/  MOV R7, R5 ;  /* 0x0000000500077202 */ /* 0x000fe20000000f00 */
[----:B0-----:R-:W-:-:S06]  /*11bd0*/  UIADD3 UR4, UPT, UPT, UR4, 0x1, URZ ;  /* 0x0000000104047890 */ /* 0x001fcc000fffe0ff */
[----:B------:R-:W-:Y:S01]  /*11be0*/  ISETP.NE.AND P0, PT, R8, UR4, PT ;  /* 0x0000000408007c0c */ /* 0x000fe2000bf05270 */
[----:B------:R-:W-:-:S12]  /*11bf0*/  VIADD R8, R9, 0x2 ;  /* 0x0000000209087836 */ /* 0x000fd80000000000 */
[----:B------:R-:W-:Y:S05]  /*11c00*/  @P0 BRA `(.L_x_272) ;  /* 0xffffff6c00e00947 */ /* 0x000fea000383ffff */
.L_x_136:
[----:B------:R-:W3:Y:S01]  /*11c10*/  LDCU UR4, c[0x0][0x360] ;  /* 0x00006c00ff0477ac */ /* 0x000ee20008000800 */
[----:B------:R-:W3:Y:S01]  /*11c20*/  LDC R0, c[0x0][0x370] ;  /* 0x0000dc00ff007b82 */ /* 0x000ee20000000800 */
[----:B------:R-:W4:Y:S01]  /*11c30*/  LDCU UR5, c[0x0][0x3e4] ;  /* 0x00007c80ff0577ac */ /* 0x000f220008000800 */
[----:B---3--:R-:W-:-:S05]  /*11c40*/  IMAD R21, R0, UR4, R21 ;  /* 0x0000000400157c24 */ /* 0x008fca000f8e0215 */
[----:B----4-:R-:W-:-:S13]  /*11c50*/  ISETP.GE.AND P0, PT, R21, UR5, PT ;  /* 0x0000000515007c0c */ /* 0x010fda000bf06270 */
[----:B------:R-:W-:Y:S05]  /*11c60*/  @!P0 BRA `(.L_x_4) ;  /* 0xfffffee400788947 */ /* 0x000fea000383ffff */
[----:B------:R-:W-:Y:S05]  /*11c70*/  EXIT ;  /* 0x000000000000794d */ /* 0x000fea0003800000 */
        .weak           $__internal_0_$__cuda_sm20_rcp_rn_f32_slowpath
        .type           $__internal_0_$__cuda_sm20_rcp_rn_f32_slowpath,@function
        .size           $__internal_0_$__cuda_sm20_rcp_rn_f32_slowpath,($__internal_1_$__cuda_sm20_sqrt_rn_f32_slowpath - $__internal_0_$__cuda_sm20_rcp_rn_f32_slowpath)
$__internal_0_$__cuda_sm20_rcp_rn_f32_slowpath:
[----:B------:R-:W-:-:S04]  /*11c80*/  SHF.L.U32 R2, R0, 0x1, RZ ;  /* 0x0000000100027819 */ /* 0x000fc800000006ff */
[----:B------:R-:W-:-:S04]  /*11c90*/  SHF.R.U32.HI R2, RZ, 0x18, R2 ;  /* 0x00000018ff027819 */ /* 0x000fc80000011602 */
[----:B------:R-:W-:-:S13]  /*11ca0*/  ISETP.NE.U32.AND P0, PT, R2, RZ, PT ;  /* 0x000000ff0200720c */ /* 0x000fda0003f05070 */
[----:B------:R-:W-:Y:S05]  /*11cb0*/  @P0 BRA `(.L_x_273) ;  /* 0x00000000002c0947 */ /* 0x000fea0003800000 */
[----:B------:R-:W-:-:S05]  /*11cc0*/  IMAD.SHL.U32 R2, R0, 0x2, RZ ;  /* 0x0000000200027824 */ /* 0x000fca00078e00ff */
[----:B------:R-:W-:-:S13]  /*11cd0*/  ISETP.NE.AND P0, PT, R2, RZ, PT ;  /* 0x000000ff0200720c */ /* 0x000fda0003f05270 */
[----:B------:R0:W1:Y:S01]  /*11ce0*/  @!P0 MUFU.RCP R2, R0 ;  /* 0x0000000000028308 */ /* 0x0000620000001000 */
[----:B------:R-:W-:Y:S05]  /*11cf0*/  @!P0 BRA `(.L_x_274) ;  /* 0x0000000000a48947 */ /* 0x000fea0003800000 */
[----:B------:R-:W-:-:S04]  /*11d00*/  FFMA R3, R0, 1.84467440737095516160e+19, RZ ;  /* 0x5f80000000037823 */ /* 0x000fc800000000ff */
[----:B0-----:R-:W1:Y:S02]  /*11d10*/  MUFU.RCP R0, R3 ;  /* 0x0000000300007308 */ /* 0x001e640000001000 */
[----:B-1----:R-:W-:-:S04]  /*11d20*/  FFMA R2, R3, R0, -1 ;  /* 0xbf80000003027423 */ /* 0x002fc80000000000 */
[----:B------:R-:W-:-:S04]  /*11d30*/  FADD.FTZ R5, -R2, -RZ ;  /* 0x800000ff02057221 */ /* 0x000fc80000010100 */
[----:B------:R-:W-:-:S04]  /*11d40*/  FFMA R0, R0, R5, R0 ;  /* 0x0000000500007223 */ /* 0x000fc80000000000 */
[----:B------:R-:W-:Y:S01]  /*11d50*/  FFMA R2, R0, 1.84467440737095516160e+19, RZ ;  /* 0x5f80000000027823 */ /* 0x000fe200000000ff */
[----:B------:R-:W-:Y:S06]  /*11d60*/  BRA `(.L_x_274) ;  /* 0x0000000000887947 */ /* 0x000fec0003800000 */
.L_x_273:
[----:B------:R-:W-:-:S04]  /*11d70*/  IADD3 R3, PT, PT, R2, -0xfd, RZ ;  /* 0xffffff0302037810 */ /* 0x000fc80007ffe0ff */
[----:B------:R-:W-:-:S13]  /*11d80*/  ISETP.GT.U32.AND P0, PT, R3, 0x1, PT ;  /* 0x000000010300780c */ /* 0x000fda0003f04070 */
[----:B------:R-:W-:Y:S05]  /*11d90*/  @P0 BRA `(.L_x_275) ;  /* 0x0000000000780947 */ /* 0x000fea0003800000 */
[----:B------:R-:W-:Y:S01]  /*11da0*/  LOP3.LUT R4, R0, 0x7fffff, RZ, 0xc0, !PT ;  /* 0x007fffff00047812 */ /* 0x000fe200078ec0ff */
[----:B------:R-:W-:-:S03]  /*11db0*/  HFMA2 R10, -RZ, RZ, 0, 1.78813934326171875e-07 ;  /* 0x00000003ff0a7431 */ /* 0x000fc600000001ff */
[----:B------:R-:W-:-:S04]  /*11dc0*/  LOP3.LUT R4, R4, 0x3f800000, RZ, 0xfc, !PT ;  /* 0x3f80000004047812 */ /* 0x000fc800078efcff */
[----:B------:R-:W0:Y:S01]  /*11dd0*/  MUFU.RCP R5, R4 ;  /* 0x0000000400057308 */ /* 0x000e220000001000 */
[----:B------:R-:W-:Y:S01]  /*11de0*/  SHF.L.U32 R9, R10, R3, RZ ;  /* 0x000000030a097219 */ /* 0x000fe200000006ff */
[----:B0-----:R-:W-:-:S04]  /*11df0*/  FFMA R6, R4, R5, -1 ;  /* 0xbf80000004067423 */ /* 0x001fc80000000005 */
[----:B------:R-:W-:-:S04]  /*11e00*/  FADD.FTZ R6, -R6, -RZ ;  /* 0x800000ff06067221 */ /* 0x000fc80000010100 */
[CCC-:B------:R-:W-:Y:S01]  /*11e10*/  FFMA.RM R7, R5.reuse, R6.reuse, R5.reuse ;  /* 0x0000000605077223 */ /* 0x1c0fe20000004005 */
[----:B------:R-:W-:-:S04]  /*11e20*/  FFMA.RP R6, R5, R6, R5 ;  /* 0x0000000605067223 */ /* 0x000fc80000008005 */
[C---:B------:R-:W-:Y:S02]  /*11e30*/  LOP3.LUT R5, R7.reuse, 0x7fffff, RZ, 0xc0, !PT ;  /* 0x007fffff07057812 */ /* 0x040fe400078ec0ff */
[----:B------:R-:W-:Y:S02]  /*11e40*/  FSETP.NEU.FTZ.AND P0, PT, R7, R6, PT ;  /* 0x000000060700720b */ /* 0x000fe40003f1d000 */
[----:B------:R-:W-:Y:S02]  /*11e50*/  LOP3.LUT R6, R5, 0x800000, RZ, 0xfc, !PT ;  /* 0x0080000005067812 */ /* 0x000fe400078efcff */
[----:B------:R-:W-:Y:S02]  /*11e60*/  SEL R5, RZ, 0xffffffff, !P0 ;  /* 0xffffffffff057807 */ /* 0x000fe40004000000 */
[----:B------:R-:W-:-:S03]  /*11e70*/  LOP3.LUT R4, R9, R6, RZ, 0xc0, !PT ;  /* 0x0000000609047212 */ /* 0x000fc600078ec0ff */
[----:B------:R-:W-:Y:S01]  /*11e80*/  IMAD.MOV R5, RZ, RZ, -R5 ;  /* 0x000000ffff057224 */ /* 0x000fe200078e0a05 */
[----:B------:R-:W-:-:S04]  /*11e90*/  SHF.R.U32.HI R4, RZ, R3, R4 ;  /* 0x00000003ff047219 */ /* 0x000fc80000011604 */
[----:B------:R-:W-:Y:S02]  /*11ea0*/  LOP3.LUT P1, RZ, R5, R3, R6, 0xf8, !PT ;  /* 0x0000000305ff7212 */ /* 0x000fe4000782f806 */
[C---:B------:R-:W-:Y:S02]  /*11eb0*/  LOP3.LUT P0, RZ, R4.reuse, 0x1, RZ, 0xc0, !PT ;  /* 0x0000000104ff7812 */ /* 0x040fe4000780c0ff */
[----:B------:R-:W-:-:S04]  /*11ec0*/  LOP3.LUT P2, RZ, R4, 0x2, RZ, 0xc0, !PT ;  /* 0x0000000204ff7812 */ /* 0x000fc8000784c0ff */
[----:B------:R-:W-:Y:S02]  /*11ed0*/  PLOP3.LUT P0, PT, P0, P1, P2, 0xe0, 0x0 ;  /* 0x000000000000781c */ /* 0x000fe40000703c20 */
[----:B------:R-:W-:Y:S02]  /*11ee0*/  LOP3.LUT P1, RZ, R0, 0x7fffff, RZ, 0xc0, !PT ;  /* 0x007fffff00ff7812 */ /* 0x000fe4000782c0ff */
[----:B------:R-:W-:-:S04]  /*11ef0*/  SEL R3, RZ, 0x1, !P0 ;  /* 0x00000001ff037807 */ /* 0x000fc80004000000 */
[----:B------:R-:W-:-:S04]  /*11f00*/  IADD3 R3, PT, PT, -R3, RZ, RZ ;  /* 0x000000ff03037210 */ /* 0x000fc80007ffe1ff */
[----:B------:R-:W-:Y:S02]  /*11f10*/  ISETP.GE.AND P0, PT, R3, RZ, PT ;  /* 0x000000ff0300720c */ /* 0x000fe40003f06270 */
[----:B------:R-:W-:-:S04]  /*11f20*/  IADD3 R3, PT, PT, R2, -0xfc, RZ ;  /* 0xffffff0402037810 */ /* 0x000fc80007ffe0ff */
[----:B------:R-:W-:-:S07]  /*11f30*/  SHF.R.U32.HI R3, RZ, R3, R6 ;  /* 0x00000003ff037219 */ /* 0x000fce0000011606 */
[----:B------:R-:W-:-:S05]  /*11f40*/  @!P0 VIADD R3, R3, 0x1 ;  /* 0x0000000103038836 */ /* 0x000fca0000000000 */
[----:B------:R-:W-:-:S04]  /*11f50*/  @!P1 SHF.L.U32 R3, R3, 0x1, RZ ;  /* 0x0000000103039819 */ /* 0x000fc800000006ff */
[----:B------:R-:W-:Y:S01]  /*11f60*/  LOP3.LUT R2, R3, 0x80000000, R0, 0xf8, !PT ;  /* 0x8000000003027812 */ /* 0x000fe200078ef800 */
[----:B------:R-:W-:Y:S06]  /*11f70*/  BRA `(.L_x_274) ;  /* 0x0000000000047947 */ /* 0x000fec0003800000 */
.L_x_275:
[----:B------:R2:W3:Y:S02]  /*11f80*/  MUFU.RCP R2, R0 ;  /* 0x0000000000027308 */ /* 0x0004e40000001000 */
.L_x_274:
[----:B0123--:R-:W-:Y:S01]  /*11f90*/  MOV R0, R2 ;  /* 0x0000000200007202 */ /* 0x00ffe20000000f00 */
[----:B------:R-:W-:Y:S01]  /*11fa0*/  IMAD.MOV.U32 R2, RZ, RZ, R8 ;  /* 0x000000ffff027224 */ /* 0x000fe200078e0008 */
[----:B------:R-:W-:-:S04]  /*11fb0*/  MOV R3, 0x0 ;  /* 0x0000000000037802 */ /* 0x000fc80000000f00 */
[----:B------:R-:W-:Y:S05]  /*11fc0*/  RET.REL.NODEC R2 `(_Z43gpuKernelSphericalHarmonicsBesselJWithDerivIfEvPT_S1_S1_S1_S1_S1_S1_S1_S1_S1_S1_S0_iii) ;  /* 0xfffffee0020c7950 */ /* 0x000fea0003c3ffff */
        .weak           $__internal_1_$__cuda_sm20_sqrt_rn_f32_slowpath
        .type           $__internal_1_$__cuda_sm20_sqrt_rn_f32_slowpath,@function
        .size           $__internal_1_$__cuda_sm20_sqrt_rn_f32_slowpath,($__internal_2_$__cuda_sm3x_div_rn_noftz_f32_slowpath - $__internal_1_$__cuda_sm20_sqrt_rn_f32_slowpath)
$__internal_1_$__cuda_sm20_sqrt_rn_f32_slowpath:
[----:B------:R-:W-:-:S13]  /*11fd0*/  LOP3.LUT P0, RZ, R0, 0x7fffffff, RZ, 0xc0, !PT ;  /* 0x7fffffff00ff7812 */ /* 0x000fda000780c0ff */
[----:B------:R-:W-:Y:S01]  /*11fe0*/  @!P0 MOV R4, R0 ;  /* 0x0000000000048202 */ /* 0x000fe20000000f00 */
[----:B------:R-:W-:Y:S06]  /*11ff0*/  @!P0 BRA `(.L_x_276) ;  /* 0x0000000000408947 */ /* 0x000fec0003800000 */
[----:B------:R-:W-:-:S13]  /*12000*/  FSETP.GEU.FTZ.AND P0, PT, R0, RZ, PT ;  /* 0x000000ff0000720b */ /* 0x000fda0003f1e000 */
[----:B------:R-:W-:Y:S01]  /*12010*/  @!P0 IMAD.MOV.U32 R4, RZ, RZ, 0x7fffffff ;  /* 0x7fffffffff048424 */ /* 0x000fe200078e00ff */
[----:B------:R-:W-:Y:S06]  /*12020*/  @!P0 BRA `(.L_x_276) ;  /* 0x0000000000348947 */ /* 0x000fec0003800000 */
[----:B------:R-:W-:-:S13]  /*12030*/  FSETP.GTU.FTZ.AND P0, PT, |R0|, +INF , PT ;  /* 0x7f8000000000780b */ /* 0x000fda0003f1c200 */
[----:B------:R-:W-:Y:S01]  /*12040*/  @P0 FADD.FTZ R4, R0, 1 ;  /* 0x3f80000000040421 */ /* 0x000fe20000010000 */
[----:B------:R-:W-:Y:S06]  /*12050*/  @P0 BRA `(.L_x_276) ;  /* 0x0000000000280947 */ /* 0x000fec0003800000 */
[----:B------:R-:W-:-:S13]  /*12060*/  FSETP.NEU.FTZ.AND P0, PT, |R0|, +INF , PT ;  /* 0x7f8000000000780b */ /* 0x000fda0003f1d200 */
[----:B------:R-:W-:-:S04]  /*12070*/  @P0 FFMA R22, R0, 1.84467440737095516160e+19, RZ ;  /* 0x5f80000000160823 */ /* 0x000fc800000000ff */
[----:B------:R-:W0:Y:S02]  /*12080*/  @P0 MUFU.RSQ R23, R22 ;  /* 0x0000001600170308 */ /* 0x000e240000001400 */
[----:B0-----:R-:W-:Y:S01]  /*12090*/  @P0 FMUL.FTZ R25, R22, R23 ;  /* 0x0000001716190220 */ /* 0x001fe20000410000 */
[----:B------:R-:W-:-:S03]  /*120a0*/  @P0 FMUL.FTZ R23, R23, 0.5 ;  /* 0x3f00000017170820 */ /* 0x000fc60000410000 */
[----:B------:R-:W-:-:S04]  /*120b0*/  @P0 FADD.FTZ R4, -R25, -RZ ;  /* 0x800000ff19040221 */ /* 0x000fc80000010100 */
[----:B------:R-:W-:Y:S01]  /*120c0*/  @P0 FFMA R24, R25, R4, R22 ;  /* 0x0000000419180223 */ /* 0x000fe20000000016 */
[----:B------:R-:W-:-:S03]  /*120d0*/  @!P0 MOV R4, R0 ;  /* 0x0000000000048202 */ /* 0x000fc60000000f00 */
[----:B------:R-:W-:-:S04]  /*120e0*/  @P0 FFMA R23, R24, R23, R25 ;  /* 0x0000001718170223 */ /* 0x000fc80000000019 */
[----:B------:R-:W-:-:S07]  /*120f0*/  @P0 FMUL.FTZ R4, R23, 2.3283064365386962891e-10 ;  /* 0x2f80000017040820 */ /* 0x000fce0000410000 */
.L_x_276:
[----:B------:R-:W-:Y:S01]  /*12100*/  MOV R22, R26 ;  /* 0x0000001a00167202 */ /* 0x000fe20000000f00 */
[----:B------:R-:W-:-:S04]  /*12110*/  IMAD.MOV.U32 R23, RZ, RZ, 0x0 ;  /* 0x00000000ff177424 */ /* 0x000fc800078e00ff */
[----:B------:R-:W-:Y:S05]  /*12120*/  RET.REL.NODEC R22 `(_Z43gpuKernelSphericalHarmonicsBesselJWithDerivIfEvPT_S1_S1_S1_S1_S1_S1_S1_S1_S1_S1_S0_iii) ;  /* 0xfffffedc16b47950 */ /* 0x000fea0003c3ffff */
        .weak           $__internal_2_$__cuda_sm3x_div_rn_noftz_f32_slowpath
        .type           $__internal_2_$__cuda_sm3x_div_rn_noftz_f32_slowpath,@function
        .size           $__internal_2_$__cuda_sm3x_div_rn_noftz_f32_slowpath,(.L_x_2691 - $__internal_2_$__cuda_sm3x_div_rn_noftz_f32_slowpath)
$__internal_2_$__cuda_sm3x_div_rn_noftz_f32_slowpath:
[----:B------:R-:W-:Y:S01]  /*12130*/  SHF.R.U32.HI R36, RZ, 0x17, R0 ;  /* 0x00000017ff247819 */ /* 0x000fe20000011600 */
[----:B------:R-:W-:Y:S01]  /*12140*/  BSSY.RECONVERGENT B0, `(.L_x_277) ;  /* 0x0000062000007945 */ /* 0x000fe20003800200 */
[----:B------:R-:W-:Y:S02]  /*12150*/  SHF.R.U32.HI R38, RZ, 0x17, R4 ;  /* 0x00000017ff267819 */ /* 0x000fe40000011604 */
[----:B------:R-:W-:Y:S02]  /*12160*/  LOP3.LUT R36, R36, 0xff, RZ, 0xc0, !PT ;  /* 0x000000ff24247812 */ /* 0x000fe400078ec0ff */
[----:B------:R-:W-:Y:S02]  /*12170*/  LOP3.LUT R38, R38, 0xff, RZ, 0xc0, !PT ;  /* 0x000000ff26267812 */ /* 0x000fe400078ec0ff */
[----:B------:R-:W-:Y:S02]  /*12180*/  IADD3 R39, PT, PT, R36, -0x1, RZ ;  /* 0xffffffff24277810 */ /* 0x000fe40007ffe0ff */
[----:B------:R-:W-:-:S02]  /*12190*/  IADD3 R40, PT, PT, R38, -0x1, RZ ;  /* 0xffffffff26287810 */ /* 0x000fc40007ffe0ff */
[----:B------:R-:W-:-:S04]  /*121a0*/  ISETP.GT.U32.AND P0, PT, R39, 0xfd, PT ;  /* 0x000000fd2700780c */ /* 0x000fc80003f04070 */
[----:B------:R-:W-:-:S13]  /*121b0*/  ISETP.GT.U32.OR P0, PT, R40, 0xfd, P0 ;  /* 0x000000fd2800780c */ /* 0x000fda0000704470 */
[----:B------:R-:W-:Y:S01]  /*121c0*/  @!P0 IMAD.MOV.U32 R37, RZ, RZ, RZ ;  /* 0x000000ffff258224 */ /* 0x000fe200078e00ff */
[----:B------:R-:W-:Y:S06]  /*121d0*/  @!P0 BRA `(.L_x_278) ;  /* 0x00000000005c8947 */ /* 0x000fec0003800000 */
[----:B------:R-:W-:Y:S02]  /*121e0*/  FSETP.GTU.FTZ.AND P0, PT, |R4|, +INF , PT ;  /* 0x7f8000000400780b */ /* 0x000fe40003f1c200 */
[----:B------:R-:W-:-:S04]  /*121f0*/  FSETP.GTU.FTZ.AND P1, PT, |R0|, +INF , PT ;  /* 0x7f8000000000780b */ /* 0x000fc80003f3c200 */
[----:B------:R-:W-:-:S13]  /*12200*/  PLOP3.LUT P0, PT, P0, P1, PT, 0xf8, 0x8f ;  /* 0x00000000008f781c */ /* 0x000fda0000703f70 */
[----:B------:R-:W-:Y:S05]  /*12210*/  @P0 BRA `(.L_x_279) ;  /* 0x00000004004c0947 */ /* 0x000fea0003800000 */
[----:B------:R-:W-:-:S13]  /*12220*/  LOP3.LUT P0, RZ, R0, 0x7fffffff, R4, 0xc8, !PT ;  /* 0x7fffffff00ff7812 */ /* 0x000fda000780c804 */
[----:B------:R-:W-:Y:S05]  /*12230*/  @!P0 BRA `(.L_x_280) ;  /* 0x00000004003c8947 */ /* 0x000fea0003800000 */
[----:B------:R-:W-:Y:S02]  /*12240*/  FSETP.NEU.FTZ.AND P2, PT, |R4|, +INF , PT ;  /* 0x7f8000000400780b */ /* 0x000fe40003f5d200 */
[----:B------:R-:W-:Y:S02]  /*12250*/  FSETP.NEU.FTZ.AND P0, PT, |R0|, +INF , PT ;  /* 0x7f8000000000780b */ /* 0x000fe40003f1d200 */
[----:B------:R-:W-:-:S11]  /*12260*/  FSETP.NEU.FTZ.AND P1, PT, |R4|, +INF , PT ;  /* 0x7f8000000400780b */ /* 0x000fd60003f3d200 */
[----:B------:R-:W-:Y:S05]  /*12270*/  @!P0 BRA !P2, `(.L_x_280) ;  /* 0x00000004002c8947 */ /* 0x000fea0005000000 */
[----:B------:R-:W-:-:S04]  /*12280*/  LOP3.LUT P2, RZ, R4, 0x7fffffff, RZ, 0xc0, !PT ;  /* 0x7fffffff04ff7812 */ /* 0x000fc8000784c0ff */
[----:B------:R-:W-:-:S13]  /*12290*/  PLOP3.LUT P2, PT, P0, P2, PT, 0x2f, 0xf2 ;  /* 0x0000000000f2781c */ /* 0x000fda0000744577 */
[----:B------:R-:W-:Y:S05]  /*122a0*/  @P2 BRA `(.L_x_281) ;  /* 0x0000000400182947 */ /* 0x000fea0003800000 */
[----:B------:R-:W-:-:S04]  /*122b0*/  LOP3.LUT P0, RZ, R0, 0x7fffffff, RZ, 0xc0, !PT ;  /* 0x7fffffff00ff7812 */ /* 0x000fc8000780c0ff */
[----:B------:R-:W-:-:S13]  /*122c0*/  PLOP3.LUT P0, PT, P1, P0, PT, 0x2f, 0xf2 ;  /* 0x0000000000f2781c */ /* 0x000fda0000f00577 */
[----:B------:R-:W-:Y:S05]  /*122d0*/  @P0 BRA `(.L_x_282) ;  /* 0x0000000400000947 */ /* 0x000fea0003800000 */
[----:B------:R-:W-:Y:S02]  /*122e0*/  ISETP.GE.AND P0, PT, R40, RZ, PT ;  /* 0x000000ff2800720c */ /* 0x000fe40003f06270 */
[----:B------:R-:W-:-:S11]  /*122f0*/  ISETP.GE.AND P1, PT, R39, RZ, PT ;  /* 0x000000ff2700720c */ /* 0x000fd60003f26270 */
[----:B------:R-:W-:Y:S01]  /*12300*/  @P0 MOV R37, RZ ;  /* 0x000000ff00250202 */ /* 0x000fe20000000f00 */
[----:B------:R-:W-:Y:S01]  /*12310*/  @!P0 FFMA R4, R4, 1.84467440737095516160e+19, RZ ;  /* 0x5f80000004048823 */ /* 0x000fe200000000ff */
[----:B------:R-:W-:Y:S01]  /*12320*/  @!P0 MOV R37, 0xffffffc0 ;  /* 0xffffffc000258802 */ /* 0x000fe20000000f00 */
[----:B------:R-:W-:-:S04]  /*12330*/  @!P1 FFMA R0, R0, 1.84467440737095516160e+19, RZ ;  /* 0x5f80000000009823 */ /* 0x000fc800000000ff */
[----:B------:R-:W-:-:S07]  /*12340*/  @!P1 VIADD R37, R37, 0x40 ;  /* 0x0000004025259836 */ /* 0x000fce0000000000 */
.L_x_278:
[----:B------:R-:W-:Y:S01]  /*12350*/  LEA R39, R36, 0xc0800000, 0x17 ;  /* 0xc080000024277811 */ /* 0x000fe200078eb8ff */
[----:B------:R-:W-:Y:S01]  /*12360*/  BSSY.RECONVERGENT B1, `(.L_x_283) ;  /* 0x0000036000017945 */ /* 0x000fe20003800200 */
[----:B------:R-:W-:Y:S02]  /*12370*/  IADD3 R38, PT, PT, R38, -0x7f, RZ ;  /* 0xffffff8126267810 */ /* 0x000fe40007ffe0ff */
[----:B------:R-:W-:Y:S02]  /*12380*/  IADD3 R0, PT, PT, -R39, R0, RZ ;  /* 0x0000000027007210 */ /* 0x000fe40007ffe1ff */
[----:B------:R-:W-:Y:S02]  /*12390*/  IADD3 R36, PT, PT, R38, 0x7f, -R36 ;  /* 0x0000007f26247810 */ /* 0x000fe40007ffe824 */
[----:B------:R0:W1:Y:S01]  /*123a0*/  MUFU.RCP R40, R0 ;  /* 0x0000000000287308 */ /* 0x0000620000001000 */
[----:B------:R-:W-:Y:S02]  /*123b0*/  FADD.FTZ R39, -R0, -RZ ;  /* 0x800000ff00277221 */ /* 0x000fe40000010100 */
[----:B------:R-:W-:-:S02]  /*123c0*/  IMAD.IADD R37, R36, 0x1, R37 ;  /* 0x0000000124257824 */ /* 0x000fc400078e0225 */
[----:B0-----:R-:W-:Y:S02]  /*123d0*/  IMAD R0, R38, -0x800000, R4 ;  /* 0xff80000026007824 */ /* 0x001fe400078e0204 */
[----:B-1----:R-:W-:-:S04]  /*123e0*/  FFMA R41, R40, R39, 1 ;  /* 0x3f80000028297423 */ /* 0x002fc80000000027 */
[----:B------:R-:W-:-:S04]  /*123f0*/  FFMA R41, R40, R41, R40 ;  /* 0x0000002928297223 */ /* 0x000fc80000000028 */
[----:B------:R-:W-:-:S04]  /*12400*/  FFMA R4, R0, R41, RZ ;  /* 0x0000002900047223 */ /* 0x000fc800000000ff */
[----:B------:R-:W-:-:S04]  /*12410*/  FFMA R40, R39, R4, R0 ;  /* 0x0000000427287223 */ /* 0x000fc80000000000 */
[----:B------:R-:W-:-:S04]  /*12420*/  FFMA R40, R41, R40, R4 ;  /* 0x0000002829287223 */ /* 0x000fc80000000004 */
[----:B------:R-:W-:-:S04]  /*12430*/  FFMA R39, R39, R40, R0 ;  /* 0x0000002827277223 */ /* 0x000fc80000000000 */
[----:B------:R-:W-:-:S05]  /*12440*/  FFMA R0, R41, R39, R40 ;  /* 0x0000002729007223 */ /* 0x000fca0000000028 */
[----:B------:R-:W-:-:S04]  /*12450*/  SHF.R.U32.HI R4, RZ, 0x17, R0 ;  /* 0x00000017ff047819 */ /* 0x000fc80000011600 */
[----:B------:R-:W-:-:S04]  /*12460*/  LOP3.LUT R4, R4, 0xff, RZ, 0xc0, !PT ;  /* 0x000000ff04047812 */ /* 0x000fc800078ec0ff */
[----:B------:R-:W-:-:S04]  /*12470*/  IADD3 R4, PT, PT, R4, R37, RZ ;  /* 0x0000002504047210 */ /* 0x000fc80007ffe0ff */
[----:B------:R-:W-:-:S04]  /*12480*/  IADD3 R36, PT, PT, R4, -0x1, RZ ;  /* 0xffffffff04247810 */ /* 0x000fc80007ffe0ff */
[----:B------:R-:W-:-:S13]  /*12490*/  ISETP.GE.U32.AND P0, PT, R36, 0xfe, PT ;  /* 0x000000fe2400780c */ /* 0x000fda0003f06070 */
[----:B------:R-:W-:Y:S05]  /*124a0*/  @!P0 BRA `(.L_x_284) ;  /* 0x0000000000808947 */ /* 0x000fea0003800000 */
[----:B------:R-:W-:-:S13]  /*124b0*/  ISETP.GT.AND P0, PT, R4, 0xfe, PT ;  /* 0x000000fe0400780c */ /* 0x000fda0003f04270 */
[----:B------:R-:W-:Y:S05]  /*124c0*/  @P0 BRA `(.L_x_285) ;  /* 0x00000000006c0947 */ /* 0x000fea0003800000 */
[----:B------:R-:W-:-:S13]  /*124d0*/  ISETP.GE.AND P0, PT, R4, 0x1, PT ;  /* 0x000000010400780c */ /* 0x000fda0003f06270 */
[----:B------:R-:W-:Y:S05]  /*124e0*/  @P0 BRA `(.L_x_286) ;  /* 0x0000000000740947 */ /* 0x000fea0003800000 */
[----:B------:R-:W-:Y:S02]  /*124f0*/  ISETP.GE.AND P0, PT, R4, -0x18, PT ;  /* 0xffffffe80400780c */ /* 0x000fe40003f06270 */
[----:B------:R-:W-:-:S11]  /*12500*/  LOP3.LUT R0, R0, 0x80000000, RZ, 0xc0, !PT ;  /* 0x8000000000007812 */ /* 0x000fd600078ec0ff */
[----:B------:R-:W-:Y:S05]  /*12510*/  @!P0 BRA `(.L_x_286) ;  /* 0x0000000000688947 */ /* 0x000fea0003800000 */
[CCC-:B------:R-:W-:Y:S01]  /*12520*/  FFMA.RZ R36, R41.reuse, R39.reuse, R40.reuse ;  /* 0x0000002729247223 */ /* 0x1c0fe2000000c028 */
[C---:B------:R-:W-:Y:S02]  /*12530*/  VIADD R38, R4.reuse, 0x20 ;  /* 0x0000002004267836 */ /* 0x040fe40000000000 */
[CCC-:B------:R-:W-:Y:S01]  /*12540*/  FFMA.RP R37, R41.reuse, R39.reuse, R40.reuse ;  /* 0x0000002729257223 */ /* 0x1c0fe20000008028 */
[----:B------:R-:W-:Y:S01]  /*12550*/  FFMA.RM R39, R41, R39, R40 ;  /* 0x0000002729277223 */ /* 0x000fe20000004028 */
[----:B------:R-:W-:Y:S02]  /*12560*/  ISETP.NE.AND P0, PT, R4, RZ, PT ;  /* 0x000000ff0400720c */ /* 0x000fe40003f05270 */
[----:B------:R-:W-:Y:S02]  /*12570*/  LOP3.LUT R36, R36, 0x7fffff, RZ, 0xc0, !PT ;  /* 0x007fffff24247812 */ /* 0x000fe400078ec0ff */
[----:B------:R-:W-:Y:S02]  /*12580*/  ISETP.NE.AND P1, PT, R4, RZ, PT ;  /* 0x000000ff0400720c */ /* 0x000fe40003f25270 */
[----:B------:R-:W-:-:S02]  /*12590*/  LOP3.LUT R36, R36, 0x800000, RZ, 0xfc, !PT ;  /* 0x0080000024247812 */ /* 0x000fc400078efcff */
[----:B------:R-:W-:Y:S02]  /*125a0*/  IADD3 R4, PT, PT, -R4, RZ, RZ ;  /* 0x000000ff04047210 */ /* 0x000fe40007ffe1ff */
[----:B------:R-:W-:Y:S02]  /*125b0*/  SHF.L.U32 R38, R36, R38, RZ ;  /* 0x0000002624267219 */ /* 0x000fe400000006ff */
[----:B------:R-:W-:Y:S02]  /*125c0*/  FSETP.NEU.FTZ.AND P2, PT, R37, R39, PT ;  /* 0x000000272500720b */ /* 0x000fe40003f5d000 */
[----:B------:R-:W-:Y:S02]  /*125d0*/  SEL R4, R4, RZ, P0 ;  /* 0x000000ff04047207 */ /* 0x000fe40000000000 */
[----:B------:R-:W-:Y:S02]  /*125e0*/  ISETP.NE.AND P1, PT, R38, RZ, P1 ;  /* 0x000000ff2600720c */ /* 0x000fe40000f25270 */
[----:B------:R-:W-:-:S02]  /*125f0*/  SHF.R.U32.HI R37, RZ, R4, R36 ;  /* 0x00000004ff257219 */ /* 0x000fc40000011624 */
[----:B------:R-:W-:Y:S02]  /*12600*/  PLOP3.LUT P1, PT, P2, P1, PT, 0xf8, 0x8f ;  /* 0x00000000008f781c */ /* 0x000fe40001723f70 */
[----:B------:R-:W-:Y:S02]  /*12610*/  SHF.R.U32.HI R36, RZ, 0x1, R37 ;  /* 0x00000001ff247819 */ /* 0x000fe40000011625 */
[----:B------:R-:W-:-:S04]  /*12620*/  SEL R4, RZ, 0x1, !P1 ;  /* 0x00000001ff047807 */ /* 0x000fc80004800000 */
[----:B------:R-:W-:-:S04]  /*12630*/  LOP3.LUT R4, R4, 0x1, R36, 0xf8, !PT ;  /* 0x0000000104047812 */ /* 0x000fc800078ef824 */
[----:B------:R-:W-:-:S04]  /*12640*/  LOP3.LUT R4, R4, R37, RZ, 0xc0, !PT ;  /* 0x0000002504047212 */ /* 0x000fc800078ec0ff */
[----:B------:R-:W-:-:S04]  /*12650*/  IADD3 R4, PT, PT, R36, R4, RZ ;  /* 0x0000000424047210 */ /* 0x000fc80007ffe0ff */
[----:B------:R-:W-:Y:S01]  /*12660*/  LOP3.LUT R0, R4, R0, RZ, 0xfc, !PT ;  /* 0x0000000004007212 */ /* 0x000fe200078efcff */
[----:B------:R-:W-:Y:S06]  /*12670*/  BRA `(.L_x_286) ;  /* 0x0000000000107947 */ /* 0x000fec0003800000 */
.L_x_285:
[----:B------:R-:W-:-:S04]  /*12680*/  LOP3.LUT R0, R0, 0x80000000, RZ, 0xc0, !PT ;  /* 0x8000000000007812 */ /* 0x000fc800078ec0ff */
[----:B------:R-:W-:Y:S01]  /*12690*/  LOP3.LUT R0, R0, 0x7f800000, RZ, 0xfc, !PT ;  /* 0x7f80000000007812 */ /* 0x000fe200078efcff */
[----:B------:R-:W-:Y:S06]  /*126a0*/  BRA `(.L_x_286) ;  /* 0x0000000000047947 */ /* 0x000fec0003800000 */
.L_x_284:
[----:B------:R-:W-:-:S07]  /*126b0*/  IMAD R0, R37, 0x800000, R0 ;  /* 0x0080000025007824 */ /* 0x000fce00078e0200 */
.L_x_286:
[----:B------:R-:W-:Y:S05]  /*126c0*/  BSYNC.RECONVERGENT B1 ;  /* 0x0000000000017941 */ /* 0x000fea0003800200 */
.L_x_283:
[----:B------:R-:W-:Y:S05]  /*126d0*/  BRA `(.L_x_287) ;  /* 0x0000000000207947 */ /* 0x000fea0003800000 */
.L_x_282:
[----:B------:R-:W-:-:S04]  /*126e0*/  LOP3.LUT R0, R0, 0x80000000, R4, 0x48, !PT ;  /* 0x8000000000007812 */ /* 0x000fc800078e4804 */
[----:B------:R-:W-:Y:S01]  /*126f0*/  LOP3.LUT R0, R0, 0x7f800000, RZ, 0xfc, !PT ;  /* 0x7f80000000007812 */ /* 0x000fe200078efcff */
[----:B------:R-:W-:Y:S06]  /*12700*/  BRA `(.L_x_287) ;  /* 0x0000000000147947 */ /* 0x000fec0003800000 */
.L_x_281:
[----:B------:R-:W-:Y:S01]  /*12710*/  LOP3.LUT R0, R0, 0x80000000, R4, 0x48, !PT ;  /* 0x8000000000007812 */ /* 0x000fe200078e4804 */
[----:B------:R-:W-:Y:S06]  /*12720*/  BRA `(.L_x_287) ;  /* 0x00000000000c7947 */ /* 0x000fec0003800000 */
.L_x_280:
[----:B------:R-:W0:Y:S01]  /*12730*/  MUFU.RSQ R0, -QNAN ;  /* 0xffc0000000007908 */ /* 0x000e220000001400 */
[----:B------:R-:W-:Y:S05]  /*12740*/  BRA `(.L_x_287) ;  /* 0x0000000000047947 */ /* 0x000fea0003800000 */
.L_x_279:
[----:B------:R-:W-:-:S07]  /*12750*/  FADD.FTZ R0, R4, R0 ;  /* 0x0000000004007221 */ /* 0x000fce0000010000 */
.L_x_287:
[----:B------:R-:W-:Y:S05]  /*12760*/  BSYNC.RECONVERGENT B0 ;  /* 0x0000000000007941 */ /* 0x000fea0003800200 */
.L_x_277:
[----:B------:R-:W-:Y:S01]  /*12770*/  HFMA2 R37, -RZ, RZ, 0, 0 ;  /* 0x00000000ff257431 */ /* 0x000fe200000001ff */
[----:B------:R-:W-:-:S04]  /*12780*/  MOV R36, R35 ;  /* 0x0000002300247202 */ /* 0x000fc80000000f00 */
[----:B0-----:R-:W-:Y:S05]  /*12790*/  RET.REL.NODEC R36 `(_Z43gpuKernelSphericalHarmonicsBesselJWithDerivIfEvPT_S1_S1_S1_S1_S1_S1_S1_S1_S1_S1_S0_iii) ;  /* 0xfffffed824187950 */ /* 0x001fea0003c3ffff */
.L_x_288:
[----:B------:R-:W-:-:S00]  /*127a0*/  BRA `(.L_x_288) ;  /* 0xfffffffc00fc7947 */ /* 0x000fc0000383ffff */
[----:B------:R-:W-:-:S00]  /*127b0*/  NOP ;  /* 0x0000000000007918 */ /* 0x000fc00000000000 */
        /* <DEDUP_REMOVED lines=12> */
.L_x_2691:


//--------------------- .text._Z43gpuKernelSphericalHarmonicsBesselJWithDerivIdEvPT_S1_S1_S1_S1_S1_S1_S1_S1_S1_S1_S0_iii --------------------------
	.section	.text._Z43gpuKernelSphericalHarmonicsBesselJWithDerivIdEvPT_S1_S1_S1_S1_S1_S1_S1_S1_S1_S1_S0_iii,"ax",@progbits
	.align	128
        .global         _Z43gpuKernelSphericalHarmonicsBesselJWithDerivIdEvPT_S1_S1_S1_S1_S1_S1_S1_S1_S1_S1_S0_iii
        .type           _Z43gpuKernelSphericalHarmonicsBesselJWithDerivIdEvPT_S1_S1_S1_S1_S1_S1_S1_S1_S1_S1_S0_iii,@function
        .size           _Z43gpuKernelSphericalHarmonicsBesselJWithDerivIdEvPT_S1_S1_S1_S1_S1_S1_S1_S1_S1_S1_S0_iii,(.L_x_2695 - _Z43gpuKernelSphericalHarmonicsBesselJWithDerivIdEvPT_S1_S1_S1_S1_S1_S1_S1_S1_S1_S1_S0_iii)
        .other          _Z43gpuKernelSphericalHarmonicsBesselJWithDerivIdEvPT_S1_S1_S1_S1_S1_S1_S1_S1_S1_S1_S0_iii,@"STO_CUDA_ENTRY STV_DEFAULT"
_Z43gpuKernelSphericalHarmonicsBesselJWithDerivIdEvPT_S1_S1_S1_S1_S1_S1_S1_S1_S1_S1_S0_iii:
.text._Z43gpuKernelSphericalHarmonicsBesselJWithDerivIdEvPT_S1_S1_S1_S1_S1_S1_S1_S1_S1_S1_S0_iii:
[----:B------:R-:W0:Y:S01]  /*0000*/  LDC R1, c[0x0][0x37c] ;  /* 0x0000df00ff017b82 */ /* 0x000e220000000800 */
[----:B------:R-:W1:Y:S07]  /*0010*/  S2R R48, SR_TID.X ;  /* 0x0000000000307919 */ /* 0x000e6e0000002100 */
[----:B------:R-:W1:Y:S01]  /*0020*/  S2UR UR4, SR_CTAID.X ;  /* 0x00000000000479c3 */ /* 0x000e620000002500 */
[----:B------:R-:W2:Y:S01]  /*0030*/  LDCU UR5, c[0x0][0x3e8] ;  /* 0x00007d00ff0577ac */ /* 0x000ea20008000800 */
[----:B0-----:R-:W-:-:S05]  /*0040*/  VIADD R1, R1, 0xfffffdf0 ;  /* 0xfffffdf001017836 */ /* 0x001fca0000000000 */
[----:B------:R-:W-:Y:S01]  /*0050*/  R2UR UR15, R1 ;  /* 0x00000000010f72ca */ /* 0x000fe200000e0000 */
[----:B------:R-:W1:Y:S02]  /*0060*/  LDC R3, c[0x0][0x360] ;  /* 0x0000d800ff037b82 */ /* 0x000e640000000800 */
[----:B-1----:R-:W-:-:S05]  /*0070*/  IMAD R48, R3, UR4, R48 ;  /* 0x0000000403307c24 */ /* 0x002fca000f8e0230 */
[----:B--2---:R-:W-:-:S13]  /*0080*/  ISETP.GE.AND P0, PT, R48, UR5, PT ;  /* 0x0000000530007c0c */ /* 0x004fda000bf06270 */
[----:B------:R-:W-:Y:S05]  /*0090*/  @P0 EXIT ;  /* 0x000000000000094d */ /* 0x000fea0003800000 */
[----:B------:R-:W0:Y:S02]  /*00a0*/  LDC.64 R2, c[0x0][0x3d8] ;  /* 0x0000f600ff027b82 */ /* 0x000e240000000a00 */
[----:B0-----:R-:W-:-:S10]  /*00b0*/  DMUL R2, R2, 4 ;  /* 0x4010000002027828 */ /* 0x001fd40000000000 */
[----:B------:R-:W-:Y:S02]  /*00c0*/  R2UR UR17, R3 ;  /* 0x00000000031172ca */ /* 0x000fe400000e0000 */
[----:B------:R-:W-:-:S11]  /*00d0*/  R2UR UR16, R2 ;  /* 0x00000000021072ca */ /* 0x000fd600000e0000 */
[----:B------:R-:W0:Y:S01]  /*00e0*/  MUFU.RCP64H R3, UR17 ;  /* 0x0000001100037d08 */ /* 0x000e220008001800 */
[----:B------:R-:W-:Y:S01]  /*00f0*/  UIADD3 UR4, UPT, UPT, UR17, 0x300402, URZ ;  /* 0x0030040211047890 */ /* 0x000fe2000fffe0ff */
[----:B------:R-:W-:Y:S02]  /*0100*/  IMAD.U32 R4, RZ, RZ, UR16 ;  /* 0x00000010ff047e24 */ /* 0x000fe4000f8e00ff */
[----:B------:R-:W-:-:S03]  /*0110*/  IMAD.U32 R5, RZ, RZ, UR17 ;  /* 0x00000011ff057e24 */ /* 0x000fc6000f8e00ff */
[----:B------:R-:W-:Y:S01]  /*0120*/  MOV R2, UR4 ;  /* 0x0000000400027c02 */ /* 0x000fe20008000f00 */
[----:B------:R-:W-:-:S05]  /*0130*/  IMAD.U32 R0, RZ, RZ, UR4 ;  /* 0x00000004ff007e24 */ /* 0x000fca000f8e00ff */
[----:B------:R-:W-:Y:S01]  /*0140*/  FSETP.GEU.AND P0, PT, |R0|, 5.8789094863358348022e-39, PT ;  /* 0x004004020000780b */ /* 0x000fe20003f0e200 */
[----:B0-----:R-:W-:-:S08]  /*0150*/  DFMA R4, R2, -R4, 1 ;  /* 0x3ff000000204742b */ /* 0x001fd00000000804 */
[----:B------:R-:W-:-:S08]  /*0160*/  DFMA R4, R4, R4, R4 ;  /* 0x000000040404722b */ /* 0x000fd00000000004 */
[----:B------:R-:W-:Y:S01]  /*0170*/  DFMA R4, R2, R4, R2 ;  /* 0x000000040204722b */ /* 0x000fe20000000002 */
[----:B------:R-:W-:Y:S02]  /*0180*/  IMAD.U32 R2, RZ, RZ, UR16 ;  /* 0x00000010ff027e24 */ /* 0x000fe4000f8e00ff */
[----:B------:R-:W-:-:S06]  /*0190*/  IMAD.U32 R3, RZ, RZ, UR17 ;  /* 0x00000011ff037e24 */ /* 0x000fcc000f8e00ff */
[----:B------:R-:W-:-:S08]  /*01a0*/  DFMA R2, R4, -R2, 1 ;  /* 0x3ff000000402742b */ /* 0x000fd00000000802 */
[----:B------:R-:W-:Y:S01]  /*01b0*/  DFMA R28, R4, R2, R4 ;  /* 0x00000002041c722b */ /* 0x000fe20000000004 */
[----:B------:R-:W-:Y:S10]  /*01c0*/  @P0 BRA `(.L_x_289) ;  /* 0x0000000000180947 */ /* 0x000ff40003800000 */
[----:B------:R-:W-:Y:S01]  /*01d0*/  ULOP3.LUT UR4, UR17, 0x7fffffff, URZ, 0xc0, !UPT ;  /* 0x7fffffff11047892 */ /* 0x000fe2000f8ec0ff */
[----:B------:R-:W-:-:S03]  /*01e0*/  MOV R0, 0x210 ;  /* 0x0000021000007802 */ /* 0x000fc60000000f00 */
[----:B------:R-:W-:-:S12]  /*01f0*/  UIADD3 UR6, UPT, UPT, UR4, -0x100000, URZ ;  /* 0xfff0000004067890 */ /* 0x000fd8000fffe0ff */
[----:B------:R-:W-:Y:S05]  /*0200*/  CALL.REL.NOINC `($__internal_3_$__cuda_sm20_dblrcp_rn_slowpath_v3) ;  /* 0x000000d400d47944 */ /* 0x000fea0003c00000 */
[----:B------:R-:W-:Y:S01]  /*0210*/  MOV R28, UR4 ;  /* 0x00000004001c7c02 */ /* 0x000fe20008000f00 */
[----:B------:R-:W-:-:S07]  /*0220*/  IMAD.U32 R29, RZ, RZ, UR5 ;  /* 0x00000005ff1d7e24 */ /* 0x000fce000f8e00ff */
.L_x_289:
[----:B------:R-:W0:Y:S01]  /*0230*/  MUFU.RSQ64H R3, R29 ;  /* 0x0000001d00037308 */ /* 0x000e220000001c00 */
[----:B------:R-:W-:Y:S01]  /*0240*/  VIADD R2, R29, 0xfcb00000 ;  /* 0xfcb000001d027836 */ /* 0x000fe20000000000 */
[----:B------:R-:W-:Y:S01]  /*0250*/  MOV R7, 0x3fd80000 ;  /* 0x3fd8000000077802 */ /* 0x000fe20000000f00 */
[----:B------:R-:W-:-:S03]  /*0260*/  IMAD.MOV.U32 R6, RZ, RZ, 0x0 ;  /* 0x00000000ff067424 */ /* 0x000fc600078e00ff */
[----:B------:R-:W-:Y:S01]  /*0270*/  ISETP.GE.U32.AND P0, PT, R2, 0x7ca00000, PT ;  /* 0x7ca000000200780c */ /* 0x000fe20003f06070 */
[----:B0-----:R-:W-:-:S08]  /*0280*/  DMUL R4, R2, R2 ;  /* 0x0000000202047228 */ /* 0x001fd00000000000 */
[----:B------:R-:W-:-:S08]  /*0290*/  DFMA R4, -R4, R28, 1 ;  /* 0x3ff000000404742b */ /* 0x000fd0000000011c */
[----:B------:R-:W-:Y:S02]  /*02a0*/  DFMA R6, R4, R6, 0.5 ;  /* 0x3fe000000406742b */ /* 0x000fe40000000006 */
[----:B------:R-:W-:-:S08]  /*02b0*/  DMUL R4, R2, R4 ;  /* 0x0000000402047228 */ /* 0x000fd00000000000 */
[----:B------:R-:W-:-:S08]  /*02c0*/  DFMA R6, R6, R4, R2 ;  /* 0x000000040606722b */ /* 0x000fd00000000002 */
[----:B------:R-:W-:Y:S02]  /*02d0*/  DMUL R8, R6, R28 ;  /* 0x0000001c06087228 */ /* 0x000fe40000000000 */
[----:B------:R-:W-:Y:S02]  /*02e0*/  VIADD R5, R7, 0xfff00000 ;  /* 0xfff0000007057836 */ /* 0x000fe40000000000 */
[----:B------:R-:W-:-:S04]  /*02f0*/  IMAD.MOV.U32 R4, RZ, RZ, R6 ;  /* 0x000000ffff047224 */ /* 0x000fc800078e0006 */
[----:B------:R-:W-:-:S08]  /*0300*/  DFMA R22, R8, -R8, R28 ;  /* 0x800000080816722b */ /* 0x000fd0000000001c */
[----:B------:R-:W-:Y:S01]  /*0310*/  DFMA R34, R22, R4, R8 ;  /* 0x000000041622722b */ /* 0x000fe20000000008 */
[----:B------:R-:W-:Y:S10]  /*0320*/  @!P0 BRA `(.L_x_290) ;  /* 0x0000000000288947 */ /* 0x000ff40003800000 */
[----:B------:R-:W-:Y:S01]  /*0330*/  IMAD.MOV.U32 R0, RZ, RZ, R6 ;  /* 0x000000ffff007224 */ /* 0x000fe200078e0006 */
[----:B------:R-:W-:Y:S01]  /*0340*/  MOV R39, R23 ;  /* 0x0000001700277202 */ /* 0x000fe20000000f00 */
[----:B------:R-:W-:Y:S01]  /*0350*/  IMAD.MOV.U32 R54, RZ, RZ, R8 ;  /* 0x000000ffff367224 */ /* 0x000fe200078e0008 */
[----:B------:R-:W-:Y:S01]  /*0360*/  MOV R55, R5 ;  /* 0x0000000500377202 */ /* 0x000fe20000000f00 */
[----:B------:R-:W-:Y:S01]  /*0370*/  IMAD.MOV.U32 R57, RZ, RZ, R9 ;  /* 0x000000ffff397224 */ /* 0x000fe200078e0009 */
[----:B------:R-:W-:Y:S01]  /*0380*/  MOV R56, 0x3b0 ;  /* 0x000003b000387802 */ /* 0x000fe20000000f00 */
[----:B------:R-:W-:-:S07]  /*0390*/  IMAD.MOV.U32 R38, RZ, RZ, R2 ;  /* 0x000000ffff267224 */ /* 0x000fce00078e0002 */
[----:B------:R-:W-:Y:S05]  /*03a0*/  CALL.REL.NOINC `($__internal_5_$__cuda_sm20_dsqrt_rn_f64_mediumpath_v1) ;  /* 0x000000dc00d87944 */ /* 0x000fea0003c00000 */
[----:B------:R-:W-:Y:S02]  /*03b0*/  IMAD.MOV.U32 R34, RZ, RZ, R38 ;  /* 0x000000ffff227224 */ /* 0x000fe400078e0026 */
[----:B------:R-:W-:-:S07]  /*03c0*/  IMAD.MOV.U32 R35, RZ, RZ, R39 ;  /* 0x000000ffff237224 */ /* 0x000fce00078e0027 */
.L_x_290:
[----:B------:R-:W0:Y:S01]  /*03d0*/  LDCU.64 UR6, c[0x0][0x3e0] ;  /* 0x00007c00ff0677ac */ /* 0x000e220008000a00 */
[----:B------:R-:W1:Y:S01]  /*03e0*/  LDCU.64 UR18, c[0x0][0x358] ;  /* 0x00006b00ff1277ac */ /* 0x000e620008000a00 */
[----:B0-----:R-:W-:Y:S02]  /*03f0*/  ULOP3.LUT UR20, UR7, 0x3, URZ, 0xc0, !UPT ;  /* 0x0000000307147892 */ /* 0x001fe4000f8ec0ff */
[----:B------:R-:W-:Y:S02]  /*0400*/  UIADD3 UR6, UPT, UPT, UR6, 0x1, URZ ;  /* 0x0000000106067890 */ /* 0x000fe4000fffe0ff */
[----:B-1----:R-:W-:-:S12]  /*0410*/  ULOP3.LUT UR7, UR7, 0x7ffffffc, URZ, 0xc0, !UPT ;  /* 0x7ffffffc07077892 */ /* 0x002fd8000f8ec0ff */
.L_x_483:
[----:B0-----:R-:W0:Y:S01]  /*0420*/  LDC.64 R4, c[0x0][0x3c0] ;  /* 0x0000f000ff047b82 */ /* 0x001e220000000a00 */
[----:B------:R-:W-:-:S04]  /*0430*/  IMAD R3, R48, 0x3, RZ ;  /* 0x0000000330037824 */ /* 0x000fc800078e02ff */
[----:B0-----:R-:W-:-:S05]  /*0440*/  IMAD.WIDE R4, R3, 0x8, R4 ;  /* 0x0000000803047825 */ /* 0x001fca00078e0204 */
[----:B--2---:R-:W2:Y:S04]  /*0450*/  LDG.E.64 R2, desc[UR18][R4.64+0x8] ;  /* 0x0000081204027981 */ /* 0x004ea8000c1e1b00 */
[----:B-1-3--:R-:W3:Y:S01]  /*0460*/  LDG.E.64 R20, desc[UR18][R4.64] ;  /* 0x0000001204147981 */ /* 0x00aee2000c1e1b00 */
[----:B------:R-:W-:Y:S01]  /*0470*/  MOV R10, 0x0 ;  /* 0x00000000000a7802 */ /* 0x000fe20000000f00 */
[----:B------:R-:W-:Y:S01]  /*0480*/  IMAD.MOV.U32 R11, RZ, RZ, 0x3fd80000 ;  /* 0x3fd80000ff0b7424 */ /* 0x000fe200078e00ff */
[----:B------:R-:W-:Y:S01]  /*0490*/  BSSY.RECONVERGENT B0, `(.L_x_291) ;  /* 0x000001c000007945 */ /* 0x000fe20003800200 */
[----:B------:R0:W5:Y:S01]  /*04a0*/  LDG.E.64 R50, desc[UR18][R4.64+0x10] ;  /* 0x0000101204327981 */ /* 0x000162000c1e1b00 */
[----:B--2---:R-:W-:-:S08]  /*04b0*/  DMUL R6, R2, R2 ;  /* 0x0000000202067228 */ /* 0x004fd00000000000 */
[----:B---3--:R-:W-:-:S06]  /*04c0*/  DFMA R28, R20, R20, R6 ;  /* 0x00000014141c722b */ /* 0x008fcc0000000006 */
[----:B------:R-:W1:Y:S04]  /*04d0*/  MUFU.RSQ64H R7, R29 ;  /* 0x0000001d00077308 */ /* 0x000e680000001c00 */
[----:B------:R-:W-:-:S05]  /*04e0*/  VIADD R6, R29, 0xfcb00000 ;  /* 0xfcb000001d067836 */ /* 0x000fca0000000000 */
[----:B------:R-:W-:Y:S01]  /*04f0*/  ISETP.GE.U32.AND P0, PT, R6, 0x7ca00000, PT ;  /* 0x7ca000000600780c */ /* 0x000fe20003f06070 */
[----:B-1----:R-:W-:-:S08]  /*0500*/  DMUL R8, R6, R6 ;  /* 0x0000000606087228 */ /* 0x002fd00000000000 */
[----:B------:R-:W-:-:S08]  /*0510*/  DFMA R8, R28, -R8, 1 ;  /* 0x3ff000001c08742b */ /* 0x000fd00000000808 */
[----:B------:R-:W-:Y:S02]  /*0520*/  DFMA R10, R8, R10, 0.5 ;  /* 0x3fe00000080a742b */ /* 0x000fe4000000000a */
[----:B------:R-:W-:-:S08]  /*0530*/  DMUL R8, R6, R8 ;  /* 0x0000000806087228 */ /* 0x000fd00000000000 */
[----:B------:R-:W-:-:S08]  /*0540*/  DFMA R10, R10, R8, R6 ;  /* 0x000000080a0a722b */ /* 0x000fd00000000006 */
[----:B------:R-:W-:Y:S02]  /*0550*/  DMUL R12, R28, R10 ;  /* 0x0000000a1c0c7228 */ /* 0x000fe40000000000 */
[----:B------:R-:W-:Y:S02]  /*0560*/  VIADD R9, R11, 0xfff00000 ;  /* 0xfff000000b097836 */ /* 0x000fe40000000000 */
[----:B------:R-:W-:-:S04]  /*0570*/  IMAD.MOV.U32 R8, RZ, RZ, R10 ;  /* 0x000000ffff087224 */ /* 0x000fc800078e000a */
[----:B------:R-:W-:-:S08]  /*0580*/  DFMA R22, R12, -R12, R28 ;  /* 0x8000000c0c16722b */ /* 0x000fd0000000001c */
[----:B0-----:R-:W-:Y:S01]  /*0590*/  DFMA R4, R22, R8, R12 ;  /* 0x000000081604722b */ /* 0x001fe2000000000c */
[----:B------:R-:W-:Y:S10]  /*05a0*/  @!P0 BRA `(.L_x_292) ;  /* 0x0000000000288947 */ /* 0x000ff40003800000 */
[----:B------:R-:W-:Y:S01]  /*05b0*/  MOV R0, R10 ;  /* 0x0000000a00007202 */ /* 0x000fe20000000f00 */
[----:B------:R-:W-:Y:S01]  /*05c0*/  IMAD.MOV.U32 R39, RZ, RZ, R23 ;  /* 0x000000ffff277224 */ /* 0x000fe200078e0017 */
[----:B------:R-:W-:Y:S01]  /*05d0*/  MOV R38, R6 ;  /* 0x0000000600267202 */ /* 0x000fe20000000f00 */
[----:B------:R-:W-:Y:S01]  /*05e0*/  IMAD.MOV.U32 R54, RZ, RZ, R12 ;  /* 0x000000ffff367224 */ /* 0x000fe200078e000c */
[----:B------:R-:W-:Y:S01]  /*05f0*/  MOV R56, 0x630 ;  /* 0x0000063000387802 */ /* 0x000fe20000000f00 */
[----:B------:R-:W-:Y:S02]  /*0600*/  IMAD.MOV.U32 R57, RZ, RZ, R13 ;  /* 0x000000ffff397224 */ /* 0x000fe400078e000d */
[----:B------:R-:W-:-:S07]  /*0610*/  IMAD.MOV.U32 R55, RZ, RZ, R9 ;  /* 0x000000ffff377224 */ /* 0x000fce00078e0009 */
[----:B-----5:R-:W-:Y:S05]  /*0620*/  CALL.REL.NOINC `($__internal_5_$__cuda_sm20_dsqrt_rn_f64_mediumpath_v1) ;  /* 0x000000dc00387944 */ /* 0x020fea0003c00000 */
[----:B------:R-:W-:Y:S02]  /*0630*/  IMAD.MOV.U32 R4, RZ, RZ, R38 ;  /* 0x000000ffff047224 */ /* 0x000fe400078e0026 */
[----:B------:R-:W-:-:S07]  /*0640*/  IMAD.MOV.U32 R5, RZ, RZ, R39 ;  /* 0x000000ffff057224 */ /* 0x000fce00078e0027 */
.L_x_292:
[----:B------:R-:W-:Y:S05]  /*0650*/  BSYNC.RECONVERGENT B0 ;  /* 0x0000000000007941 */ /* 0x000fea0003800200 */
.L_x_291:
[----:B------:R-:W-:Y:S01]  /*0660*/  UMOV UR4, 0x812dea11 ;  /* 0x812dea1100047882 */ /* 0x000fe20000000000 */
[----:B------:R-:W-:Y:S01]  /*0670*/  UMOV UR5, 0x3d819799 ;  /* 0x3d81979900057882 */ /* 0x000fe20000000000 */
[----:B------:R-:W-:Y:S01]  /*0680*/  BSSY.RECONVERGENT B0, `(.L_x_293) ;  /* 0x0000010000007945 */ /* 0x000fe20003800200 */
[----:B------:R-:W-:-:S14]  /*0690*/  DSETP.GEU.AND P0, PT, R4, UR4, PT ;  /* 0x0000000404007e2a */ /* 0x000fdc000bf0e000 */
[----:B------:R-:W-:Y:S05]  /*06a0*/  @P0 BRA `(.L_x_294) ;  /* 0x0000000000340947 */ /* 0x000fea0003800000 */
[----:B------:R-:W-:Y:S01]  /*06b0*/  DSETP.GE.AND P0, PT, R20, RZ, PT ;  /* 0x000000ff1400722a */ /* 0x000fe20003f06000 */
[----:B------:R-:W-:Y:S01]  /*06c0*/  MOV R5, 0x3d719799 ;  /* 0x3d71979900057802 */ /* 0x000fe20000000f00 */
[----:B------:R-:W-:Y:S01]  /*06d0*/  DSETP.GE.AND P1, PT, R2, RZ, PT ;  /* 0x000000ff0200722a */ /* 0x000fe20003f26000 */
[----:B------:R-:W-:Y:S01]  /*06e0*/  UMOV UR4, 0x812dea11 ;  /* 0x812dea1100047882 */ /* 0x000fe20000000000 */
[----:B------:R-:W-:Y:S02]  /*06f0*/  UMOV UR5, 0x3d719799 ;  /* 0x3d71979900057882 */ /* 0x000fe40000000000 */
[----:B------:R-:W-:Y:S01]  /*0700*/  DSETP.GT.AND P2, PT, |R20|, UR4, PT ;  /* 0x0000000414007e2a */ /* 0x000fe2000bf44200 */
[C---:B------:R-:W-:Y:S01]  /*0710*/  FSEL R7, R5.reuse, -0.058982465416193008423, P0 ;  /* 0xbd71979905077808 */ /* 0x040fe20000000000 */
[----:B------:R-:W-:Y:S01]  /*0720*/  DSETP.GT.AND P3, PT, |R2|, UR4, PT ;  /* 0x0000000402007e2a */ /* 0x000fe2000bf64200 */
[----:B------:R-:W-:-:S03]  /*0730*/  FSEL R5, -R5, 0.058982465416193008423, P1 ;  /* 0x3d71979905057808 */ /* 0x000fc60000800100 */
[----:B------:R-:W-:Y:S02]  /*0740*/  FSEL R21, R21, R7, P2 ;  /* 0x0000000715157208 */ /* 0x000fe40001000000 */
[----:B------:R-:W-:Y:S02]  /*0750*/  FSEL R20, R20, -3.1943016081226573927e-38, P2 ;  /* 0x812dea1114147808 */ /* 0x000fe40001000000 */
[----:B------:R-:W-:Y:S02]  /*0760*/  FSEL R3, R3, R5, P3 ;  /* 0x0000000503037208 */ /* 0x000fe40001800000 */
[----:B------:R-:W-:-:S07]  /*0770*/  FSEL R2, R2, -3.1943016081226573927e-38, P3 ;  /* 0x812dea1102027808 */ /* 0x000fce0001800000 */
.L_x_294:
[----:B------:R-:W-:Y:S05]  /*0780*/  BSYNC.RECONVERGENT B0 ;  /* 0x0000000000007941 */ /* 0x000fea0003800200 */
.L_x_293:
[----:B------:R-:W-:Y:S01]  /*0790*/  DMUL R4, R20, R20 ;  /* 0x0000001414047228 */ /* 0x000fe20000000000 */
[----:B------:R-:W-:Y:S01]  /*07a0*/  IMAD.MOV.U32 R10, RZ, RZ, 0x0 ;  /* 0x00000000ff0a7424 */ /* 0x000fe200078e00ff */
[----:B------:R-:W-:Y:S01]  /*07b0*/  BSSY.RECONVERGENT B0, `(.L_x_295) ;  /* 0x000001c000007945 */ /* 0x000fe20003800200 */
[----:B------:R-:W-:-:S05]  /*07c0*/  IMAD.MOV.U32 R11, RZ, RZ, 0x3fd80000 ;  /* 0x3fd80000ff0b7424 */ /* 0x000fca00078e00ff */
[----:B------:R-:W-:-:S08]  /*07d0*/  DFMA R4, R2, R2, R4 ;  /* 0x000000020204722b */ /* 0x000fd00000000004 */
[----:B-----5:R-:W-:-:S06]  /*07e0*/  DFMA R28, R50, R50, R4 ;  /* 0x00000032321c722b */ /* 0x020fcc0000000004 */
[----:B------:R-:W0:Y:S04]  /*07f0*/  MUFU.RSQ64H R7, R29 ;  /* 0x0000001d00077308 */ /* 0x000e280000001c00 */
[----:B------:R-:W-:-:S05]  /*0800*/  VIADD R6, R29, 0xfcb00000 ;  /* 0xfcb000001d067836 */ /* 0x000fca0000000000 */
[----:B------:R-:W-:Y:S01]  /*0810*/  ISETP.GE.U32.AND P0, PT, R6, 0x7ca00000, PT ;  /* 0x7ca000000600780c */ /* 0x000fe20003f06070 */
[----:B0-----:R-:W-:-:S08]  /*0820*/  DMUL R8, R6, R6 ;  /* 0x0000000606087228 */ /* 0x001fd00000000000 */
[----:B------:R-:W-:-:S08]  /*0830*/  DFMA R8, R28, -R8, 1 ;  /* 0x3ff000001c08742b */ /* 0x000fd00000000808 */
[----:B------:R-:W-:Y:S02]  /*0840*/  DFMA R10, R8, R10, 0.5 ;  /* 0x3fe00000080a742b */ /* 0x000fe4000000000a */
[----:B------:R-:W-:-:S08]  /*0850*/  DMUL R8, R6, R8 ;  /* 0x0000000806087228 */ /* 0x000fd00000000000 */
[----:B------:R-:W-:-:S08]  /*0860*/  DFMA R10, R10, R8, R6 ;  /* 0x000000080a0a722b */ /* 0x000fd00000000006 */
[----:B------:R-:W-:Y:S02]  /*0870*/  DMUL R12, R28, R10 ;  /* 0x0000000a1c0c7228 */ /* 0x000fe40000000000 */
[----:B------:R-:W-:Y:S01]  /*0880*/  IADD3 R9, PT, PT, R11, -0x100000, RZ ;  /* 0xfff000000b097810 */ /* 0x000fe20007ffe0ff */
[----:B------:R-:W-:-:S05]  /*0890*/  IMAD.MOV.U32 R8, RZ, RZ, R10 ;  /* 0x000000ffff087224 */ /* 0x000fca00078e000a */
[----:B------:R-:W-:-:S08]  /*08a0*/  DFMA R22, R12, -R12, R28 ;  /* 0x8000000c0c16722b */ /* 0x000fd0000000001c */
[----:B------:R-:W-:Y:S01]  /*08b0*/  DFMA R32, R22, R8, R12 ;  /* 0x000000081620722b */ /* 0x000fe2000000000c */
[----:B------:R-:W-:Y:S10]  /*08c0*/  @!P0 BRA `(.L_x_296) ;  /* 0x0000000000288947 */ /* 0x000ff40003800000 */
[----:B------:R-:W-:Y:S01]  /*08d0*/  IMAD.MOV.U32 R0, RZ, RZ, R10 ;  /* 0x000000ffff007224 */ /* 0x000fe200078e000a */
[----:B------:R-:W-:Y:S01]  /*08e0*/  MOV R54, R12 ;  /* 0x0000000c00367202 */ /* 0x000fe20000000f00 */
[----:B------:R-:W-:Y:S01]  /*08f0*/  IMAD.MOV.U32 R39, RZ, RZ, R23 ;  /* 0x000000ffff277224 */ /* 0x000fe200078e0017 */
[----:B------:R-:W-:Y:S01]  /*0900*/  MOV R56, 0x950 ;  /* 0x0000095000387802 */ /* 0x000fe20000000f00 */
[----:B------:R-:W-:Y:S02]  /*0910*/  IMAD.MOV.U32 R57, RZ, RZ, R13 ;  /* 0x000000ffff397224 */ /* 0x000fe400078e000d */
[----:B------:R-:W-:Y:S02]  /*0920*/  IMAD.MOV.U32 R38, RZ, RZ, R6 ;  /* 0x000000ffff267224 */ /* 0x000fe400078e0006 */
[----:B------:R-:W-:-:S07]  /*0930*/  IMAD.MOV.U32 R55, RZ, RZ, R9 ;  /* 0x000000ffff377224 */ /* 0x000fce00078e0009 */
[----:B------:R-:W-:Y:S05]  /*0940*/  CALL.REL.NOINC `($__internal_5_$__cuda_sm20_dsqrt_rn_f64_mediumpath_v1) ;  /* 0x000000d800707944 */ /* 0x000fea0003c00000 */
[----:B------:R-:W-:Y:S01]  /*0950*/  MOV R32, R38 ;  /* 0x0000002600207202 */ /* 0x000fe20000000f00 */
[----:B------:R-:W-:-:S07]  /*0960*/  IMAD.MOV.U32 R33, RZ, RZ, R39 ;  /* 0x000000ffff217224 */ /* 0x000fce00078e0027 */
.L_x_296:
[----:B------:R-:W-:Y:S05]  /*0970*/  BSYNC.RECONVERGENT B0 ;  /* 0x0000000000007941 */ /* 0x000fea0003800200 */
.L_x_295:
[----:B------:R-:W-:Y:S01]  /*0980*/  DADD R12, -RZ, |R2| ;  /* 0x00000000ff0c7229 */ /* 0x000fe20000000502 */
[----:B------:R-:W-:Y:S01]  /*0990*/  IMAD.MOV.U32 R8, RZ, RZ, 0x1 ;  /* 0x00000001ff087424 */ /* 0x000fe200078e00ff */
[--C-:B------:R-:W-:Y:S01]  /*09a0*/  DADD R14, -RZ, |R20|.reuse ;  /* 0x00000000ff0e7229 */ /* 0x100fe20000000514 */
[----:B------:R-:W-:Y:S01]  /*09b0*/  BSSY.RECONVERGENT B1, `(.L_x_297) ;  /* 0x0000019000017945 */ /* 0x000fe20003800200 */
[----:B------:R-:W-:-:S08]  /*09c0*/  DSETP.GT.AND P1, PT, |R2|, |R20|, PT ;  /* 0x400000140200722a */ /* 0x000fd00003f24200 */
[----:B------:R-:W-:Y:S02]  /*09d0*/  FSEL R7, R13, R15, P1 ;  /* 0x0000000f0d077208 */ /* 0x000fe40000800000 */
[----:B------:R-:W-:Y:S02]  /*09e0*/  FSEL R6, R12, R14, P1 ;  /* 0x0000000e0c067208 */ /* 0x000fe40000800000 */
[----:B------:R-:W0:Y:S01]  /*09f0*/  MUFU.RCP64H R9, R7 ;  /* 0x0000000700097308 */ /* 0x000e220000001800 */
[----:B------:R-:W-:Y:S02]  /*0a00*/  FSEL R12, R14, R12, P1 ;  /* 0x0000000c0e0c7208 */ /* 0x000fe40000800000 */
[----:B------:R-:W-:-:S04]  /*0a10*/  FSEL R13, R15, R13, P1 ;  /* 0x0000000d0f0d7208 */ /* 0x000fc80000800000 */
[----:B------:R-:W-:Y:S01]  /*0a20*/  FSETP.GEU.AND P2, PT, |R13|, 6.5827683646048100446e-37, PT ;  /* 0x036000000d00780b */ /* 0x000fe20003f4e200 */
[----:B0-----:R-:W-:-:S08]  /*0a30*/  DFMA R10, -R6, R8, 1 ;  /* 0x3ff00000060a742b */ /* 0x001fd00000000108 */
[----:B------:R-:W-:-:S08]  /*0a40*/  DFMA R10, R10, R10, R10 ;  /* 0x0000000a0a0a722b */ /* 0x000fd0000000000a */
[----:B------:R-:W-:-:S08]  /*0a50*/  DFMA R10, R8, R10, R8 ;  /* 0x0000000a080a722b */ /* 0x000fd00000000008 */
[----:B------:R-:W-:-:S08]  /*0a60*/  DFMA R8, -R6, R10, 1 ;  /* 0x3ff000000608742b */ /* 0x000fd0000000010a */
[----:B------:R-:W-:-:S08]  /*0a70*/  DFMA R8, R10, R8, R10 ;  /* 0x000000080a08722b */ /* 0x000fd0000000000a */
[----:B------:R-:W-:-:S08]  /*0a80*/  DMUL R28, R8, R12 ;  /* 0x0000000c081c7228 */ /* 0x000fd00000000000 */
[----:B------:R-:W-:-:S08]  /*0a90*/  DFMA R10, -R6, R28, R12 ;  /* 0x0000001c060a722b */ /* 0x000fd0000000010c */
[----:B------:R-:W-:-:S10]  /*0aa0*/  DFMA R28, R8, R10, R28 ;  /* 0x0000000a081c722b */ /* 0x000fd4000000001c */
[----:B------:R-:W-:-:S05]  /*0ab0*/  FFMA R0, RZ, R7, R29 ;  /* 0x00000007ff007223 */ /* 0x000fca000000001d */
[----:B------:R-:W-:-:S13]  /*0ac0*/  FSETP.GT.AND P0, PT, |R0|, 1.469367938527859385e-39, PT ;  /* 0x001000000000780b */ /* 0x000fda0003f04200 */
[----:B------:R-:W-:Y:S05]  /*0ad0*/  @P0 BRA P2, `(.L_x_298) ;  /* 0x0000000000180947 */ /* 0x000fea0001000000 */
[----:B------:R-:W-:Y:S01]  /*0ae0*/  IMAD.MOV.U32 R28, RZ, RZ, R12 ;  /* 0x000000ffff1c7224 */ /* 0x000fe200078e000c */
[----:B------:R-:W-:Y:S01]  /*0af0*/  MOV R29, R13 ;  /* 0x0000000d001d7202 */ /* 0x000fe20000000f00 */
[----:B------:R-:W-:Y:S01]  /*0b00*/  IMAD.MOV.U32 R80, RZ, RZ, R6 ;  /* 0x000000ffff507224 */ /* 0x000fe200078e0006 */
[----:B------:R-:W-:Y:S01]  /*0b10*/  MOV R0, 0xb40 ;  /* 0x00000b4000007802 */ /* 0x000fe20000000f00 */
[----:B------:R-:W-:-:S07]  /*0b20*/  IMAD.MOV.U32 R85, RZ, RZ, R7 ;  /* 0x000000ffff557224 */ /* 0x000fce00078e0007 */
[----:B------:R-:W-:Y:S05]  /*0b30*/  CALL.REL.NOINC `($__internal_4_$__cuda_sm20_div_rn_f64_full) ;  /* 0x000000d0005c7944 */ /* 0x000fea0003c00000 */
.L_x_298:
[----:B------:R-:W-:Y:S05]  /*0b40*/  BSYNC.RECONVERGENT B1 ;  /* 0x0000000000017941 */ /* 0x000fea0003800200 */
.L_x_297:
[----:B------:R-:W-:Y:S01]  /*0b50*/  DMUL R8, R28, R28 ;  /* 0x0000001c1c087228 */ /* 0x000fe20000000000 */
[----:B------:R-:W-:Y:S01]  /*0b60*/  IMAD.MOV.U32 R10, RZ, RZ, -0x2449a4b7 ;  /* 0xdbb65b49ff0a7424 */ /* 0x000fe200078e00ff */
[----:B------:R-:W-:Y:S01]  /*0b70*/  MOV R11, 0x3f2d3b63 ;  /* 0x3f2d3b63000b7802 */ /* 0x000fe20000000f00 */
[----:B------:R-:W-:Y:S01]  /*0b80*/  UMOV UR4, 0x2a25ff7e ;  /* 0x2a25ff7e00047882 */ /* 0x000fe20000000000 */
[----:B------:R-:W-:Y:S01]  /*0b90*/  UMOV UR5, 0x3ef53e1d ;  /* 0x3ef53e1d00057882 */ /* 0x000fe20000000000 */
[----:B------:R-:W0:Y:S01]  /*0ba0*/  MUFU.RSQ64H R13, R5 ;  /* 0x00000005000d7308 */ /* 0x000e220000001c00 */
[----:B------:R-:W-:Y:S01]  /*0bb0*/  VIADD R12, R5, 0xfcb00000 ;  /* 0xfcb00000050c7836 */ /* 0x000fe20000000000 */
[----:B------:R-:W-:Y:S01]  /*0bc0*/  ISETP.GE.AND P2, PT, R21, RZ, PT ;  /* 0x000000ff1500720c */ /* 0x000fe20003f46270 */
[----:B------:R-:W-:Y:S01]  /*0bd0*/  DFMA R10, R8, -UR4, R10 ;  /* 0x80000004080a7c2b */ /* 0x000fe2000800000a */
[----:B------:R-:W-:Y:S01]  /*0be0*/  UMOV UR4, 0x8dde082e ;  /* 0x8dde082e00047882 */ /* 0x000fe20000000000 */
[----:B------:R-:W-:Y:S01]  /*0bf0*/  UMOV UR5, 0x3f531278 ;  /* 0x3f53127800057882 */ /* 0x000fe20000000000 */
[----:B------:R-:W-:Y:S01]  /*0c00*/  @P1 PLOP3.LUT P0, PT, P2, PT, PT, 0x80, 0x8 ;  /* 0x000000000008181c */ /* 0x000fe2000170f070 */
[----:B------:R-:W-:Y:S01]  /*0c10*/  DSETP.NEU.AND P3, PT, R6, RZ, PT ;  /* 0x000000ff0600722a */ /* 0x000fe20003f6d000 */
[----:B------:R-:W-:Y:S01]  /*0c20*/  @!P1 MOV R18, 0x54442d18 ;  /* 0x54442d1800129802 */ /* 0x000fe20000000f00 */
[----:B------:R-:W-:Y:S01]  /*0c30*/  @!P1 IMAD.MOV.U32 R19, RZ, RZ, 0x400921fb ;  /* 0x400921fbff139424 */ /* 0x000fe200078e00ff */
[----:B------:R-:W1:Y:S01]  /*0c40*/  LDC R22, c[0x0][0x3e4] ;  /* 0x0000f900ff167b82 */ /* 0x000e620000000800 */
[----:B------:R-:W-:Y:S01]  /*0c50*/  DFMA R10, R8, R10, -UR4 ;  /* 0x80000004080a7e2b */ /* 0x000fe2000800000a */
[----:B------:R-:W-:Y:S01]  /*0c60*/  UMOV UR4, 0xc8249315 ;  /* 0xc824931500047882 */ /* 0x000fe20000000000 */
[----:B------:R-:W-:Y:S01]  /*0c70*/  UMOV UR5, 0x3f6f9690 ;  /* 0x3f6f969000057882 */ /* 0x000fe20000000000 */
[----:B------:R-:W-:Y:S01]  /*0c80*/  @P1 IMAD.MOV.U32 R16, RZ, RZ, 0x54442d18 ;  /* 0x54442d18ff101424 */ /* 0x000fe200078e00ff */
[----:B------:R-:W-:Y:S01]  /*0c90*/  BSSY.RECONVERGENT B0, `(.L_x_299) ;  /* 0x0000067000007945 */ /* 0x000fe20003800200 */
[----:B------:R-:W-:-:S03]  /*0ca0*/  @P1 IMAD.MOV.U32 R17, RZ, RZ, 0x3ff921fb ;  /* 0x3ff921fbff111424 */ /* 0x000fc600078e00ff */
[----:B------:R-:W-:Y:S01]  /*0cb0*/  DFMA R10, R8, R10, UR4 ;  /* 0x00000004080a7e2b */ /* 0x000fe2000800000a */
[----:B------:R-:W-:Y:S01]  /*0cc0*/  UMOV UR4, 0xabc7cf0d ;  /* 0xabc7cf0d00047882 */ /* 0x000fe20000000000 */
[----:B------:R-:W-:-:S06]  /*0cd0*/  UMOV UR5, 0x3f82cf5a ;  /* 0x3f82cf5a00057882 */ /* 0x000fcc0000000000 */
[----:B------:R-:W-:Y:S01]  /*0ce0*/  DFMA R10, R8, R10, -UR4 ;  /* 0x80000004080a7e2b */ /* 0x000fe2000800000a */
[----:B------:R-:W-:Y:S01]  /*0cf0*/  UMOV UR4, 0xb2a3bfde ;  /* 0xb2a3bfde00047882 */ /* 0x000fe20000000000 */
[----:B------:R-:W-:-:S06]  /*0d00*/  UMOV UR5, 0x3f9162b0 ;  /* 0x3f9162b000057882 */ /* 0x000fcc0000000000 */
        /* <DEDUP_REMOVED lines=39> */
[----:B------:R-:W-:-:S08]  /*0f80*/  DFMA R10, R8, R10, -UR4 ;  /* 0x80000004080a7e2b */ /* 0x000fd0000800000a */
[----:B------:R-:W-:Y:S02]  /*0f90*/  DMUL R10, R8, R10 ;  /* 0x0000000a080a7228 */ /* 0x000fe40000000000 */
[----:B0-----:R-:W-:-:S06]  /*0fa0*/  DMUL R8, R12, R12 ;  /* 0x0000000c0c087228 */ /* 0x001fcc0000000000 */
[----:B------:R-:W-:Y:S02]  /*0fb0*/  DFMA R28, R10, R28, R28 ;  /* 0x0000001c0a1c722b */ /* 0x000fe4000000001c */
[----:B------:R-:W-:Y:S01]  /*0fc0*/  DFMA R8, R4, -R8, 1 ;  /* 0x3ff000000408742b */ /* 0x000fe20000000808 */
[----:B------:R-:W-:Y:S02]  /*0fd0*/  IMAD.MOV.U32 R10, RZ, RZ, 0x0 ;  /* 0x00000000ff0a7424 */ /* 0x000fe400078e00ff */
[----:B------:R-:W-:-:S03]  /*0fe0*/  IMAD.MOV.U32 R11, RZ, RZ, 0x3fd80000 ;  /* 0x3fd80000ff0b7424 */ /* 0x000fc600078e00ff */
[----:B------:R-:W-:-:S03]  /*0ff0*/  @P1 DADD R14, -RZ, -R28 ;  /* 0x00000000ff0e1229 */ /* 0x000fc6000000091c */
[----:B------:R-:W-:-:S07]  /*1000*/  DFMA R10, R8, R10, 0.5 ;  /* 0x3fe00000080a742b */ /* 0x000fce000000000a */
[----:B------:R-:W-:Y:S02]  /*1010*/  @P1 FSEL R6, R28, R14, !P0 ;  /* 0x0000000e1c061208 */ /* 0x000fe40004000000 */
[----:B------:R-:W-:Y:S01]  /*1020*/  @P1 FSEL R7, R29, R15, !P0 ;  /* 0x0000000f1d071208 */ /* 0x000fe20004000000 */
[----:B------:R-:W-:Y:S01]  /*1030*/  DMUL R14, R12, R8 ;  /* 0x000000080c0e7228 */ /* 0x000fe20000000000 */
[----:B------:R-:W-:Y:S01]  /*1040*/  @!P1 PLOP3.LUT P0, PT, P2, PT, PT, 0x80, 0x8 ;  /* 0x000000000008981c */ /* 0x000fe2000170f070 */
[----:B------:R-:W-:Y:S01]  /*1050*/  @!P1 DADD R8, -R28, R18 ;  /* 0x000000001c089229 */ /* 0x000fe20000000112 */
[----:B------:R-:W-:Y:S01]  /*1060*/  ISETP.GE.U32.AND P2, PT, R12, 0x7ca00000, PT ;  /* 0x7ca000000c00780c */ /* 0x000fe20003f46070 */
[----:B------:R-:W-:Y:S01]  /*1070*/  @P3 IMAD.MOV.U32 R19, RZ, RZ, 0x4002d97c ;  /* 0x4002d97cff133424 */ /* 0x000fe200078e00ff */
[----:B------:R-:W-:Y:S01]  /*1080*/  @P1 DADD R6, R6, R16 ;  /* 0x0000000006061229 */ /* 0x000fe20000000010 */
[----:B------:R-:W-:Y:S02]  /*1090*/  @!P3 FSEL R31, RZ, 2.1426990032196044922, P0 ;  /* 0x400921fbff1fb808 */ /* 0x000fe40000000000 */
[----:B------:R-:W-:Y:S01]  /*10a0*/  DFMA R14, R10, R14, R12 ;  /* 0x0000000e0a0e722b */ /* 0x000fe2000000000c */
[----:B------:R-:W-:Y:S01]  /*10b0*/  @P3 FSEL R19, R19, 1.8213495016098022461, !P0 ;  /* 0x3fe921fb13133808 */ /* 0x000fe20004000000 */
[----:B------:R-:W-:Y:S01]  /*10c0*/  DADD R10, |R2|, |R20| ;  /* 0x00000000020a7229 */ /* 0x000fe20000000614 */
[----:B------:R-:W-:-:S02]  /*10d0*/  @!P3 FSEL R30, RZ, 3.37028055040000000000e+12, P0 ;  /* 0x54442d18ff1eb808 */ /* 0x000fc40000000000 */
[----:B------:R-:W-:Y:S02]  /*10e0*/  @!P1 FSEL R6, R8, R28, !P0 ;  /* 0x0000001c08069208 */ /* 0x000fe40004000000 */
[----:B------:R-:W-:Y:S01]  /*10f0*/  @!P1 FSEL R7, R9, R29, !P0 ;  /* 0x0000001d09079208 */ /* 0x000fe20004000000 */
[----:B------:R-:W-:Y:S01]  /*1100*/  @P3 DSETP.NEU.AND P1, PT, |R20|, |R2|, PT ;  /* 0x400000021400322a */ /* 0x000fe20003f2d200 */
[----:B------:R-:W-:Y:S01]  /*1110*/  @P3 MOV R9, 0x7f3321d2 ;  /* 0x7f3321d200093802 */ /* 0x000fe20000000f00 */
[----:B------:R-:W-:-:S03]  /*1120*/  DMUL R16, R4, R14 ;  /* 0x0000000e04107228 */ /* 0x000fc60000000000 */
[----:B------:R-:W-:Y:S01]  /*1130*/  @P3 FSEL R9, R9, 3.37028055040000000000e+12, !P0 ;  /* 0x54442d1809093808 */ /* 0x000fe20004000000 */
[----:B------:R-:W-:Y:S01]  /*1140*/  DSETP.NAN.AND P0, PT, R10, R10, PT ;  /* 0x0000000a0a00722a */ /* 0x000fe20003f08000 */
[----:B------:R-:W-:Y:S02]  /*1150*/  @P3 FSEL R7, R19, R7, !P1 ;  /* 0x0000000713073208 */ /* 0x000fe40004800000 */
[----:B------:R-:W-:Y:S01]  /*1160*/  @P3 FSEL R0, R9, R6, !P1 ;  /* 0x0000000609003208 */ /* 0x000fe20004800000 */
[----:B------:R-:W-:Y:S01]  /*1170*/  DFMA R18, R16, -R16, R4 ;  /* 0x800000101012722b */ /* 0x000fe20000000004 */
[----:B------:R-:W-:Y:S01]  /*1180*/  IMAD.MOV.U32 R6, RZ, RZ, R14 ;  /* 0x000000ffff067224 */ /* 0x000fe200078e000e */
[----:B-1----:R-:W-:Y:S01]  /*1190*/  ISETP.GE.AND P1, PT, R22, 0x1, PT ;  /* 0x000000011600780c */ /* 0x002fe20003f26270 */
[----:B------:R-:W-:Y:S01]  /*11a0*/  @P3 IMAD.MOV.U32 R31, RZ, RZ, R7 ;  /* 0x000000ffff1f3224 */ /* 0x000fe200078e0007 */
[----:B------:R-:W-:Y:S01]  /*11b0*/  IADD3 R7, PT, PT, R15, -0x100000, RZ ;  /* 0xfff000000f077810 */ /* 0x000fe20007ffe0ff */
[----:B------:R-:W-:Y:S01]  /*11c0*/  @P3 IMAD.MOV.U32 R30, RZ, RZ, R0 ;  /* 0x000000ffff1e3224 */ /* 0x000fe200078e0000 */
[----:B------:R-:W-:-:S02]  /*11d0*/  DMUL R8, R32, R32 ;  /* 0x0000002020087228 */ /* 0x000fc40000000000 */
[----:B------:R-:W-:Y:S02]  /*11e0*/  LOP3.LUT R25, R31, 0x80000000, R3, 0xb8, !PT ;  /* 0x800000001f197812 */ /* 0x000fe400078eb803 */
[----:B------:R-:W-:Y:S01]  /*11f0*/  DFMA R22, R18, R6, R16 ;  /* 0x000000061216722b */ /* 0x000fe20000000010 */
[----:B------:R-:W-:Y:S02]  /*1200*/  FSEL R30, R10, R30, P0 ;  /* 0x0000001e0a1e7208 */ /* 0x000fe40000000000 */
[----:B------:R-:W-:Y:S01]  /*1210*/  FSEL R31, R11, R25, P0 ;  /* 0x000000190b1f7208 */ /* 0x000fe20000000000 */
[----:B------:R-:W-:Y:S07]  /*1220*/  @!P2 BRA `(.L_x_300) ;  /* 0x000000000034a947 */ /* 0x000fee0003800000 */
[----:B------:R-:W-:Y:S01]  /*1230*/  IMAD.MOV.U32 R0, RZ, RZ, R14 ;  /* 0x000000ffff007224 */ /* 0x000fe200078e000e */
[----:B------:R-:W-:Y:S01]  /*1240*/  MOV R29, R5 ;  /* 0x00000005001d7202 */ /* 0x000fe20000000f00 */
[----:B------:R-:W-:Y:S01]  /*1250*/  IMAD.MOV.U32 R28, RZ, RZ, R4 ;  /* 0x000000ffff1c7224 */ /* 0x000fe200078e0004 */
[----:B------:R-:W-:Y:S01]  /*1260*/  MOV R57, R17 ;  /* 0x0000001100397202 */ /* 0x000fe20000000f00 */
[----:B------:R-:W-:Y:S01]  /*1270*/  IMAD.MOV.U32 R22, RZ, RZ, R18 ;  /* 0x000000ffff167224 */ /* 0x000fe200078e0012 */
[----:B------:R-:W-:Y:S01]  /*1280*/  MOV R56, 0x12e0 ;  /* 0x000012e000387802 */ /* 0x000fe20000000f00 */
[----:B------:R-:W-:Y:S02]  /*1290*/  IMAD.MOV.U32 R39, RZ, RZ, R19 ;  /* 0x000000ffff277224 */ /* 0x000fe400078e0013 */
[----:B------:R-:W-:Y:S02]  /*12a0*/  IMAD.MOV.U32 R54, RZ, RZ, R16 ;  /* 0x000000ffff367224 */ /* 0x000fe400078e0010 */
[----:B------:R-:W-:-:S02]  /*12b0*/  IMAD.MOV.U32 R38, RZ, RZ, R12 ;  /* 0x000000ffff267224 */ /* 0x000fc400078e000c */
[----:B------:R-:W-:-:S07]  /*12c0*/  IMAD.MOV.U32 R55, RZ, RZ, R7 ;  /* 0x000000ffff377224 */ /* 0x000fce00078e0007 */
[----:B------:R-:W-:Y:S05]  /*12d0*/  CALL.REL.NOINC `($__internal_5_$__cuda_sm20_dsqrt_rn_f64_mediumpath_v1) ;  /* 0x000000d0000c7944 */ /* 0x000fea0003c00000 */
[----:B------:R-:W-:Y:S01]  /*12e0*/  IMAD.MOV.U32 R22, RZ, RZ, R38 ;  /* 0x000000ffff167224 */ /* 0x000fe200078e0026 */
[----:B------:R-:W-:-:S07]  /*12f0*/  MOV R23, R39 ;  /* 0x0000002700177202 */ /* 0x000fce0000000f00 */
.L_x_300:
[----:B------:R-:W-:Y:S05]  /*1300*/  BSYNC.RECONVERGENT B0 ;  /* 0x0000000000007941 */ /* 0x000fea0003800200 */
.L_x_299:
[----:B------:R-:W0:Y:S01]  /*1310*/  MUFU.RCP64H R5, R33 ;  /* 0x0000002100057308 */ /* 0x000e220000001800 */
[----:B------:R-:W-:Y:S01]  /*1320*/  IMAD.MOV.U32 R4, RZ, RZ, 0x1 ;  /* 0x00000001ff047424 */ /* 0x000fe200078e00ff */
[----:B------:R-:W-:Y:S01]  /*1330*/  FSETP.GEU.AND P2, PT, |R21|, 6.5827683646048100446e-37, PT ;  /* 0x036000001500780b */ /* 0x000fe20003f4e200 */
[----:B------:R-:W-:Y:S01]  /*1340*/  BSSY.RECONVERGENT B1, `(.L_x_301) ;  /* 0x0000016000017945 */ /* 0x000fe20003800200 */
[----:B------:R-:W-:-:S03]  /*1350*/  DMUL R10, R8, R22 ;  /* 0x00000016080a7228 */ /* 0x000fc60000000000 */
[----:B0-----:R-:W-:-:S08]  /*1360*/  DFMA R6, R4, -R32, 1 ;  /* 0x3ff000000406742b */ /* 0x001fd00000000820 */
[----:B------:R-:W-:-:S08]  /*1370*/  DFMA R6, R6, R6, R6 ;  /* 0x000000060606722b */ /* 0x000fd00000000006 */
[----:B------:R-:W-:-:S08]  /*1380*/  DFMA R6, R4, R6, R4 ;  /* 0x000000060406722b */ /* 0x000fd00000000004 */
[----:B------:R-:W-:-:S08]  /*1390*/  DFMA R4, R6, -R32, 1 ;  /* 0x3ff000000604742b */ /* 0x000fd00000000820 */
[----:B------:R-:W-:-:S08]  /*13a0*/  DFMA R4, R6, R4, R6 ;  /* 0x000000040604722b */ /* 0x000fd00000000006 */
[----:B------:R-:W-:-:S08]  /*13b0*/  DMUL R18, R4, R20 ;  /* 0x0000001404127228 */ /* 0x000fd00000000000 */
[----:B------:R-:W-:-:S08]  /*13c0*/  DFMA R6, R18, -R32, R20 ;  /* 0x800000201206722b */ /* 0x000fd00000000014 */
[----:B------:R-:W-:Y:S02]  /*13d0*/  DFMA R18, R4, R6, R18 ;  /* 0x000000060412722b */ /* 0x000fe40000000012 */
[----:B------:R-:W-:-:S08]  /*13e0*/  DMUL R6, R22, R22 ;  /* 0x0000001616067228 */ /* 0x000fd00000000000 */
        /* <DEDUP_REMOVED lines=9> */
[----:B------:R-:W-:Y:S02]  /*1480*/  IMAD.MOV.U32 R18, RZ, RZ, R28 ;  /* 0x000000ffff127224 */ /* 0x000fe400078e001c */
[----:B------:R-:W-:-:S07]  /*1490*/  IMAD.MOV.U32 R19, RZ, RZ, R29 ;  /* 0x000000ffff137224 */ /* 0x000fce00078e001d */
.L_x_302:
[----:B------:R-:W-:Y:S05]  /*14a0*/  BSYNC.RECONVERGENT B1 ;  /* 0x0000000000017941 */ /* 0x000fea0003800200 */
.L_x_301:
[----:B------:R-:W0:Y:S01]  /*14b0*/  MUFU.RCP64H R5, R33 ;  /* 0x0000002100057308 */ /* 0x000e220000001800 */
[----:B------:R-:W-:Y:S01]  /*14c0*/  MOV R4, 0x1 ;  /* 0x0000000100047802 */ /* 0x000fe20000000f00 */
[----:B------:R-:W-:Y:S01]  /*14d0*/  BSSY.RECONVERGENT B1, `(.L_x_303) ;  /* 0x0000015000017945 */ /* 0x000fe20003800200 */
[----:B------:R-:W-:-:S04]  /*14e0*/  FSETP.GEU.AND P2, PT, |R3|, 6.5827683646048100446e-37, PT ;  /* 0x036000000300780b */ /* 0x000fc80003f4e200 */
[----:B0-----:R-:W-:-:S08]  /*14f0*/  DFMA R12, R4, -R32, 1 ;  /* 0x3ff00000040c742b */ /* 0x001fd00000000820 */
[----:B------:R-:W-:-:S08]  /*1500*/  DFMA R12, R12, R12, R12 ;  /* 0x0000000c0c0c722b */ /* 0x000fd0000000000c */
[----:B------:R-:W-:-:S08]  /*1510*/  DFMA R12, R4, R12, R4 ;  /* 0x0000000c040c722b */ /* 0x000fd00000000004 */
[----:B------:R-:W-:-:S08]  /*1520*/  DFMA R4, R12, -R32, 1 ;  /* 0x3ff000000c04742b */ /* 0x000fd00000000820 */
[----:B------:R-:W-:-:S08]  /*1530*/  DFMA R12, R12, R4, R12 ;  /* 0x000000040c0c722b */ /* 0x000fd0000000000c */
[----:B------:R-:W-:-:S08]  /*1540*/  DMUL R16, R12, R2 ;  /* 0x000000020c107228 */ /* 0x000fd00000000000 */
[----:B------:R-:W-:-:S08]  /*1550*/  DFMA R4, R16, -R32, R2 ;  /* 0x800000201004722b */ /* 0x000fd00000000002 */
        /* <DEDUP_REMOVED lines=12> */
.L_x_304:
[----:B------:R-:W-:Y:S05]  /*1620*/  BSYNC.RECONVERGENT B1 ;  /* 0x0000000000017941 */ /* 0x000fea0003800200 */
.L_x_303:
[----:B------:R-:W0:Y:S01]  /*1630*/  MUFU.RCP64H R5, R33 ;  /* 0x0000002100057308 */ /* 0x000e220000001800 */
[----:B------:R-:W-:Y:S01]  /*1640*/  IMAD.MOV.U32 R4, RZ, RZ, 0x1 ;  /* 0x00000001ff047424 */ /* 0x000fe200078e00ff */
[----:B------:R-:W-:Y:S01]  /*1650*/  FSETP.GEU.AND P2, PT, |R51|, 6.5827683646048100446e-37, PT ;  /* 0x036000003300780b */ /* 0x000fe20003f4e200 */
[----:B------:R-:W-:Y:S04]  /*1660*/  BSSY.RECONVERGENT B1, `(.L_x_305) ;  /* 0x0000014000017945 */ /* 0x000fe80003800200 */
        /* <DEDUP_REMOVED lines=11> */
[----:B------:R-:W-:Y:S01]  /*1720*/  MOV R28, R50 ;  /* 0x00000032001c7202 */ /* 0x000fe20000000f00 */
[----:B------:R-:W-:Y:S01]  /*1730*/  IMAD.MOV.U32 R29, RZ, RZ, R51 ;  /* 0x000000ffff1d7224 */ /* 0x000fe200078e0033 */
[----:B------:R-:W-:Y:S01]  /*1740*/  MOV R0, 0x1780 ;  /* 0x0000178000007802 */ /* 0x000fe20000000f00 */
[----:B------:R-:W-:Y:S02]  /*1750*/  IMAD.MOV.U32 R80, RZ, RZ, R32 ;  /* 0x000000ffff507224 */ /* 0x000fe400078e0020 */
[----:B------:R-:W-:-:S07]  /*1760*/  IMAD.MOV.U32 R85, RZ, RZ, R33 ;  /* 0x000000ffff557224 */ /* 0x000fce00078e0021 */
[----:B------:R-:W-:Y:S05]  /*1770*/  CALL.REL.NOINC `($__internal_4_$__cuda_sm20_div_rn_f64_full) ;  /* 0x000000c4004c7944 */ /* 0x000fea0003c00000 */
[----:B------:R-:W-:Y:S01]  /*1780*/  MOV R4, R28 ;  /* 0x0000001c00047202 */ /* 0x000fe20000000f00 */
[----:B------:R-:W-:-:S07]  /*1790*/  IMAD.MOV.U32 R5, RZ, RZ, R29 ;  /* 0x000000ffff057224 */ /* 0x000fce00078e001d */
.L_x_306:
[----:B------:R-:W-:Y:S05]  /*17a0*/  BSYNC.RECONVERGENT B1 ;  /* 0x0000000000017941 */ /* 0x000fea0003800200 */
.L_x_305:
[----:B------:R-:W0:Y:S01]  /*17b0*/  MUFU.RCP64H R13, R11 ;  /* 0x0000000b000d7308 */ /* 0x000e220000001800 */
[----:B------:R-:W-:Y:S01]  /*17c0*/  IMAD.MOV.U32 R12, RZ, RZ, 0x1 ;  /* 0x00000001ff0c7424 */ /* 0x000fe200078e00ff */
[----:B------:R-:W-:Y:S01]  /*17d0*/  DMUL R28, R50, R20 ;  /* 0x00000014321c7228 */ /* 0x000fe20000000000 */
[----:B------:R-:W-:Y:S09]  /*17e0*/  BSSY.RECONVERGENT B1, `(.L_x_307) ;  /* 0x0000013000017945 */ /* 0x000ff20003800200 */
        /* <DEDUP_REMOVED lines=13> */
[----:B------:R-:W-:Y:S02]  /*18c0*/  MOV R85, R11 ;  /* 0x0000000b00557202 */ /* 0x000fe40000000f00 */
[----:B------:R-:W-:-:S07]  /*18d0*/  MOV R0, 0x18f0 ;  /* 0x000018f000007802 */ /* 0x000fce0000000f00 */
[----:B------:R-:W-:Y:S05]  /*18e0*/  CALL.REL.NOINC `($__internal_4_$__cuda_sm20_div_rn_f64_full) ;  /* 0x000000c000f07944 */ /* 0x000fea0003c00000 */
[----:B------:R-:W-:Y:S02]  /*18f0*/  IMAD.MOV.U32 R14, RZ, RZ, R28 ;  /* 0x000000ffff0e7224 */ /* 0x000fe400078e001c */
[----:B------:R-:W-:-:S07]  /*1900*/  IMAD.MOV.U32 R15, RZ, RZ, R29 ;  /* 0x000000ffff0f7224 */ /* 0x000fce00078e001d */
.L_x_308:
[----:B------:R-:W-:Y:S05]  /*1910*/  BSYNC.RECONVERGENT B1 ;  /* 0x0000000000017941 */ /* 0x000fea0003800200 */
.L_x_307:
        /* <DEDUP_REMOVED lines=16> */
[----:B------:R-:W-:Y:S01]  /*1a20*/  MOV R80, R10 ;  /* 0x0000000a00507202 */ /* 0x000fe20000000f00 */
[----:B------:R-:W-:Y:S01]  /*1a30*/  IMAD.MOV.U32 R85, RZ, RZ, R11 ;  /* 0x000000ffff557224 */ /* 0x000fe200078e000b */
[----:B------:R-:W-:-:S07]  /*1a40*/  MOV R0, 0x1a60 ;  /* 0x00001a6000007802 */ /* 0x000fce0000000f00 */
[----:B------:R-:W-:Y:S05]  /*1a50*/  CALL.REL.NOINC `($__internal_4_$__cuda_sm20_div_rn_f64_full) ;  /* 0x000000c000947944 */ /* 0x000fea0003c00000 */
[----:B------:R-:W-:Y:S02]  /*1a60*/  IMAD.MOV.U32 R12, RZ, RZ, R28 ;  /* 0x000000ffff0c7224 */ /* 0x000fe400078e001c */
[----:B------:R-:W-:-:S07]  /*1a70*/  IMAD.MOV.U32 R13, RZ, RZ, R29 ;  /* 0x000000ffff0d7224 */ /* 0x000fce00078e001d */
.L_x_310:
[----:B------:R-:W-:Y:S05]  /*1a80*/  BSYNC.RECONVERGENT B1 ;  /* 0x0000000000017941 */ /* 0x000fea0003800200 */
.L_x_309:
[----:B------:R-:W0:Y:S01]  /*1a90*/  MUFU.RCP64H R11, R9 ;  /* 0x00000009000b7308 */ /* 0x000e220000001800 */
[----:B------:R-:W-:Y:S01]  /*1aa0*/  MOV R10, 0x1 ;  /* 0x00000001000a7802 */ /* 0x000fe20000000f00 */
[----:B------:R-:W-:Y:S01]  /*1ab0*/  DADD R28, -RZ, -R22 ;  /* 0x00000000ff1c7229 */ /* 0x000fe20000000916 */
[----:B------:R-:W-:Y:S09]  /*1ac0*/  BSSY.RECONVERGENT B1, `(.L_x_311) ;  /* 0x0000013000017945 */ /* 0x000ff20003800200 */
[----:B------:R-:W-:Y:S01]  /*1ad0*/  FSETP.GEU.AND P2, PT, |R29|, 6.5827683646048100446e-37, PT ;  /* 0x036000001d00780b */ /* 0x000fe20003f4e200 */
[----:B0-----:R-:W-:-:S08]  /*1ae0*/  DFMA R24, -R8, R10, 1 ;  /* 0x3ff000000818742b */ /* 0x001fd0000000010a */
[----:B------:R-:W-:-:S08]  /*1af0*/  DFMA R24, R24, R24, R24 ;  /* 0x000000181818722b */ /* 0x000fd00000000018 */
[----:B------:R-:W-:-:S08]  /*1b00*/  DFMA R24, R10, R24, R10 ;  /* 0x000000180a18722b */ /* 0x000fd0000000000a */
[----:B------:R-:W-:-:S08]  /*1b10*/  DFMA R10, -R8, R24, 1 ;  /* 0x3ff00000080a742b */ /* 0x000fd00000000118 */
[----:B------:R-:W-:-:S08]  /*1b20*/  DFMA R10, R24, R10, R24 ;  /* 0x0000000a180a722b */ /* 0x000fd00000000018 */
[----:B------:R-:W-:-:S08]  /*1b30*/  DMUL R24, R10, -R22 ;  /* 0x800000160a187228 */ /* 0x000fd00000000000 */
[----:B------:R-:W-:-:S08]  /*1b40*/  DFMA R26, -R8, R24, -R22 ;  /* 0x00000018081a722b */ /* 0x000fd00000000916 */
[----:B------:R-:W-:-:S10]  /*1b50*/  DFMA R10, R10, R26, R24 ;  /* 0x0000001a0a0a722b */ /* 0x000fd40000000018 */
[----:B------:R-:W-:-:S05]  /*1b60*/  FFMA R0, RZ, R9, R11 ;  /* 0x00000009ff007223 */ /* 0x000fca000000000b */
[----:B------:R-:W-:-:S13]  /*1b70*/  FSETP.GT.AND P0, PT, |R0|, 1.469367938527859385e-39, PT ;  /* 0x001000000000780b */ /* 0x000fda0003f04200 */
[----:B------:R-:W-:Y:S05]  /*1b80*/  @P0 BRA P2, `(.L_x_312) ;  /* 0x0000000000180947 */ /* 0x000fea0001000000 */
[----:B------:R-:W-:Y:S01]  /*1b90*/  IMAD.MOV.U32 R80, RZ, RZ, R8 ;  /* 0x000000ffff507224 */ /* 0x000fe200078e0008 */
[----:B------:R-:W-:Y:S01]  /*1ba0*/  MOV R0, 0x1bd0 ;  /* 0x00001bd000007802 */ /* 0x000fe20000000f00 */
[----:B------:R-:W-:-:S07]  /*1bb0*/  IMAD.MOV.U32 R85, RZ, RZ, R9 ;  /* 0x000000ffff557224 */ /* 0x000fce00078e0009 */
[----:B------:R-:W-:Y:S05]  /*1bc0*/  CALL.REL.NOINC `($__internal_4_$__cuda_sm20_div_rn_f64_full) ;  /* 0x000000c000387944 */ /* 0x000fea0003c00000 */
[----:B------:R-:W-:Y:S01]  /*1bd0*/  IMAD.MOV.U32 R10, RZ, RZ, R28 ;  /* 0x000000ffff0a7224 */ /* 0x000fe200078e001c */
[----:B------:R-:W-:-:S07]  /*1be0*/  MOV R11, R29 ;  /* 0x0000001d000b7202 */ /* 0x000fce0000000f00 */
.L_x_312:
[----:B------:R-:W-:Y:S05]  /*1bf0*/  BSYNC.RECONVERGENT B1 ;  /* 0x0000000000017941 */ /* 0x000fea0003800200 */
.L_x_311:
[----:B------:R-:W0:Y:S01]  /*1c00*/  MUFU.RCP64H R9, R7 ;  /* 0x0000000700097308 */ /* 0x000e220000001800 */
[----:B------:R-:W-:Y:S01]  /*1c10*/  IMAD.MOV.U32 R8, RZ, RZ, 0x1 ;  /* 0x00000001ff087424 */ /* 0x000fe200078e00ff */
        /* <DEDUP_REMOVED lines=18> */
[----:B------:R-:W-:Y:S01]  /*1d40*/  MOV R8, R28 ;  /* 0x0000001c00087202 */ /* 0x000fe20000000f00 */
[----:B------:R-:W-:-:S07]  /*1d50*/  IMAD.MOV.U32 R9, RZ, RZ, R29 ;  /* 0x000000ffff097224 */ /* 0x000fce00078e001d */
.L_x_314:
[----:B------:R-:W-:Y:S05]  /*1d60*/  BSYNC.RECONVERGENT B1 ;  /* 0x0000000000017941 */ /* 0x000fea0003800200 */
.L_x_313:
[----:B------:R-:W0:Y:S01]  /*1d70*/  MUFU.RCP64H R3, R7 ;  /* 0x0000000700037308 */ /* 0x000e220000001800 */
[----:B------:R-:W-:Y:S01]  /*1d80*/  IMAD.MOV.U32 R2, RZ, RZ, 0x1 ;  /* 0x00000001ff027424 */ /* 0x000fe200078e00ff */
[----:B------:R-:W-:Y:S01]  /*1d90*/  FSETP.GEU.AND P2, PT, |R21|, 6.5827683646048100446e-37, PT ;  /* 0x036000001500780b */ /* 0x000fe20003f4e200 */
[----:B------:R-:W-:Y:S04]  /*1da0*/  BSSY.RECONVERGENT B1, `(.L_x_315) ;  /* 0x0000014000017945 */ /* 0x000fe80003800200 */
        /* <DEDUP_REMOVED lines=17> */
[----:B------:R-:W-:Y:S01]  /*1ec0*/  IMAD.MOV.U32 R2, RZ, RZ, R28 ;  /* 0x000000ffff027224 */ /* 0x000fe200078e001c */
[----:B------:R-:W-:-:S07]  /*1ed0*/  MOV R3, R29 ;  /* 0x0000001d00037202 */ /* 0x000fce0000000f00 */
.L_x_316:
[----:B------:R-:W-:Y:S05]  /*1ee0*/  BSYNC.RECONVERGENT B1 ;  /* 0x0000000000017941 */ /* 0x000fea0003800200 */
.L_x_315:
[----:B------:R-:W-:Y:S02]  /*1ef0*/  DMUL R40, RZ, R8 ;  /* 0x00000008ff287228 */ /* 0x000fe40000000000 */
[----:B------:R-:W-:Y:S02]  /*1f00*/  DMUL R42, RZ, R2 ;  /* 0x00000002ff2a7228 */ /* 0x000fe40000000000 */
[----:B------:R-:W-:-:S04]  /*1f10*/  DFMA R24, RZ, R10, RZ ;  /* 0x0000000aff18722b */ /* 0x000fc800000000ff */
[----:B------:R-:W-:Y:S02]  /*1f20*/  DFMA R26, RZ, R14, R40 ;  /* 0x0000000eff1a722b */ /* 0x000fe40000000028 */
[----:B------:R-:W-:Y:S01]  /*1f30*/  DFMA R36, RZ, R12, R42 ;  /* 0x0000000cff24722b */ /* 0x000fe2000000002a */
[----:B------:R-:W-:Y:S10]  /*1f40*/  @!P1 BRA `(.L_x_317) ;  /* 0x0000000c00dc9947 */ /* 0x000ff40003800000 */
[----:B------:R-:W0:Y:S01]  /*1f50*/  LDCU UR4, c[0x0][0x3e4] ;  /* 0x00007c80ff0477ac */ /* 0x000e220008000800 */
[----:B------:R-:W-:Y:S02]  /*1f60*/  IMAD.MOV.U32 R6, RZ, RZ, RZ ;  /* 0x000000ffff067224 */ /* 0x000fe400078e00ff */
[----:B------:R-:W-:Y:S01]  /*1f70*/  IMAD.MOV.U32 R7, RZ, RZ, R48 ;  /* 0x000000ffff077224 */ /* 0x000fe200078e0030 */
[----:B0-----:R-:W-:-:S06]  /*1f80*/  UIADD3 UR4, UPT, UPT, -UR4, URZ, URZ ;  /* 0x000000ff04047290 */ /* 0x001fcc000fffe1ff */
[----:B------:R-:W-:-:S07]  /*1f90*/  IMAD.U32 R38, RZ, RZ, UR4 ;  /* 0x00000004ff267e24 */ /* 0x000fce000f8e00ff */
.L_x_330:
[----:B--2---:R-:W0:Y:S02]  /*1fa0*/  LDC.64 R46, c[0x0][0x3c8] ;  /* 0x0000f200ff2e7b82 */ /* 0x004e240000000a00 */
[----:B0-----:R-:W-:-:S06]  /*1fb0*/  IMAD.WIDE R46, R6, 0x8, R46 ;  /* 0x00000008062e7825 */ /* 0x001fcc00078e022e */
[----:B------:R-:W2:Y:S01]  /*1fc0*/  LDG.E.64 R46, desc[UR18][R46.64] ;  /* 0x000000122e2e7981 */ /* 0x000ea2000c1e1b00 */
[----:B------:R-:W-:Y:S01]  /*1fd0*/  BSSY.RECONVERGENT B2, `(.L_x_318) ;  /* 0x000001b000027945 */ /* 0x000fe20003800200 */
[----:B--2---:R-:W-:-:S08]  /*1fe0*/  DMUL R44, R46, R32 ;  /* 0x000000202e2c7228 */ /* 0x004fd00000000000 */
[----:B------:R-:W-:-:S14]  /*1ff0*/  DSETP.NEU.AND P0, PT, |R44|, +INF , PT ;  /* 0x7ff000002c00742a */ /* 0x000fdc0003f0d200 */
[----:B------:R-:W-:Y:S01]  /*2000*/  @!P0 DMUL R28, RZ, R44 ;  /* 0x0000002cff1c8228 */ /* 0x000fe20000000000 */
[----:B------:R-:W-:Y:S01]  /*2010*/  @!P0 MOV R0, RZ ;  /* 0x000000ff00008202 */ /* 0x000fe20000000f00 */
[----:B------:R-:W-:Y:S09]  /*2020*/  @!P0 BRA `(.L_x_319) ;  /* 0x0000000000548947 */ /* 0x000ff20003800000 */
[----:B------:R-:W-:Y:S01]  /*2030*/  UMOV UR4, 0x6dc9c883 ;  /* 0x6dc9c88300047882 */ /* 0x000fe20000000000 */
[----:B------:R-:W-:Y:S01]  /*2040*/  UMOV UR5, 0x3fe45f30 ;  /* 0x3fe45f3000057882 */ /* 0x000fe20000000000 */
[C---:B------:R-:W-:Y:S02]  /*2050*/  DSETP.GE.AND P0, PT, |R44|.reuse, 2.14748364800000000000e+09, PT ;  /* 0x41e000002c00742a */ /* 0x040fe40003f06200 */
[----:B------:R-:W-:Y:S01]  /*2060*/  DMUL R20, R44, UR4 ;  /* 0x000000042c147c28 */ /* 0x000fe20008000000 */
[----:B------:R-:W-:Y:S01]  /*2070*/  UMOV UR4, 0x54442d18 ;  /* 0x54442d1800047882 */ /* 0x000fe20000000000 */
[----:B------:R-:W-:-:S04]  /*2080*/  UMOV UR5, 0x3ff921fb ;  /* 0x3ff921fb00057882 */ /* 0x000fc80000000000 */
[----:B------:R-:W0:Y:S08]  /*2090*/  F2I.F64 R0, R20 ;  /* 0x0000001400007311 */ /* 0x000e300000301100 */
[----:B0-----:R-:W0:Y:S02]  /*20a0*/  I2F.F64 R28, R0 ;  /* 0x00000000001c7312 */ /* 0x001e240000201c00 */
[----:B0-----:R-:W-:Y:S01]  /*20b0*/  DFMA R22, R28, -UR4, R44 ;  /* 0x800000041c167c2b */ /* 0x001fe2000800002c */
[----:B------:R-:W-:Y:S01]  /*20c0*/  UMOV UR4, 0x33145c00 ;  /* 0x33145c0000047882 */ /* 0x000fe20000000000 */
[----:B------:R-:W-:-:S06]  /*20d0*/  UMOV UR5, 0x3c91a626 ;  /* 0x3c91a62600057882 */ /* 0x000fcc0000000000 */
[----:B------:R-:W-:Y:S01]  /*20e0*/  DFMA R22, R28, -UR4, R22 ;  /* 0x800000041c167c2b */ /* 0x000fe20008000016 */
[----:B------:R-:W-:Y:S01]  /*20f0*/  UMOV UR4, 0x252049c0 ;  /* 0x252049c000047882 */ /* 0x000fe20000000000 */
[----:B------:R-:W-:-:S06]  /*2100*/  UMOV UR5, 0x397b839a ;  /* 0x397b839a00057882 */ /* 0x000fcc0000000000 */
[----:B------:R-:W-:Y:S01]  /*2110*/  DFMA R28, R28, -UR4, R22 ;  /* 0x800000041c1c7c2b */ /* 0x000fe20008000016 */
[----:B------:R-:W-:Y:S10]  /*2120*/  @!P0 BRA `(.L_x_319) ;  /* 0x0000000000148947 */ /* 0x000ff40003800000 */
[----:B------:R-:W-:Y:S01]  /*2130*/  IMAD.MOV.U32 R28, RZ, RZ, R44 ;  /* 0x000000ffff1c7224 */ /* 0x000fe200078e002c */
[----:B------:R-:W-:Y:S01]  /*2140*/  MOV R86, 0x2170 ;  /* 0x0000217000567802 */ /* 0x000fe20000000f00 */
[----:B------:R-:W-:-:S07]  /*2150*/  IMAD.MOV.U32 R89, RZ, RZ, R45 ;  /* 0x000000ffff597224 */ /* 0x000fce00078e002d */
[----:B------:R-:W-:Y:S05]  /*2160*/  CALL.REL.NOINC `($_Z43gpuKernelSphericalHarmonicsBesselJWithDerivIdEvPT_S1_S1_S1_S1_S1_S1_S1_S1_S1_S1_S0_iii$__internal_trig_reduction_slowpathd) ;  /* 0x000000c400207944 */ /* 0x000fea0003c00000 */
[----:B------:R-:W-:-:S07]  /*2170*/  IMAD.MOV.U32 R0, RZ, RZ, R22 ;  /* 0x000000ffff007224 */ /* 0x000fce00078e0016 */
.L_x_319:
[----:B------:R-:W-:Y:S05]  /*2180*/  BSYNC.RECONVERGENT B2 ;  /* 0x0000000000027941 */ /* 0x000fea0003800200 */
.L_x_318:
[----:B------:R-:W0:Y:S01]  /*2190*/  LDCU.64 UR4, c[0x4][0x10] ;  /* 0x01000200ff0477ac */ /* 0x000e220008000a00 */
[----:B------:R-:W-:-:S04]  /*21a0*/  SHF.L.U32 R20, R0, 0x6, RZ ;  /* 0x0000000600147819 */ /* 0x000fc800000006ff */
[----:B------:R-:W-:-:S04]  /*21b0*/  LOP3.LUT R20, R20, 0x40, RZ, 0xc0, !PT ;  /* 0x0000004014147812 */ /* 0x000fc800078ec0ff */
[----:B0-----:R-:W-:-:S05]  /*21c0*/  IADD3 R60, P0, PT, R20, UR4, RZ ;  /* 0x00000004143c7c10 */ /* 0x001fca000ff1e0ff */
[----:B------:R-:W-:-:S05]  /*21d0*/  IMAD.X R61, RZ, RZ, UR5, P0 ;  /* 0x00000005ff3d7e24 */ /* 0x000fca00080e06ff */
[----:B------:R-:W2:Y:S04]  /*21e0*/  LDG.E.128.CONSTANT R56, desc[UR18][R60.64] ;  /* 0x000000123c387981 */ /* 0x000ea8000c1e9d00 */
[----:B------:R-:W3:Y:S04]  /*21f0*/  LDG.E.128.CONSTANT R20, desc[UR18][R60.64+0x10] ;  /* 0x000010123c147981 */ /* 0x000ee8000c1e9d00 */
[----:B------:R-:W4:Y:S01]  /*2200*/  LDG.E.128.CONSTANT R52, desc[UR18][R60.64+0x20] ;  /* 0x000020123c347981 */ /* 0x000f22000c1e9d00 */
[----:B------:R-:W-:Y:S01]  /*2210*/  LOP3.LUT R39, R0, 0x1, RZ, 0xc0, !PT ;  /* 0x0000000100277812 */ /* 0x000fe200078ec0ff */
[----:B------:R-:W-:Y:S01]  /*2220*/  IMAD.MOV.U32 R64, RZ, RZ, 0x20fd8164 ;  /* 0x20fd8164ff407424 */ /* 0x000fe200078e00ff */
[----:B------:R-:W-:Y:S01]  /*2230*/  DMUL R62, R28, R28 ;  /* 0x0000001c1c3e7228 */ /* 0x000fe20000000000 */
[----:B------:R-:W-:Y:S01]  /*2240*/  BSSY.RECONVERGENT B2, `(.L_x_320) ;  /* 0x0000031000027945 */ /* 0x000fe20003800200 */
[----:B------:R-:W-:Y:S01]  /*2250*/  ISETP.NE.U32.AND P0, PT, R39, 0x1, PT ;  /* 0x000000012700780c */ /* 0x000fe20003f05070 */
[----:B------:R-:W-:Y:S01]  /*2260*/  IMAD.MOV.U32 R39, RZ, RZ, 0x3da8ff83 ;  /* 0x3da8ff83ff277424 */ /* 0x000fe200078e00ff */
[----:B------:R-:W-:-:S02]  /*2270*/  DSETP.NEU.AND P1, PT, |R44|, +INF , PT ;  /* 0x7ff000002c00742a */ /* 0x000fc40003f2d200 */
[----:B------:R-:W-:Y:S02]  /*2280*/  FSEL R64, R64, -8.06006814911005101289e+34, !P0 ;  /* 0xf9785eba40407808 */ /* 0x000fe40004000000 */
[----:B------:R-:W-:-:S06]  /*2290*/  FSEL R65, -R39, 0.11223486810922622681, !P0 ;  /* 0x3de5db6527417808 */ /* 0x000fcc0004000100 */
[----:B--2---:R-:W-:-:S08]  /*22a0*/  DFMA R56, R62, R64, R56 ;  /* 0x000000403e38722b */ /* 0x004fd00000000038 */
[----:B------:R-:W-:-:S08]  /*22b0*/  DFMA R56, R62, R56, R58 ;  /* 0x000000383e38722b */ /* 0x000fd0000000003a */
[----:B---3--:R-:W-:-:S08]  /*22c0*/  DFMA R20, R62, R56, R20 ;  /* 0x000000383e14722b */ /* 0x008fd00000000014 */
[----:B------:R-:W-:-:S08]  /*22d0*/  DFMA R20, R62, R20, R22 ;  /* 0x000000143e14722b */ /* 0x000fd00000000016 */
[----:B----4-:R-:W-:-:S08]  /*22e0*/  DFMA R20, R62, R20, R52 ;  /* 0x000000143e14722b */ /* 0x010fd00000000034 */
[----:B------:R-:W-:Y:S02]  /*22f0*/  DFMA R20, R62, R20, R54 ;  /* 0x000000143e14722b */ /* 0x000fe40000000036 */
[----:B------:R-:W-:-:S06]  /*2300*/  @!P1 DMUL R54, RZ, R44 ;  /* 0x0000002cff369228 */ /* 0x000fcc0000000000 */
[----:B------:R-:W-:Y:S02]  /*2310*/  DFMA R28, R20, R28, R28 ;  /* 0x0000001c141c722b */ /* 0x000fe4000000001c */
[----:B------:R-:W-:-:S10]  /*2320*/  DFMA R20, R62, R20, 1 ;  /* 0x3ff000003e14742b */ /* 0x000fd40000000014 */
[----:B------:R-:W-:Y:S02]  /*2330*/  FSEL R22, R20, R28, !P0 ;  /* 0x0000001c14167208 */ /* 0x000fe40004000000 */
[----:B------:R-:W-:Y:S02]  /*2340*/  FSEL R23, R21, R29, !P0 ;  /* 0x0000001d15177208 */ /* 0x000fe40004000000 */
[----:B------:R-:W-:-:S04]  /*2350*/  LOP3.LUT P0, RZ, R0, 0x2, RZ, 0xc0, !PT ;  /* 0x0000000200ff7812 */ /* 0x000fc8000780c0ff */
[----:B------:R-:W-:-:S10]  /*2360*/  DADD R20, RZ, -R22 ;  /* 0x00000000ff147229 */ /* 0x000fd40000000816 */
[----:B------:R-:W-:Y:S02]  /*2370*/  FSEL R52, R22, R20, !P0 ;  /* 0x0000001416347208 */ /* 0x000fe40004000000 */
[----:B------:R-:W-:Y:S02]  /*2380*/  FSEL R53, R23, R21, !P0 ;  /* 0x0000001517357208 */ /* 0x000fe40004000000 */
[----:B------:R-:W-:Y:S01]  /*2390*/  @!P1 MOV R20, 0x1 ;  /* 0x0000000100149802 */ /* 0x000fe20000000f00 */
[----:B------:R-:W-:Y:S06]  /*23a0*/  @!P1 BRA `(.L_x_321) ;  /* 0x0000000000689947 */ /* 0x000fec0003800000 */
[----:B------:R-:W-:Y:S01]  /*23b0*/  UMOV UR4, 0x6dc9c883 ;  /* 0x6dc9c88300047882 */ /* 0x000fe20000000000 */
[----:B------:R-:W-:Y:S01]  /*23c0*/  UMOV UR5, 0x3fe45f30 ;  /* 0x3fe45f3000057882 */ /* 0x000fe20000000000 */
[C---:B------:R-:W-:Y:S01]  /*23d0*/  DSETP.GE.AND P0, PT, |R44|.reuse, 2.14748364800000000000e+09, PT ;  /* 0x41e000002c00742a */ /* 0x040fe20003f06200 */
[----:B------:R-:W-:Y:S01]  /*23e0*/  BSSY.RECONVERGENT B3, `(.L_x_322) ;  /* 0x0000015000037945 */ /* 0x000fe20003800200 */
[----:B------:R-:W-:Y:S01]  /*23f0*/  DMUL R20, R44, UR4 ;  /* 0x000000042c147c28 */ /* 0x000fe20008000000 */
[----:B------:R-:W-:Y:S01]  /*2400*/  UMOV UR4, 0x54442d18 ;  /* 0x54442d1800047882 */ /* 0x000fe20000000000 */
[----:B------:R-:W-:-:S08]  /*2410*/  UMOV UR5, 0x3ff921fb ;  /* 0x3ff921fb00057882 */ /* 0x000fd00000000000 */
        /* <DEDUP_REMOVED lines=14> */
[----:B------:R-:W-:Y:S01]  /*2500*/  IMAD.MOV.U32 R20, RZ, RZ, R22 ;  /* 0x000000ffff147224 */ /* 0x000fe200078e0016 */
[----:B------:R-:W-:Y:S01]  /*2510*/  MOV R54, R28 ;  /* 0x0000001c00367202 */ /* 0x000fe20000000f00 */
[----:B------:R-:W-:-:S07]  /*2520*/  IMAD.MOV.U32 R55, RZ, RZ, R29 ;  /* 0x000000ffff377224 */ /* 0x000fce00078e001d */
.L_x_323:
[----:B------:R-:W-:Y:S05]  /*2530*/  BSYNC.RECONVERGENT B3 ;  /* 0x0000000000037941 */ /* 0x000fea0003800200 */
.L_x_322:
[----:B------:R-:W-:-:S07]  /*2540*/  VIADD R20, R20, 0x1 ;  /* 0x0000000114147836 */ /* 0x000fce0000000000 */
.L_x_321:
[----:B------:R-:W-:Y:S05]  /*2550*/  BSYNC.RECONVERGENT B2 ;  /* 0x0000000000027941 */ /* 0x000fea0003800200 */
.L_x_320:
        /* <DEDUP_REMOVED lines=23> */
.L_x_325:
[----:B------:R-:W-:Y:S05]  /*26d0*/  BSYNC.RECONVERGENT B1 ;  /* 0x0000000000017941 */ /* 0x000fea0003800200 */
.L_x_324:
[----:B------:R-:W0:Y:S01]  /*26e0*/  LDCU.64 UR4, c[0x4][0x10] ;  /* 0x01000200ff0477ac */ /* 0x000e220008000a00 */
[----:B------:R-:W-:-:S05]  /*26f0*/  IMAD.SHL.U32 R0, R20, 0x40, RZ ;  /* 0x0000004014007824 */ /* 0x000fca00078e00ff */
[----:B------:R-:W-:-:S04]  /*2700*/  LOP3.LUT R0, R0, 0x40, RZ, 0xc0, !PT ;  /* 0x0000004000007812 */ /* 0x000fc800078ec0ff */
[----:B0-----:R-:W-:-:S05]  /*2710*/  IADD3 R28, P0, PT, R0, UR4, RZ ;  /* 0x00000004001c7c10 */ /* 0x001fca000ff1e0ff */
[----:B------:R-:W-:-:S05]  /*2720*/  IMAD.X R29, RZ, RZ, UR5, P0 ;  /* 0x00000005ff1d7e24 */ /* 0x000fca00080e06ff */
[----:B------:R-:W2:Y:S04]  /*2730*/  LDG.E.128.CONSTANT R56, desc[UR18][R28.64] ;  /* 0x000000121c387981 */ /* 0x000ea8000c1e9d00 */
[----:B------:R-:W3:Y:S04]  /*2740*/  LDG.E.128.CONSTANT R60, desc[UR18][R28.64+0x10] ;  /* 0x000010121c3c7981 */ /* 0x000ee8000c1e9d00 */
[----:B------:R0:W4:Y:S01]  /*2750*/  LDG.E.128.CONSTANT R64, desc[UR18][R28.64+0x20] ;  /* 0x000020121c407981 */ /* 0x000122000c1e9d00 */
[----:B------:R-:W-:Y:S01]  /*2760*/  LOP3.LUT R0, R20, 0x1, RZ, 0xc0, !PT ;  /* 0x0000000114007812 */ /* 0x000fe200078ec0ff */
[----:B------:R-:W-:Y:S01]  /*2770*/  HFMA2 R70, -RZ, RZ, 0.00974273681640625, -2.12192535400390625e-05 ;  /* 0x20fd8164ff467431 */ /* 0x000fe200000001ff */
[----:B------:R-:W-:Y:S01]  /*2780*/  DMUL R68, R54, R54 ;  /* 0x0000003636447228 */ /* 0x000fe20000000000 */
[----:B------:R-:W-:Y:S01]  /*2790*/  BSSY.RECONVERGENT B1, `(.L_x_326) ;  /* 0x0000029000017945 */ /* 0x000fe20003800200 */
[----:B------:R-:W-:Y:S01]  /*27a0*/  ISETP.NE.U32.AND P0, PT, R0, 0x1, PT ;  /* 0x000000010000780c */ /* 0x000fe20003f05070 */
[----:B------:R-:W-:Y:S01]  /*27b0*/  IMAD.MOV.U32 R0, RZ, RZ, 0x3da8ff83 ;  /* 0x3da8ff83ff007424 */ /* 0x000fe200078e00ff */
[----:B0-----:R-:W0:Y:S04]  /*27c0*/  MUFU.RCP64H R29, R45 ;  /* 0x0000002d001d7308 */ /* 0x001e280000001800 */
[----:B------:R-:W-:Y:S01]  /*27d0*/  FSEL R71, -R0, 0.11223486810922622681, !P0 ;  /* 0x3de5db6500477808 */ /* 0x000fe20004000100 */
[----:B------:R-:W-:Y:S01]  /*27e0*/  IMAD.MOV.U32 R28, RZ, RZ, 0x1 ;  /* 0x00000001ff1c7424 */ /* 0x000fe200078e00ff */
[----:B------:R-:W-:-:S06]  /*27f0*/  FSEL R70, R70, -8.06006814911005101289e+34, !P0 ;  /* 0xf9785eba46467808 */ /* 0x000fcc0004000000 */
[----:B--2---:R-:W-:-:S08]  /*2800*/  DFMA R56, R68, R70, R56 ;  /* 0x000000464438722b */ /* 0x004fd00000000038 */
[----:B------:R-:W-:Y:S02]  /*2810*/  DFMA R56, R68, R56, R58 ;  /* 0x000000384438722b */ /* 0x000fe4000000003a */
[----:B0-----:R-:W-:-:S06]  /*2820*/  DFMA R58, -R44, R28, 1 ;  /* 0x3ff000002c3a742b */ /* 0x001fcc000000011c */
[----:B---3--:R-:W-:Y:S02]  /*2830*/  DFMA R56, R68, R56, R60 ;  /* 0x000000384438722b */ /* 0x008fe4000000003c */
[----:B------:R-:W-:-:S06]  /*2840*/  DFMA R58, R58, R58, R58 ;  /* 0x0000003a3a3a722b */ /* 0x000fcc000000003a */
[----:B------:R-:W-:Y:S02]  /*2850*/  DFMA R56, R68, R56, R62 ;  /* 0x000000384438722b */ /* 0x000fe4000000003e */
[----:B------:R-:W-:-:S06]  /*2860*/  DFMA R58, R28, R58, R28 ;  /* 0x0000003a1c3a722b */ /* 0x000fcc000000001c */
[----:B----4-:R-:W-:-:S08]  /*2870*/  DFMA R56, R68, R56, R64 ;  /* 0x000000384438722b */ /* 0x010fd00000000040 */
[----:B------:R-:W-:-:S08]  /*2880*/  DFMA R56, R68, R56, R66 ;  /* 0x000000384438722b */ /* 0x000fd00000000042 */
[----:B------:R-:W-:Y:S02]  /*2890*/  DFMA R54, R56, R54, R54 ;  /* 0x000000363836722b */ /* 0x000fe40000000036 */
[----:B------:R-:W-:-:S10]  /*28a0*/  DFMA R56, R68, R56, 1 ;  /* 0x3ff000004438742b */ /* 0x000fd40000000038 */
[----:B------:R-:W-:Y:S02]  /*28b0*/  FSEL R54, R56, R54, !P0 ;  /* 0x0000003638367208 */ /* 0x000fe40004000000 */
[----:B------:R-:W-:Y:S01]  /*28c0*/  FSEL R55, R57, R55, !P0 ;  /* 0x0000003739377208 */ /* 0x000fe20004000000 */
[----:B------:R-:W-:Y:S01]  /*28d0*/  DFMA R56, -R44, R58, 1 ;  /* 0x3ff000002c38742b */ /* 0x000fe2000000013a */
[----:B------:R-:W-:-:S04]  /*28e0*/  LOP3.LUT P0, RZ, R20, 0x2, RZ, 0xc0, !PT ;  /* 0x0000000214ff7812 */ /* 0x000fc8000780c0ff */
[----:B------:R-:W-:-:S03]  /*28f0*/  DADD R28, RZ, -R54 ;  /* 0x00000000ff1c7229 */ /* 0x000fc60000000836 */
[----:B------:R-:W-:-:S07]  /*2900*/  DFMA R56, R58, R56, R58 ;  /* 0x000000383a38722b */ /* 0x000fce000000003a */
[----:B------:R-:W-:Y:S02]  /*2910*/  FSEL R54, R54, R28, !P0 ;  /* 0x0000001c36367208 */ /* 0x000fe40004000000 */
[----:B------:R-:W-:-:S04]  /*2920*/  FSEL R55, R55, R29, !P0 ;  /* 0x0000001d37377208 */ /* 0x000fc80004000000 */
[----:B------:R-:W-:Y:S02]  /*2930*/  FSETP.GEU.AND P1, PT, |R55|, 6.5827683646048100446e-37, PT ;  /* 0x036000003700780b */ /* 0x000fe40003f2e200 */
        /* <DEDUP_REMOVED lines=14> */
.L_x_327:
[----:B------:R-:W-:Y:S05]  /*2a20*/  BSYNC.RECONVERGENT B1 ;  /* 0x0000000000017941 */ /* 0x000fea0003800200 */
.L_x_326:
[----:B------:R-:W-:Y:S01]  /*2a30*/  DMUL R80, R44, R44 ;  /* 0x0000002c2c507228 */ /* 0x000fe20000000000 */
[----:B------:R-:W-:Y:S01]  /*2a40*/  IMAD.MOV.U32 R28, RZ, RZ, 0x1 ;  /* 0x00000001ff1c7424 */ /* 0x000fe200078e00ff */
[----:B------:R-:W-:Y:S01]  /*2a50*/  FSETP.GEU.AND P1, PT, |R53|, 6.5827683646048100446e-37, PT ;  /* 0x036000003500780b */ /* 0x000fe20003f2e200 */
[----:B------:R-:W-:Y:S01]  /*2a60*/  IMAD.MOV.U32 R54, RZ, RZ, R52 ;  /* 0x000000ffff367224 */ /* 0x000fe200078e0034 */
[----:B------:R-:W-:Y:S01]  /*2a70*/  BSSY.RECONVERGENT B1, `(.L_x_328) ;  /* 0x0000013000017945 */ /* 0x000fe20003800200 */
[----:B------:R-:W-:Y:S01]  /*2a80*/  IMAD.MOV.U32 R55, RZ, RZ, R53 ;  /* 0x000000ffff377224 */ /* 0x000fe200078e0035 */
[----:B------:R-:W0:Y:S02]  /*2a90*/  MUFU.RCP64H R29, R81 ;  /* 0x00000051001d7308 */ /* 0x000e240000001800 */
        /* <DEDUP_REMOVED lines=14> */
[----:B------:R-:W-:-:S07]  /*2b80*/  IMAD.MOV.U32 R29, RZ, RZ, R53 ;  /* 0x000000ffff1d7224 */ /* 0x000fce00078e0035 */
[----:B------:R-:W-:Y:S05]  /*2b90*/  CALL.REL.NOINC `($__internal_4_$__cuda_sm20_div_rn_f64_full) ;  /* 0x000000b000447944 */ /* 0x000fea0003c00000 */
.L_x_329:
[----:B------:R-:W-:Y:S05]  /*2ba0*/  BSYNC.RECONVERGENT B1 ;  /* 0x0000000000017941 */ /* 0x000fea0003800200 */
.L_x_328:
[----:B------:R-:W-:Y:S01]  /*2bb0*/  DADD R20, -R28, R20 ;  /* 0x000000001c147229 */ /* 0x000fe20000000114 */
[----:B------:R-:W0:Y:S01]  /*2bc0*/  LDC.64 R62, c[0x0][0x380] ;  /* 0x0000e000ff3e7b82 */ /* 0x000e220000000a00 */
[----:B------:R-:W-:Y:S01]  /*2bd0*/  DMUL R52, RZ, R22 ;  /* 0x00000016ff347228 */ /* 0x000fe20000000000 */
[----:B------:R-:W1:Y:S01]  /*2be0*/  LDCU UR4, c[0x0][0x3e8] ;  /* 0x00007d00ff0477ac */ /* 0x000e620008000800 */
[----:B------:R-:W-:Y:S01]  /*2bf0*/  VIADD R38, R38, 0x1 ;  /* 0x0000000126267836 */ /* 0x000fe20000000000 */
[----:B------:R-:W-:-:S03]  /*2c00*/  IADD3 R6, PT, PT, R6, UR6, RZ ;  /* 0x0000000606067c10 */ /* 0x000fc6000fffe0ff */
[----:B------:R-:W-:Y:S01]  /*2c10*/  DMUL R20, R46, R20 ;  /* 0x000000142e147228 */ /* 0x000fe20000000000 */
[----:B------:R-:W2:Y:S01]  /*2c20*/  LDC.64 R64, c[0x0][0x388] ;  /* 0x0000e200ff407b82 */ /* 0x000ea20000000a00 */
[----:B------:R-:W-:Y:S01]  /*2c30*/  DMUL R46, R22, R34 ;  /* 0x00000022162e7228 */ /* 0x000fe20000000000 */
[----:B------:R-:W-:-:S05]  /*2c40*/  ISETP.NE.AND P0, PT, R38, RZ, PT ;  /* 0x000000ff2600720c */ /* 0x000fca0003f05270 */
[C---:B------:R-:W-:Y:S01]  /*2c50*/  DMUL R28, R20.reuse, R18 ;  /* 0x00000012141c7228 */ /* 0x040fe20000000000 */
[----:B------:R-:W3:Y:S01]  /*2c60*/  LDC.64 R68, c[0x0][0x390] ;  /* 0x0000e400ff447b82 */ /* 0x000ee20000000a00 */
[C---:B------:R-:W-:Y:S02]  /*2c70*/  DMUL R44, R20.reuse, R16 ;  /* 0x00000010142c7228 */ /* 0x040fe40000000000 */
[----:B------:R-:W-:-:S04]  /*2c80*/  DMUL R20, R20, R4 ;  /* 0x0000000414147228 */ /* 0x000fc80000000000 */
[-C--:B------:R-:W-:Y:S01]  /*2c90*/  DMUL R54, R28, R34.reuse ;  /* 0x000000221c367228 */ /* 0x080fe20000000000 */
[----:B------:R-:W4:Y:S01]  /*2ca0*/  LDC.64 R72, c[0x0][0x3a0] ;  /* 0x0000e800ff487b82 */ /* 0x000f220000000a00 */
[----:B------:R-:W-:Y:S02]  /*2cb0*/  DMUL R56, R44, R34 ;  /* 0x000000222c387228 */ /* 0x000fe40000000000 */
[----:B------:R-:W-:Y:S02]  /*2cc0*/  DMUL R28, RZ, R28 ;  /* 0x0000001cff1c7228 */ /* 0x000fe40000000000 */
[----:B------:R-:W-:Y:S02]  /*2cd0*/  DMUL R44, RZ, R44 ;  /* 0x0000002cff2c7228 */ /* 0x000fe40000000000 */
[----:B------:R-:W-:Y:S01]  /*2ce0*/  DMUL R58, R20, R34 ;  /* 0x00000022143a7228 */ /* 0x000fe20000000000 */
[----:B------:R-:W5:Y:S01]  /*2cf0*/  LDC.64 R74, c[0x0][0x3b0] ;  /* 0x0000ec00ff4a7b82 */ /* 0x000f620000000a00 */
[----:B------:R-:W-:Y:S01]  /*2d00*/  DMUL R60, RZ, R20 ;  /* 0x00000014ff3c7228 */ /* 0x000fe20000000000 */
[----:B0-----:R-:W-:Y:S01]  /*2d10*/  IMAD.WIDE R20, R7, 0x8, R62 ;  /* 0x0000000807147825 */ /* 0x001fe200078e023e */
[----:B------:R-:W-:-:S02]  /*2d20*/  DFMA R54, R26, R22, R54 ;  /* 0x000000161a36722b */ /* 0x000fc40000000036 */
[----:B------:R-:W-:-:S03]  /*2d30*/  DFMA R62, R26, R22, R28 ;  /* 0x000000161a3e722b */ /* 0x000fc6000000001c */
[----:B------:R-:W0:Y:S01]  /*2d40*/  LDC.64 R76, c[0x0][0x398] ;  /* 0x0000e600ff4c7b82 */ /* 0x000e220000000a00 */
[CC--:B------:R-:W-:Y:S01]  /*2d50*/  DFMA R56, R36.reuse, R22.reuse, R56 ;  /* 0x000000162438722b */ /* 0x0c0fe20000000038 */
[C---:B--2---:R-:W-:Y:S01]  /*2d60*/  IMAD.WIDE R28, R7.reuse, 0x8, R64 ;  /* 0x00000008071c7825 */ /* 0x044fe200078e0240 */
[-C--:B------:R-:W-:Y:S01]  /*2d70*/  DFMA R66, R36, R22.reuse, R44 ;  /* 0x000000162442722b */ /* 0x080fe2000000002c */
[----:B------:R2:W-:Y:S01]  /*2d80*/  STG.E.64 desc[UR18][R20.64], R46 ;  /* 0x0000002e14007986 */ /* 0x0005e2000c101b12 */
[CC--:B------:R-:W-:Y:S01]  /*2d90*/  DFMA R58, R24.reuse, R22.reuse, R58 ;  /* 0x00000016183a722b */ /* 0x0c0fe2000000003a */
[C---:B---3--:R-:W-:Y:S01]  /*2da0*/  IMAD.WIDE R44, R7.reuse, 0x8, R68 ;  /* 0x00000008072c7825 */ /* 0x048fe200078e0244 */
[----:B------:R-:W-:Y:S01]  /*2db0*/  DFMA R70, R24, R22, R60 ;  /* 0x000000161846722b */ /* 0x000fe2000000003c */
[----:B------:R-:W3:Y:S01]  /*2dc0*/  LDC.64 R78, c[0x0][0x3a8] ;  /* 0x0000ea00ff4e7b82 */ /* 0x000ee20000000a00 */
[----:B------:R2:W-:Y:S01]  /*2dd0*/  STG.E.64 desc[UR18][R28.64], R52 ;  /* 0x000000341c007986 */ /* 0x0005e2000c101b12 */
[----:B----4-:R-:W-:-:S03]  /*2de0*/  IMAD.WIDE R22, R7, 0x8, R72 ;  /* 0x0000000807167825 */ /* 0x010fc600078e0248 */
[----:B------:R2:W-:Y:S03]  /*2df0*/  STG.E.64 desc[UR18][R44.64], R54 ;  /* 0x000000362c007986 */ /* 0x0005e6000c101b12 */
[----:B------:R-:W4:Y:S01]  /*2e00*/  LDC.64 R80, c[0x0][0x3b8] ;  /* 0x0000ee00ff507b82 */ /* 0x000f220000000a00 */
[C---:B-----5:R-:W-:Y:S01]  /*2e10*/  IMAD.WIDE R60, R7.reuse, 0x8, R74 ;  /* 0x00000008073c7825 */ /* 0x060fe200078e024a */
[----:B------:R2:W-:Y:S04]  /*2e20*/  STG.E.64 desc[UR18][R22.64], R56 ;  /* 0x0000003816007986 */ /* 0x0005e8000c101b12 */
[----:B------:R2:W-:Y:S01]  /*2e30*/  STG.E.64 desc[UR18][R60.64], R58 ;  /* 0x0000003a3c007986 */ /* 0x0005e2000c101b12 */
[----:B0-----:R-:W-:-:S05]  /*2e40*/  IMAD.WIDE R64, R7, 0x8, R76 ;  /* 0x0000000807407825 */ /* 0x001fca00078e024c */
[----:B------:R2:W-:Y:S01]  /*2e50*/  STG.E.64 desc[UR18][R64.64], R62 ;  /* 0x0000003e40007986 */ /* 0x0005e2000c101b12 */
[----:B---3--:R-:W-:-:S05]  /*2e60*/  IMAD.WIDE R68, R7, 0x8, R78 ;  /* 0x0000000807447825 */ /* 0x008fca00078e024e */
[----:B------:R2:W-:Y:S01]  /*2e70*/  STG.E.64 desc[UR18][R68.64], R66 ;  /* 0x0000004244007986 */ /* 0x0005e2000c101b12 */
[----:B----4-:R-:W-:-:S04]  /*2e80*/  IMAD.WIDE R72, R7, 0x8, R80 ;  /* 0x0000000807487825 */ /* 0x010fc800078e0250 */
[----:B-1----:R-:W-:Y:S01]  /*2e90*/  VIADD R7, R7, UR4 ;  /* 0x0000000407077c36 */ /* 0x002fe20008000000 */
[----:B------:R2:W-:Y:S01]  /*2ea0*/  STG.E.64 desc[UR18][R72.64], R70 ;  /* 0x0000004648007986 */ /* 0x0005e2000c101b12 */
[----:B------:R-:W-:Y:S05]  /*2eb0*/  @P0 BRA `(.L_x_330) ;  /* 0xfffffff000380947 */ /* 0x000fea000383ffff */
.L_x_317:
[C-C-:B------:R-:W-:Y:S01]  /*2ec0*/  DADD R6, -R50.reuse, R32.reuse ;  /* 0x0000000032067229 */ /* 0x140fe20000000120 */
[----:B--2---:R-:W-:Y:S01]  /*2ed0*/  IMAD.MOV.U32 R22, RZ, RZ, 0x0 ;  /* 0x00000000ff167424 */ /* 0x004fe200078e00ff */
[----:B------:R-:W-:Y:S01]  /*2ee0*/  DADD R50, R50, R32 ;  /* 0x0000000032327229 */ /* 0x000fe20000000020 */
[----:B------:R-:W-:Y:S01]  /*2ef0*/  MOV R23, 0x3fd80000 ;  /* 0x3fd8000000177802 */ /* 0x000fe20000000f00 */
[----:B------:R-:W0:Y:S01]  /*2f00*/  LDC R0, c[0x0][0x3e4] ;  /* 0x0000f900ff007b82 */ /* 0x000e220000000800 */
[----:B------:R-:W-:Y:S05]  /*2f10*/  BSSY.RECONVERGENT B0, `(.L_x_331) ;  /* 0x000001c000007945 */ /* 0x000fea0003800200 */
[----:B------:R-:W-:-:S06]  /*2f20*/  DMUL R28, R6, R50 ;  /* 0x00000032061c7228 */ /* 0x000fcc0000000000 */
[----:B------:R-:W1:Y:S04]  /*2f30*/  MUFU.RSQ64H R7, R29 ;  /* 0x0000001d00077308 */ /* 0x000e680000001c00 */
[----:B------:R-:W-:-:S05]  /*2f40*/  VIADD R6, R29, 0xfcb00000 ;  /* 0xfcb000001d067836 */ /* 0x000fca0000000000 */
[----:B------:R-:W-:Y:S02]  /*2f50*/  ISETP.GE.U32.AND P0, PT, R6, 0x7ca00000, PT ;  /* 0x7ca000000600780c */ /* 0x000fe40003f06070 */
[----:B0-----:R-:W-:Y:S01]  /*2f60*/  ISETP.GE.AND P1, PT, R0, 0x1, PT ;  /* 0x000000010000780c */ /* 0x001fe20003f26270 */
        /* <DEDUP_REMOVED lines=17> */
[----:B------:R-:W-:Y:S02]  /*3080*/  IMAD.MOV.U32 R57, RZ, RZ, R45 ;  /* 0x000000ffff397224 */ /* 0x000fe400078e002d */
[----:B------:R-:W-:-:S07]  /*3090*/  IMAD.MOV.U32 R55, RZ, RZ, R23 ;  /* 0x000000ffff377224 */ /* 0x000fce00078e0017 */
[----:B------:R-:W-:Y:S05]  /*30a0*/  CALL.REL.NOINC `($__internal_5_$__cuda_sm20_dsqrt_rn_f64_mediumpath_v1) ;  /* 0x000000b000987944 */ /* 0x000fea0003c00000 */
[----:B------:R-:W-:Y:S02]  /*30b0*/  IMAD.MOV.U32 R20, RZ, RZ, R38 ;  /* 0x000000ffff147224 */ /* 0x000fe400078e0026 */
[----:B------:R-:W-:-:S07]  /*30c0*/  IMAD.MOV.U32 R21, RZ, RZ, R39 ;  /* 0x000000ffff157224 */ /* 0x000fce00078e0027 */
.L_x_332:
[----:B------:R-:W-:Y:S05]  /*30d0*/  BSYNC.RECONVERGENT B0 ;  /* 0x0000000000007941 */ /* 0x000fea0003800200 */
.L_x_331:
[----:B------:R-:W0:Y:S01]  /*30e0*/  MUFU.RCP64H R7, R33 ;  /* 0x0000002100077308 */ /* 0x000e220000001800 */
[----:B------:R-:W-:Y:S01]  /*30f0*/  MOV R6, 0x1 ;  /* 0x0000000100067802 */ /* 0x000fe20000000f00 */
[----:B------:R-:W-:Y:S05]  /*3100*/  BSSY.RECONVERGENT B1, `(.L_x_333) ;  /* 0x0000014000017945 */ /* 0x000fea0003800200 */
[----:B0-----:R-:W-:-:S08]  /*3110*/  DFMA R22, R6, -R32, 1 ;  /* 0x3ff000000616742b */ /* 0x001fd00000000820 */
[----:B------:R-:W-:-:S08]  /*3120*/  DFMA R22, R22, R22, R22 ;  /* 0x000000161616722b */ /* 0x000fd00000000016 */
[----:B------:R-:W-:-:S08]  /*3130*/  DFMA R22, R6, R22, R6 ;  /* 0x000000160616722b */ /* 0x000fd00000000006 */
[----:B------:R-:W-:-:S08]  /*3140*/  DFMA R6, R22, -R32, 1 ;  /* 0x3ff000001606742b */ /* 0x000fd00000000820 */
[----:B------:R-:W-:-:S08]  /*3150*/  DFMA R28, R22, R6, R22 ;  /* 0x00000006161c722b */ /* 0x000fd00000000016 */
[----:B------:R-:W-:-:S08]  /*3160*/  DMUL R6, R28, -R20 ;  /* 0x800000141c067228 */ /* 0x000fd00000000000 */
[----:B------:R-:W-:-:S08]  /*3170*/  DFMA R22, R6, -R32, -R20 ;  /* 0x800000200616722b */ /* 0x000fd00000000814 */
[----:B------:R-:W-:Y:S02]  /*3180*/  DFMA R6, R28, R22, R6 ;  /* 0x000000161c06722b */ /* 0x000fe40000000006 */
[----:B------:R-:W-:-:S08]  /*3190*/  DADD R28, -RZ, -R20 ;  /* 0x00000000ff1c7229 */ /* 0x000fd00000000914 */
[----:B------:R-:W-:Y:S02]  /*31a0*/  FFMA R0, RZ, R33, R7 ;  /* 0x00000021ff007223 */ /* 0x000fe40000000007 */
[----:B------:R-:W-:-:S03]  /*31b0*/  FSETP.GEU.AND P2, PT, |R29|, 6.5827683646048100446e-37, PT ;  /* 0x036000001d00780b */ /* 0x000fc60003f4e200 */
        /* <DEDUP_REMOVED lines=8> */
.L_x_334:
[----:B------:R-:W-:Y:S05]  /*3240*/  BSYNC.RECONVERGENT B1 ;  /* 0x0000000000017941 */ /* 0x000fea0003800200 */
.L_x_333:
[----:B------:R-:W0:Y:S02]  /*3250*/  LDC.64 R20, c[0x0][0x3d0] ;  /* 0x0000f400ff147b82 */ /* 0x000e240000000a00 */
[----:B0-----:R-:W2:Y:S01]  /*3260*/  LDG.E.64 R20, desc[UR18][R20.64+0x8] ;  /* 0x0000081214147981 */ /* 0x001ea2000c1e1b00 */
[----:B------:R-:W-:Y:S01]  /*3270*/  IMAD.MOV.U32 R22, RZ, RZ, 0x1 ;  /* 0x00000001ff167424 */ /* 0x000fe200078e00ff */
[----:B------:R-:W-:Y:S01]  /*3280*/  DADD R46, -RZ, -R4 ;  /* 0x00000000ff2e7229 */ /* 0x000fe20000000904 */
[----:B------:R-:W-:Y:S01]  /*3290*/  IMAD.MOV.U32 R44, RZ, RZ, R6 ;  /* 0x000000ffff2c7224 */ /* 0x000fe200078e0006 */
[----:B------:R0:W-:Y:S01]  /*32a0*/  STL.128 [R1], R4 ;  /* 0x0000000401007387 */ /* 0x0001e20000100c00 */
[----:B------:R-:W-:-:S03]  /*32b0*/  IMAD.MOV.U32 R45, RZ, RZ, R7 ;  /* 0x000000ffff2d7224 */ /* 0x000fc600078e0007 */
[----:B------:R0:W-:Y:S04]  /*32c0*/  STL.64 [R1+0x140], RZ ;  /* 0x000140ff01007387 */ /* 0x0001e80000100a00 */
[----:B------:R0:W-:Y:S01]  /*32d0*/  STL.128 [R1+0xf0], R44 ;  /* 0x0000f02c01007387 */ /* 0x0001e20000100c00 */
[----:B--2---:R-:W-:-:S06]  /*32e0*/  DMUL R80, R20, UR16 ;  /* 0x0000001014507c28 */ /* 0x004fcc0008000000 */
[----:B------:R-:W1:Y:S02]  /*32f0*/  MUFU.RCP64H R23, R81 ;  /* 0x0000005100177308 */ /* 0x000e640000001800 */
[----:B-1----:R-:W-:-:S08]  /*3300*/  DFMA R28, -R80, R22, 1 ;  /* 0x3ff00000501c742b */ /* 0x002fd00000000116 */
[----:B------:R-:W-:-:S08]  /*3310*/  DFMA R28, R28, R28, R28 ;  /* 0x0000001c1c1c722b */ /* 0x000fd0000000001c */
[----:B------:R-:W-:Y:S02]  /*3320*/  DFMA R28, R22, R28, R22 ;  /* 0x0000001c161c722b */ /* 0x000fe40000000016 */
[----:B------:R-:W-:Y:S01]  /*3330*/  DMUL R22, R20, 3 ;  /* 0x4008000014167828 */ /* 0x000fe20000000000 */
[----:B------:R-:W-:Y:S01]  /*3340*/  MOV R20, 0x0 ;  /* 0x0000000000147802 */ /* 0x000fe20000000f00 */
[----:B------:R-:W-:-:S04]  /*3350*/  IMAD.MOV.U32 R21, RZ, RZ, 0x3ff00000 ;  /* 0x3ff00000ff157424 */ /* 0x000fc800078e00ff */
[----:B------:R-:W-:Y:S01]  /*3360*/  DFMA R38, -R80, R28, 1 ;  /* 0x3ff000005026742b */ /* 0x000fe2000000011c */
[----:B------:R0:W-:Y:S03]  /*3370*/  STL.64 [R1+0x50], R20 ;  /* 0x0000501401007387 */ /* 0x0001e60000100a00 */
[----:B------:R-:W-:-:S04]  /*3380*/  FSETP.GEU.AND P2, PT, |R23|, 6.5827683646048100446e-37, PT ;  /* 0x036000001700780b */ /* 0x000fc80003f4e200 */
[----:B------:R-:W-:-:S08]  /*3390*/  DFMA R28, R28, R38, R28 ;  /* 0x000000261c1c722b */ /* 0x000fd0000000001c */
[----:B------:R-:W-:-:S08]  /*33a0*/  DMUL R38, R22, R28 ;  /* 0x0000001c16267228 */ /* 0x000fd00000000000 */
[----:B------:R-:W-:-:S08]  /*33b0*/  DFMA R50, -R80, R38, R22 ;  /* 0x000000265032722b */ /* 0x000fd00000000116 */
[----:B------:R-:W-:-:S10]  /*33c0*/  DFMA R28, R28, R50, R38 ;  /* 0x000000321c1c722b */ /* 0x000fd40000000026 */
[----:B------:R-:W-:-:S05]  /*33d0*/  FFMA R0, RZ, R81, R29 ;  /* 0x00000051ff007223 */ /* 0x000fca000000001d */
[----:B------:R-:W-:-:S13]  /*33e0*/  FSETP.GT.AND P0, PT, |R0|, 1.469367938527859385e-39, PT ;  /* 0x001000000000780b */ /* 0x000fda0003f04200 */
[----:B0-----:R-:W-:Y:S05]  /*33f0*/  @P0 BRA P2, `(.L_x_335) ;  /* 0x0000000000140947 */ /* 0x001fea0001000000 */
[----:B------:R-:W-:Y:S01]  /*3400*/  IMAD.MOV.U32 R28, RZ, RZ, R22 ;  /* 0x000000ffff1c7224 */ /* 0x000fe200078e0016 */
[----:B------:R-:W-:Y:S01]  /*3410*/  MOV R85, R81 ;  /* 0x0000005100557202 */ /* 0x000fe20000000f00 */
[----:B------:R-:W-:Y:S01]  /*3420*/  IMAD.MOV.U32 R29, RZ, RZ, R23 ;  /* 0x000000ffff1d7224 */ /* 0x000fe200078e0017 */
[----:B------:R-:W-:-:S07]  /*3430*/  MOV R0, 0x3450 ;  /* 0x0000345000007802 */ /* 0x000fce0000000f00 */
[----:B------:R-:W-:Y:S05]  /*3440*/  CALL.REL.NOINC `($__internal_4_$__cuda_sm20_div_rn_f64_full) ;  /* 0x000000a800187944 */ /* 0x000fea0003c00000 */
.L_x_335:
[----:B------:R-:W0:Y:S01]  /*3450*/  MUFU.RSQ64H R21, R29 ;  /* 0x0000001d00157308 */ /* 0x000e220000001c00 */
[----:B------:R-:W-:Y:S01]  /*3460*/  VIADD R20, R29, 0xfcb00000 ;  /* 0xfcb000001d147836 */ /* 0x000fe20000000000 */
[----:B------:R-:W-:Y:S01]  /*3470*/  BSSY.RECONVERGENT B0, `(.L_x_336) ;  /* 0x0000018000007945 */ /* 0x000fe20003800200 */
[----:B------:R-:W-:Y:S02]  /*3480*/  IMAD.MOV.U32 R38, RZ, RZ, 0x0 ;  /* 0x00000000ff267424 */ /* 0x000fe400078e00ff */
[----:B------:R-:W-:Y:S01]  /*3490*/  IMAD.MOV.U32 R39, RZ, RZ, 0x3fd80000 ;  /* 0x3fd80000ff277424 */ /* 0x000fe200078e00ff */
[----:B------:R-:W-:Y:S01]  /*34a0*/  ISETP.GE.U32.AND P0, PT, R20, 0x7ca00000, PT ;  /* 0x7ca000001400780c */ /* 0x000fe20003f06070 */
[----:B0-----:R-:W-:-:S08]  /*34b0*/  DMUL R22, R20, R20 ;  /* 0x0000001414167228 */ /* 0x001fd00000000000 */
[----:B------:R-:W-:-:S08]  /*34c0*/  DFMA R22, -R22, R28, 1 ;  /* 0x3ff000001616742b */ /* 0x000fd0000000011c */
        /* <DEDUP_REMOVED lines=18> */
.L_x_337:
[----:B------:R-:W-:Y:S05]  /*35f0*/  BSYNC.RECONVERGENT B0 ;  /* 0x0000000000007941 */ /* 0x000fea0003800200 */
.L_x_336:
[----:B------:R-:W-:Y:S05]  /*3600*/  @!P1 BRA `(.L_x_338) ;  /* 0x0000001000a49947 */ /* 0x000fea0003800000 */
[C---:B------:R-:W-:Y:S01]  /*3610*/  DMUL R44, R38.reuse, R6 ;  /* 0x00000006262c7228 */ /* 0x040fe20000000000 */
[----:B------:R-:W-:Y:S01]  /*3620*/  IMAD.MOV.U32 R49, RZ, RZ, RZ ;  /* 0x000000ffff317224 */ /* 0x000fe200078e00ff */
[----:B------:R-:W-:-:S06]  /*3630*/  DMUL R38, R38, R4 ;  /* 0x0000000426267228 */ /* 0x000fcc0000000000 */
[C---:B------:R-:W-:Y:S02]  /*3640*/  DFMA R40, R44.reuse, R14, R40 ;  /* 0x0000000e2c28722b */ /* 0x040fe40000000028 */
[C---:B------:R-:W-:Y:S02]  /*3650*/  DFMA R42, R44.reuse, R12, R42 ;  /* 0x0000000c2c2a722b */ /* 0x040fe4000000002a */
[----:B------:R-:W-:-:S11]  /*3660*/  DFMA R44, R44, R10, RZ ;  /* 0x0000000a2c2c722b */ /* 0x000fd600000000ff */
.L_x_355:
[----:B--2---:R-:W0:Y:S01]  /*3670*/  LDC.64 R46, c[0x0][0x3c8] ;  /* 0x0000f200ff2e7b82 */ /* 0x004e220000000a00 */
[----:B------:R-:W-:-:S04]  /*3680*/  IMAD R21, R49, UR6, RZ ;  /* 0x0000000631157c24 */ /* 0x000fc8000f8e02ff */
[----:B0-----:R-:W-:-:S06]  /*3690*/  IMAD.WIDE R46, R21, 0x8, R46 ;  /* 0x00000008152e7825 */ /* 0x001fcc00078e022e */
[----:B------:R-:W2:Y:S01]  /*36a0*/  LDG.E.64 R46, desc[UR18][R46.64+0x8] ;  /* 0x000008122e2e7981 */ /* 0x000ea2000c1e1b00 */
[----:B------:R-:W-:Y:S01]  /*36b0*/  BSSY.RECONVERGENT B2, `(.L_x_339) ;  /* 0x000001b000027945 */ /* 0x000fe20003800200 */
[----:B--2---:R-:W-:-:S08]  /*36c0*/  DMUL R50, R46, R32 ;  /* 0x000000202e327228 */ /* 0x004fd00000000000 */
[----:B------:R-:W-:-:S14]  /*36d0*/  DSETP.NEU.AND P0, PT, |R50|, +INF , PT ;  /* 0x7ff000003200742a */ /* 0x000fdc0003f0d200 */
[----:B------:R-:W-:Y:S01]  /*36e0*/  @!P0 DMUL R28, RZ, R50 ;  /* 0x00000032ff1c8228 */ /* 0x000fe20000000000 */
[----:B------:R-:W-:Y:S01]  /*36f0*/  @!P0 IMAD.MOV.U32 R0, RZ, RZ, RZ ;  /* 0x000000ffff008224 */ /* 0x000fe200078e00ff */
        /* <DEDUP_REMOVED lines=18> */
[----:B------:R-:W-:Y:S02]  /*3820*/  MOV R89, R51 ;  /* 0x0000003300597202 */ /* 0x000fe40000000f00 */
[----:B------:R-:W-:-:S07]  /*3830*/  MOV R86, 0x3850 ;  /* 0x0000385000567802 */ /* 0x000fce0000000f00 */
[----:B------:R-:W-:Y:S05]  /*3840*/  CALL.REL.NOINC `($_Z43gpuKernelSphericalHarmonicsBesselJWithDerivIdEvPT_S1_S1_S1_S1_S1_S1_S1_S1_S1_S1_S0_iii$__internal_trig_reduction_slowpathd) ;  /* 0x000000ac00687944 */ /* 0x000fea0003c00000 */
[----:B------:R-:W-:-:S07]  /*3850*/  IMAD.MOV.U32 R0, RZ, RZ, R22 ;  /* 0x000000ffff007224 */ /* 0x000fce00078e0016 */
.L_x_340:
[----:B------:R-:W-:Y:S05]  /*3860*/  BSYNC.RECONVERGENT B2 ;  /* 0x0000000000027941 */ /* 0x000fea0003800200 */
.L_x_339:
[----:B------:R-:W0:Y:S01]  /*3870*/  LDCU.64 UR4, c[0x4][0x10] ;  /* 0x01000200ff0477ac */ /* 0x000e220008000a00 */
[----:B------:R-:W-:-:S05]  /*3880*/  IMAD.SHL.U32 R20, R0, 0x40, RZ ;  /* 0x0000004000147824 */ /* 0x000fca00078e00ff */
        /* <DEDUP_REMOVED lines=8> */
[----:B------:R-:W-:Y:S01]  /*3910*/  MOV R64, 0x20fd8164 ;  /* 0x20fd816400407802 */ /* 0x000fe20000000f00 */
[----:B------:R-:W-:Y:S01]  /*3920*/  DSETP.NEU.AND P1, PT, |R50|, +INF , PT ;  /* 0x7ff000003200742a */ /* 0x000fe20003f2d200 */
[----:B------:R-:W-:Y:S01]  /*3930*/  ISETP.NE.U32.AND P0, PT, R62, 0x1, PT ;  /* 0x000000013e00780c */ /* 0x000fe20003f05070 */
[----:B------:R-:W-:Y:S01]  /*3940*/  DMUL R62, R28, R28 ;  /* 0x0000001c1c3e7228 */ /* 0x000fe20000000000 */
[----:B------:R-:W-:Y:S02]  /*3950*/  BSSY.RECONVERGENT B2, `(.L_x_341) ;  /* 0x000002c000027945 */ /* 0x000fe40003800200 */
[----:B------:R-:W-:-:S02]  /*3960*/  FSEL R64, R64, -8.06006814911005101289e+34, !P0 ;  /* 0xf9785eba40407808 */ /* 0x000fc40004000000 */
[----:B------:R-:W-:-:S06]  /*3970*/  FSEL R65, -R65, 0.11223486810922622681, !P0 ;  /* 0x3de5db6541417808 */ /* 0x000fcc0004000100 */
[----:B--2---:R-:W-:-:S08]  /*3980*/  DFMA R56, R62, R64, R56 ;  /* 0x000000403e38722b */ /* 0x004fd00000000038 */
[----:B------:R-:W-:-:S08]  /*3990*/  DFMA R56, R62, R56, R58 ;  /* 0x000000383e38722b */ /* 0x000fd0000000003a */
[----:B---3--:R-:W-:-:S08]  /*39a0*/  DFMA R20, R62, R56, R20 ;  /* 0x000000383e14722b */ /* 0x008fd00000000014 */
[----:B------:R-:W-:-:S08]  /*39b0*/  DFMA R20, R62, R20, R22 ;  /* 0x000000143e14722b */ /* 0x000fd00000000016 */
[----:B----4-:R-:W-:-:S08]  /*39c0*/  DFMA R20, R62, R20, R52 ;  /* 0x000000143e14722b */ /* 0x010fd00000000034 */
[----:B------:R-:W-:-:S08]  /*39d0*/  DFMA R20, R62, R20, R54 ;  /* 0x000000143e14722b */ /* 0x000fd00000000036 */
[----:B------:R-:W-:Y:S02]  /*39e0*/  DFMA R28, R20, R28, R28 ;  /* 0x0000001c141c722b */ /* 0x000fe4000000001c */
[----:B------:R-:W-:-:S10]  /*39f0*/  DFMA R20, R62, R20, 1 ;  /* 0x3ff000003e14742b */ /* 0x000fd40000000014 */
[----:B------:R-:W-:Y:S02]  /*3a00*/  FSEL R22, R20, R28, !P0 ;  /* 0x0000001c14167208 */ /* 0x000fe40004000000 */
[----:B------:R-:W-:Y:S01]  /*3a10*/  FSEL R23, R21, R29, !P0 ;  /* 0x0000001d15177208 */ /* 0x000fe20004000000 */
[----:B------:R-:W-:Y:S01]  /*3a20*/  @!P1 DMUL R28, RZ, R50 ;  /* 0x00000032ff1c9228 */ /* 0x000fe20000000000 */
[----:B------:R-:W-:Y:S01]  /*3a30*/  LOP3.LUT P0, RZ, R0, 0x2, RZ, 0xc0, !PT ;  /* 0x0000000200ff7812 */ /* 0x000fe2000780c0ff */
[----:B------:R-:W-:-:S03]  /*3a40*/  @!P1 IMAD.MOV.U32 R0, RZ, RZ, 0x1 ;  /* 0x00000001ff009424 */ /* 0x000fc600078e00ff */
[----:B------:R-:W-:-:S10]  /*3a50*/  DADD R20, RZ, -R22 ;  /* 0x00000000ff147229 */ /* 0x000fd40000000816 */
[----:B------:R-:W-:Y:S02]  /*3a60*/  FSEL R52, R22, R20, !P0 ;  /* 0x0000001416347208 */ /* 0x000fe40004000000 */
[----:B------:R-:W-:Y:S01]  /*3a70*/  FSEL R53, R23, R21, !P0 ;  /* 0x0000001517357208 */ /* 0x000fe20004000000 */
[----:B------:R-:W-:Y:S06]  /*3a80*/  @!P1 BRA `(.L_x_342) ;  /* 0x0000000000609947 */ /* 0x000fec0003800000 */
[----:B------:R-:W-:Y:S01]  /*3a90*/  UMOV UR4, 0x6dc9c883 ;  /* 0x6dc9c88300047882 */ /* 0x000fe20000000000 */
[----:B------:R-:W-:Y:S01]  /*3aa0*/  UMOV UR5, 0x3fe45f30 ;  /* 0x3fe45f3000057882 */ /* 0x000fe20000000000 */
[C---:B------:R-:W-:Y:S01]  /*3ab0*/  DSETP.GE.AND P0, PT, |R50|.reuse, 2.14748364800000000000e+09, PT ;  /* 0x41e000003200742a */ /* 0x040fe20003f06200 */
[----:B------:R-:W-:Y:S01]  /*3ac0*/  BSSY.RECONVERGENT B3, `(.L_x_343) ;  /* 0x0000013000037945 */ /* 0x000fe20003800200 */
        /* <DEDUP_REMOVED lines=18> */
.L_x_344:
[----:B------:R-:W-:Y:S05]  /*3bf0*/  BSYNC.RECONVERGENT B3 ;  /* 0x0000000000037941 */ /* 0x000fea0003800200 */
.L_x_343:
[----:B------:R-:W-:-:S07]  /*3c00*/  VIADD R0, R0, 0x1 ;  /* 0x0000000100007836 */ /* 0x000fce0000000000 */
.L_x_342:
[----:B------:R-:W-:Y:S05]  /*3c10*/  BSYNC.RECONVERGENT B2 ;  /* 0x0000000000027941 */ /* 0x000fea0003800200 */
.L_x_341:
[----:B------:R-:W0:Y:S01]  /*3c20*/  LDCU.64 UR4, c[0x4][0x10] ;  /* 0x01000200ff0477ac */ /* 0x000e220008000a00 */
[----:B------:R-:W-:-:S05]  /*3c30*/  IMAD.SHL.U32 R20, R0, 0x40, RZ ;  /* 0x0000004000147824 */ /* 0x000fca00078e00ff */
[----:B------:R-:W-:-:S04]  /*3c40*/  LOP3.LUT R20, R20, 0x40, RZ, 0xc0, !PT ;  /* 0x0000004014147812 */ /* 0x000fc800078ec0ff */
[----:B0-----:R-:W-:-:S04]  /*3c50*/  IADD3 R54, P0, PT, R20, UR4, RZ ;  /* 0x0000000414367c10 */ /* 0x001fc8000ff1e0ff */
[----:B------:R-:W-:-:S05]  /*3c60*/  IADD3.X R55, PT, PT, RZ, UR5, RZ, P0, !PT ;  /* 0x00000005ff377c10 */ /* 0x000fca00087fe4ff */
[----:B------:R-:W2:Y:S04]  /*3c70*/  LDG.E.128.CONSTANT R60, desc[UR18][R54.64] ;  /* 0x00000012363c7981 */ /* 0x000ea8000c1e9d00 */
[----:B------:R-:W3:Y:S04]  /*3c80*/  LDG.E.128.CONSTANT R20, desc[UR18][R54.64+0x10] ;  /* 0x0000101236147981 */ /* 0x000ee8000c1e9d00 */
[----:B------:R-:W4:Y:S01]  /*3c90*/  LDG.E.128.CONSTANT R56, desc[UR18][R54.64+0x20] ;  /* 0x0000201236387981 */ /* 0x000f22000c1e9d00 */
[----:B------:R-:W-:Y:S01]  /*3ca0*/  LOP3.LUT R64, R0, 0x1, RZ, 0xc0, !PT ;  /* 0x0000000100407812 */ /* 0x000fe200078ec0ff */
[----:B------:R-:W-:Y:S01]  /*3cb0*/  IMAD.MOV.U32 R66, RZ, RZ, 0x20fd8164 ;  /* 0x20fd8164ff427424 */ /* 0x000fe200078e00ff */
[----:B------:R-:W-:Y:S01]  /*3cc0*/  BSSY.RECONVERGENT B1, `(.L_x_345) ;  /* 0x000002b000017945 */ /* 0x000fe20003800200 */
[----:B------:R-:W-:Y:S01]  /*3cd0*/  IMAD.MOV.U32 R67, RZ, RZ, 0x3da8ff83 ;  /* 0x3da8ff83ff437424 */ /* 0x000fe200078e00ff */
[----:B------:R-:W-:Y:S01]  /*3ce0*/  ISETP.NE.U32.AND P0, PT, R64, 0x1, PT ;  /* 0x000000014000780c */ /* 0x000fe20003f05070 */
[----:B------:R-:W-:-:S03]  /*3cf0*/  DMUL R64, R28, R28 ;  /* 0x0000001c1c407228 */ /* 0x000fc60000000000 */
[----:B------:R-:W-:Y:S02]  /*3d00*/  FSEL R66, R66, -8.06006814911005101289e+34, !P0 ;  /* 0xf9785eba42427808 */ /* 0x000fe40004000000 */
[----:B------:R-:W-:-:S06]  /*3d10*/  FSEL R67, -R67, 0.11223486810922622681, !P0 ;  /* 0x3de5db6543437808 */ /* 0x000fcc0004000100 */
[----:B--2---:R-:W-:-:S08]  /*3d20*/  DFMA R60, R64, R66, R60 ;  /* 0x00000042403c722b */ /* 0x004fd0000000003c */
[----:B------:R-:W-:-:S08]  /*3d30*/  DFMA R60, R64, R60, R62 ;  /* 0x0000003c403c722b */ /* 0x000fd0000000003e */
[----:B---3--:R-:W-:-:S08]  /*3d40*/  DFMA R20, R64, R60, R20 ;  /* 0x0000003c4014722b */ /* 0x008fd00000000014 */
[----:B------:R-:W-:Y:S01]  /*3d50*/  DFMA R20, R64, R20, R22 ;  /* 0x000000144014722b */ /* 0x000fe20000000016 */
[----:B------:R-:W0:Y:S01]  /*3d60*/  MUFU.RCP64H R23, R51 ;  /* 0x0000003300177308 */ /* 0x000e220000001800 */
[----:B------:R-:W-:-:S06]  /*3d70*/  IMAD.MOV.U32 R22, RZ, RZ, 0x1 ;  /* 0x00000001ff167424 */ /* 0x000fcc00078e00ff */
[----:B----4-:R-:W-:-:S08]  /*3d80*/  DFMA R20, R64, R20, R56 ;  /* 0x000000144014722b */ /* 0x010fd00000000038 */
[----:B------:R-:W-:Y:S02]  /*3d90*/  DFMA R20, R64, R20, R58 ;  /* 0x000000144014722b */ /* 0x000fe4000000003a */
[----:B0-----:R-:W-:-:S06]  /*3da0*/  DFMA R54, -R50, R22, 1 ;  /* 0x3ff000003236742b */ /* 0x001fcc0000000116 */
[----:B------:R-:W-:Y:S02]  /*3db0*/  DFMA R28, R20, R28, R28 ;  /* 0x0000001c141c722b */ /* 0x000fe4000000001c */
[----:B------:R-:W-:Y:S02]  /*3dc0*/  DFMA R20, R64, R20, 1 ;  /* 0x3ff000004014742b */ /* 0x000fe40000000014 */
[----:B------:R-:W-:-:S08]  /*3dd0*/  DFMA R54, R54, R54, R54 ;  /* 0x000000363636722b */ /* 0x000fd00000000036 */
[----:B------:R-:W-:Y:S01]  /*3de0*/  DFMA R54, R22, R54, R22 ;  /* 0x000000361636722b */ /* 0x000fe20000000016 */
[----:B------:R-:W-:Y:S02]  /*3df0*/  FSEL R28, R20, R28, !P0 ;  /* 0x0000001c141c7208 */ /* 0x000fe40004000000 */
[----:B------:R-:W-:Y:S02]  /*3e00*/  FSEL R29, R21, R29, !P0 ;  /* 0x0000001d151d7208 */ /* 0x000fe40004000000 */
[----:B------:R-:W-:-:S03]  /*3e10*/  LOP3.LUT P0, RZ, R0, 0x2, RZ, 0xc0, !PT ;  /* 0x0000000200ff7812 */ /* 0x000fc6000780c0ff */
[----:B------:R-:W-:Y:S02]  /*3e20*/  DFMA R22, -R50, R54, 1 ;  /* 0x3ff000003216742b */ /* 0x000fe40000000136 */
[----:B------:R-:W-:-:S06]  /*3e30*/  DADD R20, RZ, -R28 ;  /* 0x00000000ff147229 */ /* 0x000fcc000000081c */
[----:B------:R-:W-:-:S04]  /*3e40*/  DFMA R54, R54, R22, R54 ;  /* 0x000000163636722b */ /* 0x000fc80000000036 */
[----:B------:R-:W-:Y:S02]  /*3e50*/  FSEL R22, R28, R20, !P0 ;  /* 0x000000141c167208 */ /* 0x000fe40004000000 */
[----:B------:R-:W-:-:S04]  /*3e60*/  FSEL R23, R29, R21, !P0 ;  /* 0x000000151d177208 */ /* 0x000fc80004000000 */
[----:B------:R-:W-:Y:S02]  /*3e70*/  FSETP.GEU.AND P1, PT, |R23|, 6.5827683646048100446e-37, PT ;  /* 0x036000001700780b */ /* 0x000fe40003f2e200 */
[----:B------:R-:W-:-:S08]  /*3e80*/  DMUL R20, R22, R54 ;  /* 0x0000003616147228 */ /* 0x000fd00000000000 */
[----:B------:R-:W-:-:S08]  /*3e90*/  DFMA R28, -R50, R20, R22 ;  /* 0x00000014321c722b */ /* 0x000fd00000000116 */
[----:B------:R-:W-:Y:S02]  /*3ea0*/  DFMA R20, R54, R28, R20 ;  /* 0x0000001c3614722b */ /* 0x000fe40000000014 */
[----:B------:R-:W-:-:S08]  /*3eb0*/  DMUL R54, R50, R50 ;  /* 0x0000003232367228 */ /* 0x000fd00000000000 */
        /* <DEDUP_REMOVED lines=11> */
.L_x_346:
[----:B------:R-:W-:Y:S05]  /*3f70*/  BSYNC.RECONVERGENT B1 ;  /* 0x0000000000017941 */ /* 0x000fea0003800200 */
.L_x_345:
        /* <DEDUP_REMOVED lines=21> */
.L_x_348:
[----:B------:R-:W-:Y:S05]  /*40d0*/  BSYNC.RECONVERGENT B1 ;  /* 0x0000000000017941 */ /* 0x000fea0003800200 */
.L_x_347:
[----:B------:R-:W0:Y:S01]  /*40e0*/  MUFU.RCP64H R57, R51 ;  /* 0x0000003300397308 */ /* 0x000e220000001800 */
[----:B------:R-:W-:Y:S01]  /*40f0*/  IMAD.MOV.U32 R56, RZ, RZ, 0x1 ;  /* 0x00000001ff387424 */ /* 0x000fe200078e00ff */
[----:B------:R-:W-:Y:S01]  /*4100*/  FSETP.GEU.AND P1, PT, |R53|, 6.5827683646048100446e-37, PT ;  /* 0x036000003500780b */ /* 0x000fe20003f2e200 */
[----:B------:R-:W-:Y:S01]  /*4110*/  BSSY.RECONVERGENT B1, `(.L_x_349) ;  /* 0x0000015000017945 */ /* 0x000fe20003800200 */
[----:B------:R-:W-:-:S03]  /*4120*/  DADD R20, R28, -R20 ;  /* 0x000000001c147229 */ /* 0x000fc60000000814 */
        /* <DEDUP_REMOVED lines=19> */
.L_x_350:
[----:B------:R-:W-:Y:S05]  /*4260*/  BSYNC.RECONVERGENT B1 ;  /* 0x0000000000017941 */ /* 0x000fea0003800200 */
.L_x_349:
[----:B------:R-:W-:Y:S01]  /*4270*/  DMUL R80, R50, R54 ;  /* 0x0000003632507228 */ /* 0x000fe20000000000 */
[----:B------:R-:W-:Y:S01]  /*4280*/  IMAD.MOV.U32 R28, RZ, RZ, 0x1 ;  /* 0x00000001ff1c7424 */ /* 0x000fe200078e00ff */
[----:B------:R-:W-:Y:S01]  /*4290*/  DADD R58, R52, R52 ;  /* 0x00000000343a7229 */ /* 0x000fe20000000034 */
[----:B------:R-:W-:Y:S03]  /*42a0*/  BSSY.RECONVERGENT B1, `(.L_x_351) ;  /* 0x0000013000017945 */ /* 0x000fe60003800200 */
[----:B------:R-:W0:Y:S06]  /*42b0*/  MUFU.RCP64H R29, R81 ;  /* 0x00000051001d7308 */ /* 0x000e2c0000001800 */
        /* <DEDUP_REMOVED lines=15> */
[----:B------:R-:W-:-:S07]  /*43b0*/  MOV R0, 0x43d0 ;  /* 0x000043d000007802 */ /* 0x000fce0000000f00 */
[----:B------:R-:W-:Y:S05]  /*43c0*/  CALL.REL.NOINC `($__internal_4_$__cuda_sm20_div_rn_f64_full) ;  /* 0x0000009800387944 */ /* 0x000fea0003c00000 */
.L_x_352:
[----:B------:R-:W-:Y:S05]  /*43d0*/  BSYNC.RECONVERGENT B1 ;  /* 0x0000000000017941 */ /* 0x000fea0003800200 */
.L_x_351:
[----:B------:R-:W0:Y:S01]  /*43e0*/  MUFU.RCP64H R51, R55 ;  /* 0x0000003700337308 */ /* 0x000e220000001800 */
[----:B------:R-:W-:Y:S01]  /*43f0*/  IMAD.MOV.U32 R50, RZ, RZ, 0x1 ;  /* 0x00000001ff327424 */ /* 0x000fe200078e00ff */
[----:B------:R-:W-:Y:S01]  /*4400*/  BSSY.RECONVERGENT B1, `(.L_x_353) ;  /* 0x0000017000017945 */ /* 0x000fe20003800200 */
[----:B------:R-:W-:-:S04]  /*4410*/  DADD R56, -R28, R56 ;  /* 0x000000001c387229 */ /* 0x000fc80000000138 */
[----:B0-----:R-:W-:-:S08]  /*4420*/  DFMA R52, -R54, R50, 1 ;  /* 0x3ff000003634742b */ /* 0x001fd00000000132 */
[----:B------:R-:W-:-:S08]  /*4430*/  DFMA R52, R52, R52, R52 ;  /* 0x000000343434722b */ /* 0x000fd00000000034 */
[----:B------:R-:W-:Y:S02]  /*4440*/  DFMA R50, R50, R52, R50 ;  /* 0x000000343232722b */ /* 0x000fe40000000032 */
[----:B------:R-:W-:-:S06]  /*4450*/  DADD R52, R22, R22 ;  /* 0x0000000016347229 */ /* 0x000fcc0000000016 */
[----:B------:R-:W-:-:S04]  /*4460*/  DFMA R58, -R54, R50, 1 ;  /* 0x3ff00000363a742b */ /* 0x000fc80000000132 */
[----:B------:R-:W-:-:S04]  /*4470*/  FSETP.GEU.AND P1, PT, |R53|, 6.5827683646048100446e-37, PT ;  /* 0x036000003500780b */ /* 0x000fc80003f2e200 */
        /* <DEDUP_REMOVED lines=15> */
.L_x_354:
[----:B------:R-:W-:Y:S05]  /*4570*/  BSYNC.RECONVERGENT B1 ;  /* 0x0000000000017941 */ /* 0x000fea0003800200 */
.L_x_353:
[----:B------:R-:W-:Y:S01]  /*4580*/  DADD R56, R56, R22 ;  /* 0x0000000038387229 */ /* 0x000fe20000000016 */
[----:B------:R-:W0:Y:S01]  /*4590*/  LDC R0, c[0x0][0x3e4] ;  /* 0x0000f900ff007b82 */ /* 0x000e220000000800 */
[----:B------:R-:W1:Y:S01]  /*45a0*/  LDCU UR4, c[0x0][0x3e8] ;  /* 0x00007d00ff0477ac */ /* 0x000e620008000800 */
[----:B------:R-:W-:-:S05]  /*45b0*/  DMUL R50, RZ, R20 ;  /* 0x00000014ff327228 */ /* 0x000fca0000000000 */
[----:B------:R-:W-:Y:S01]  /*45c0*/  DMUL R56, R46, R56 ;  /* 0x000000382e387228 */ /* 0x000fe20000000000 */
[----:B------:R-:W2:Y:S01]  /*45d0*/  LDC.64 R58, c[0x0][0x380] ;  /* 0x0000e000ff3a7b82 */ /* 0x000ea20000000a00 */
[----:B------:R-:W-:-:S06]  /*45e0*/  DMUL R46, R38, R20 ;  /* 0x00000014262e7228 */ /* 0x000fcc0000000000 */
[C---:B------:R-:W-:Y:S01]  /*45f0*/  DMUL R22, R56.reuse, R18 ;  /* 0x0000001238167228 */ /* 0x040fe20000000000 */
[----:B------:R-:W3:Y:S01]  /*4600*/  LDC.64 R62, c[0x0][0x388] ;  /* 0x0000e200ff3e7b82 */ /* 0x000ee20000000a00 */
[C---:B------:R-:W-:Y:S02]  /*4610*/  DMUL R28, R56.reuse, R16 ;  /* 0x00000010381c7228 */ /* 0x040fe40000000000 */
[----:B------:R-:W-:-:S04]  /*4620*/  DMUL R56, R56, R4 ;  /* 0x0000000438387228 */ /* 0x000fc80000000000 */
[CC--:B------:R-:W-:Y:S01]  /*4630*/  DMUL R52, R38.reuse, R22.reuse ;  /* 0x0000001626347228 */ /* 0x0c0fe20000000000 */
[----:B------:R-:W4:Y:S01]  /*4640*/  LDC.64 R66, c[0x0][0x390] ;  /* 0x0000e400ff427b82 */ /* 0x000f220000000a00 */
[----:B------:R-:W-:Y:S01]  /*4650*/  DMUL R60, RZ, R22 ;  /* 0x00000016ff3c7228 */ /* 0x000fe20000000000 */
[----:B0-----:R-:W-:Y:S01]  /*4660*/  IMAD R69, R0, 0x2, R49 ;  /* 0x0000000200457824 */ /* 0x001fe200078e0231 */
[C---:B------:R-:W-:Y:S01]  /*4670*/  DMUL R22, R38.reuse, R28 ;  /* 0x0000001c26167228 */ /* 0x040fe20000000000 */
[----:B------:R-:W-:Y:S01]  /*4680*/  VIADD R49, R49, 0x1 ;  /* 0x0000000131317836 */ /* 0x000fe20000000000 */
[----:B------:R-:W-:Y:S01]  /*4690*/  DMUL R54, R38, R56 ;  /* 0x0000003826367228 */ /* 0x000fe20000000000 */
[----:B-1----:R-:W-:Y:S01]  /*46a0*/  IMAD R83, R69, UR4, R48 ;  /* 0x0000000445537c24 */ /* 0x002fe2000f8e0230 */
[----:B------:R-:W-:Y:S01]  /*46b0*/  DMUL R64, RZ, R28 ;  /* 0x0000001cff407228 */ /* 0x000fe20000000000 */
[----:B------:R-:W0:Y:S01]  /*46c0*/  LDC.64 R72, c[0x0][0x3a0] ;  /* 0x0000e800ff487b82 */ /* 0x000e220000000a00 */
[----:B------:R-:W-:Y:S01]  /*46d0*/  DMUL R68, RZ, R56 ;  /* 0x00000038ff447228 */ /* 0x000fe20000000000 */
[----:B------:R-:W-:Y:S01]  /*46e0*/  ISETP.NE.AND P0, PT, R49, R0, PT ;  /* 0x000000003100720c */ /* 0x000fe20003f05270 */
[-C--:B------:R-:W-:Y:S01]  /*46f0*/  DFMA R56, R42, R20.reuse, R22 ;  /* 0x000000142a38722b */ /* 0x080fe20000000016 */
[----:B--2---:R-:W-:Y:S01]  /*4700*/  IMAD.WIDE R22, R83, 0x8, R58 ;  /* 0x0000000853167825 */ /* 0x004fe200078e023a */
[----:B------:R-:W-:-:S03]  /*4710*/  DFMA R52, R40, R20, R52 ;  /* 0x000000142834722b */ /* 0x000fc60000000034 */
[----:B------:R-:W1:Y:S01]  /*4720*/  LDC.64 R74, c[0x0][0x3b0] ;  /* 0x0000ec00ff4a7b82 */ /* 0x000e620000000a00 */
[-C--:B------:R-:W-:Y:S01]  /*4730*/  DFMA R58, R44, R20.reuse, R54 ;  /* 0x000000142c3a722b */ /* 0x080fe20000000036 */
[----:B---3--:R-:W-:Y:S01]  /*4740*/  IMAD.WIDE R28, R83, 0x8, R62 ;  /* 0x00000008531c7825 */ /* 0x008fe200078e023e */
[-C--:B------:R-:W-:Y:S01]  /*4750*/  DFMA R62, R26, R20.reuse, R60 ;  /* 0x000000141a3e722b */ /* 0x080fe2000000003c */
[----:B------:R2:W-:Y:S01]  /*4760*/  STG.E.64 desc[UR18][R22.64], R46 ;  /* 0x0000002e16007986 */ /* 0x0005e2000c101b12 */
[----:B------:R-:W-:-:S03]  /*4770*/  DFMA R70, R24, R20, R68 ;  /* 0x000000141846722b */ /* 0x000fc60000000044 */
[----:B------:R-:W3:Y:S01]  /*4780*/  LDC.64 R76, c[0x0][0x398] ;  /* 0x0000e600ff4c7b82 */ /* 0x000ee20000000a00 */
[C---:B----4-:R-:W-:Y:S01]  /*4790*/  IMAD.WIDE R54, R83.reuse, 0x8, R66 ;  /* 0x0000000853367825 */ /* 0x050fe200078e0242 */
[----:B------:R-:W-:Y:S01]  /*47a0*/  DFMA R66, R36, R20, R64 ;  /* 0x000000142442722b */ /* 0x000fe20000000040 */
[----:B------:R2:W-:Y:S04]  /*47b0*/  STG.E.64 desc[UR18][R28.64], R50 ;  /* 0x000000321c007986 */ /* 0x0005e8000c101b12 */
[----:B------:R2:W-:Y:S01]  /*47c0*/  STG.E.64 desc[UR18][R54.64], R52 ;  /* 0x0000003436007986 */ /* 0x0005e2000c101b12 */
[----:B------:R-:W4:Y:S01]  /*47d0*/  LDC.64 R78, c[0x0][0x3a8] ;  /* 0x0000ea00ff4e7b82 */ /* 0x000f220000000a00 */
[----:B0-----:R-:W-:-:S05]  /*47e0*/  IMAD.WIDE R20, R83, 0x8, R72 ;  /* 0x0000000853147825 */ /* 0x001fca00078e0248 */
[----:B------:R2:W-:Y:S02]  /*47f0*/  STG.E.64 desc[UR18][R20.64], R56 ;  /* 0x0000003814007986 */ /* 0x0005e4000c101b12 */
[----:B------:R-:W0:Y:S01]  /*4800*/  LDC.64 R80, c[0x0][0x3b8] ;  /* 0x0000ee00ff507b82 */ /* 0x000e220000000a00 */
[----:B-1----:R-:W-:-:S05]  /*4810*/  IMAD.WIDE R60, R83, 0x8, R74 ;  /* 0x00000008533c7825 */ /* 0x002fca00078e024a */
[----:B------:R2:W-:Y:S01]  /*4820*/  STG.E.64 desc[UR18][R60.64], R58 ;  /* 0x0000003a3c007986 */ /* 0x0005e2000c101b12 */
[----:B---3--:R-:W-:-:S05]  /*4830*/  IMAD.WIDE R64, R83, 0x8, R76 ;  /* 0x0000000853407825 */ /* 0x008fca00078e024c */
[----:B------:R2:W-:Y:S01]  /*4840*/  STG.E.64 desc[UR18][R64.64], R62 ;  /* 0x0000003e40007986 */ /* 0x0005e2000c101b12 */
[----:B----4-:R-:W-:-:S05]  /*4850*/  IMAD.WIDE R68, R83, 0x8, R78 ;  /* 0x0000000853447825 */ /* 0x010fca00078e024e */
[----:B------:R2:W-:Y:S01]  /*4860*/  STG.E.64 desc[UR18][R68.64], R66 ;  /* 0x0000004244007986 */ /* 0x0005e2000c101b12 */
[----:B0-----:R-:W-:-:S05]  /*4870*/  IMAD.WIDE R72, R83, 0x8, R80 ;  /* 0x0000000853487825 */ /* 0x001fca00078e0250 */
[----:B------:R2:W-:Y:S01]  /*4880*/  STG.E.64 desc[UR18][R72.64], R70 ;  /* 0x0000004648007986 */ /* 0x0005e2000c101b12 */
[----:B------:R-:W-:Y:S05]  /*4890*/  @P0 BRA `(.L_x_355) ;  /* 0xffffffec00740947 */ /* 0x000fea000383ffff */
.L_x_338:
[----:B------:R-:W2:Y:S02]  /*48a0*/  LDC.64 R26, c[0x0][0x3d0] ;  /* 0x0000f400ff1a7b82 */ /* 0x000ea40000000a00 */
[----:B--2---:R-:W2:Y:S04]  /*48b0*/  LDG.E.64 R22, desc[UR18][R26.64+0x10] ;  /* 0x000010121a167981 */ /* 0x004ea8000c1e1b00 */
[----:B------:R-:W3:Y:S01]  /*48c0*/  LDG.E.64 R20, desc[UR18][R26.64] ;  /* 0x000000121a147981 */ /* 0x000ee2000c1e1b00 */
[----:B--2---:R-:W-:Y:S01]  /*48d0*/  DMUL R80, R22, UR16 ;  /* 0x0000001016507c28 */ /* 0x004fe20008000000 */
[----:B------:R-:W-:Y:S01]  /*48e0*/  IMAD.MOV.U32 R22, RZ, RZ, 0x1 ;  /* 0x00000001ff167424 */ /* 0x000fe200078e00ff */
[----:B---3--:R-:W-:-:S04]  /*48f0*/  DMUL R20, R20, 3 ;  /* 0x4008000014147828 */ /* 0x008fc80000000000 */
        /* <DEDUP_REMOVED lines=18> */
.L_x_356:
[----:B------:R-:W0:Y:S01]  /*4a20*/  MUFU.RSQ64H R21, R29 ;  /* 0x0000001d00157308 */ /* 0x000e220000001c00 */
[----:B------:R-:W-:Y:S01]  /*4a30*/  VIADD R20, R29, 0xfcb00000 ;  /* 0xfcb000001d147836 */ /* 0x000fe20000000000 */
[----:B------:R-:W-:Y:S01]  /*4a40*/  MOV R24, 0x0 ;  /* 0x0000000000187802 */ /* 0x000fe20000000f00 */
[----:B------:R-:W-:Y:S01]  /*4a50*/  IMAD.MOV.U32 R25, RZ, RZ, 0x3fd80000 ;  /* 0x3fd80000ff197424 */ /* 0x000fe200078e00ff */
[----:B------:R-:W-:Y:S02]  /*4a60*/  BSSY.RECONVERGENT B0, `(.L_x_357) ;  /* 0x0000017000007945 */ /* 0x000fe40003800200 */
        /* <DEDUP_REMOVED lines=22> */
.L_x_358:
[----:B------:R-:W-:Y:S05]  /*4bd0*/  BSYNC.RECONVERGENT B0 ;  /* 0x0000000000007941 */ /* 0x000fea0003800200 */
.L_x_357:
[----:B------:R-:W-:Y:S01]  /*4be0*/  DSETP.NEU.AND P0, PT, |R30|, +INF , PT ;  /* 0x7ff000001e00742a */ /* 0x000fe20003f0d200 */
[----:B------:R-:W-:-:S13]  /*4bf0*/  BSSY.RECONVERGENT B2, `(.L_x_359) ;  /* 0x000001c000027945 */ /* 0x000fda0003800200 */
[----:B------:R-:W-:Y:S01]  /*4c00*/  @!P0 DMUL R28, RZ, R30 ;  /* 0x0000001eff1c8228 */ /* 0x000fe20000000000 */
[----:B------:R-:W-:Y:S01]  /*4c10*/  @!P0 MOV R0, 0x1 ;  /* 0x0000000100008802 */ /* 0x000fe20000000f00 */
[----:B------:R-:W-:Y:S09]  /*4c20*/  @!P0 BRA `(.L_x_360) ;  /* 0x0000000000608947 */ /* 0x000ff20003800000 */
        /* <DEDUP_REMOVED lines=22> */
.L_x_362:
[----:B------:R-:W-:Y:S05]  /*4d90*/  BSYNC.RECONVERGENT B3 ;  /* 0x0000000000037941 */ /* 0x000fea0003800200 */
.L_x_361:
[----:B------:R-:W-:-:S07]  /*4da0*/  IADD3 R0, PT, PT, R0, 0x1, RZ ;  /* 0x0000000100007810 */ /* 0x000fce0007ffe0ff */
.L_x_360:
[----:B------:R-:W-:Y:S05]  /*4db0*/  BSYNC.RECONVERGENT B2 ;  /* 0x0000000000027941 */ /* 0x000fea0003800200 */
.L_x_359:
        /* <DEDUP_REMOVED lines=29> */
[----:B------:R-:W-:-:S03]  /*4f90*/  @!P1 IMAD.MOV.U32 R0, RZ, RZ, RZ ;  /* 0x000000ffff009224 */ /* 0x000fc600078e00ff */
[----:B------:R-:W-:-:S10]  /*4fa0*/  DADD R20, RZ, -R22 ;  /* 0x00000000ff147229 */ /* 0x000fd40000000816 */
[----:B------:R-:W-:Y:S02]  /*4fb0*/  FSEL R24, R22, R20, !P0 ;  /* 0x0000001416187208 */ /* 0x000fe40004000000 */
[----:B------:R-:W-:Y:S01]  /*4fc0*/  FSEL R25, R23, R21, !P0 ;  /* 0x0000001517197208 */ /* 0x000fe20004000000 */
[----:B------:R-:W-:Y:S06]  /*4fd0*/  @!P1 BRA `(.L_x_364) ;  /* 0x0000000000549947 */ /* 0x000fec0003800000 */
        /* <DEDUP_REMOVED lines=20> */
[----:B------:R-:W-:-:S07]  /*5120*/  MOV R0, R22 ;  /* 0x0000001600007202 */ /* 0x000fce0000000f00 */
.L_x_364:
[----:B------:R-:W-:Y:S05]  /*5130*/  BSYNC.RECONVERGENT B2 ;  /* 0x0000000000027941 */ /* 0x000fea0003800200 */
.L_x_363:
[----:B------:R-:W0:Y:S02]  /*5140*/  LDCU UR4, c[0x0][0x3e4] ;  /* 0x00007c80ff0477ac */ /* 0x000e240008000800 */
[----:B0-----:R-:W-:-:S09]  /*5150*/  UISETP.GE.AND UP0, UPT, UR4, 0x1, UPT ;  /* 0x000000010400788c */ /* 0x001fd2000bf06270 */
[----:B------:R-:W-:Y:S05]  /*5160*/  BRA.U !UP0, `(.L_x_365) ;  /* 0x0000001508e07547 */ /* 0x000fea000b800000 */
        /* <DEDUP_REMOVED lines=10> */
[----:B------:R-:W-:-:S02]  /*5210*/  MOV R49, 0x3da8ff83 ;  /* 0x3da8ff8300317802 */ /* 0x000fc40000000f00 */
[----:B------:R-:W-:Y:S01]  /*5220*/  ISETP.NE.U32.AND P0, PT, R22, 0x1, PT ;  /* 0x000000011600780c */ /* 0x000fe20003f05070 */
[----:B------:R-:W-:-:S03]  /*5230*/  DMUL R22, R28, R28 ;  /* 0x0000001c1c167228 */ /* 0x000fc60000000000 */
[----:B------:R-:W-:Y:S02]  /*5240*/  FSEL R50, R50, -8.06006814911005101289e+34, !P0 ;  /* 0xf9785eba32327808 */ /* 0x000fe40004000000 */
[----:B------:R-:W-:Y:S01]  /*5250*/  FSEL R51, -R49, 0.11223486810922622681, !P0 ;  /* 0x3de5db6531337808 */ /* 0x000fe20004000100 */
[----:B------:R-:W-:-:S05]  /*5260*/  IMAD.MOV.U32 R49, RZ, RZ, RZ ;  /* 0x000000ffff317224 */ /* 0x000fca00078e00ff */
[----:B--2---:R-:W-:-:S08]  /*5270*/  DFMA R36, R22, R50, R36 ;  /* 0x000000321624722b */ /* 0x004fd00000000024 */
[----:B------:R-:W-:Y:S02]  /*5280*/  DFMA R36, R22, R36, R38 ;  /* 0x000000241624722b */ /* 0x000fe40000000026 */
[----:B------:R-:W-:-:S06]  /*5290*/  DMUL R38, R24, R6 ;  /* 0x0000000618267228 */ /* 0x000fcc0000000000 */
[----:B---3--:R-:W-:-:S08]  /*52a0*/  DFMA R36, R22, R36, R40 ;  /* 0x000000241624722b */ /* 0x008fd00000000028 */
[----:B------:R-:W-:Y:S02]  /*52b0*/  DFMA R36, R22, R36, R42 ;  /* 0x000000241624722b */ /* 0x000fe4000000002a */
[----:B------:R-:W-:-:S06]  /*52c0*/  DMUL R42, R38, R26 ;  /* 0x0000001a262a7228 */ /* 0x000fcc0000000000 */
[----:B----4-:R-:W-:-:S08]  /*52d0*/  DFMA R36, R22, R36, R44 ;  /* 0x000000241624722b */ /* 0x010fd0000000002c */
[----:B------:R-:W-:Y:S02]  /*52e0*/  DFMA R36, R22, R36, R46 ;  /* 0x000000241624722b */ /* 0x000fe4000000002e */
[----:B------:R-:W-:-:S06]  /*52f0*/  DMUL R46, R24, R26 ;  /* 0x0000001a182e7228 */ /* 0x000fcc0000000000 */
[----:B------:R-:W-:Y:S02]  /*5300*/  DFMA R28, R36, R28, R28 ;  /* 0x0000001c241c722b */ /* 0x000fe4000000001c */
[----:B------:R-:W-:-:S10]  /*5310*/  DFMA R22, R22, R36, 1 ;  /* 0x3ff000001616742b */ /* 0x000fd40000000024 */
[----:B------:R-:W-:Y:S02]  /*5320*/  FSEL R22, R22, R28, !P0 ;  /* 0x0000001c16167208 */ /* 0x000fe40004000000 */
[----:B------:R-:W-:Y:S02]  /*5330*/  FSEL R23, R23, R29, !P0 ;  /* 0x0000001d17177208 */ /* 0x000fe40004000000 */
[----:B------:R-:W-:-:S04]  /*5340*/  LOP3.LUT P0, RZ, R0, 0x2, RZ, 0xc0, !PT ;  /* 0x0000000200ff7812 */ /* 0x000fc8000780c0ff */
[----:B------:R-:W-:-:S10]  /*5350*/  DADD R20, RZ, -R22 ;  /* 0x00000000ff147229 */ /* 0x000fd40000000816 */
[----:B------:R-:W-:Y:S02]  /*5360*/  FSEL R20, R22, R20, !P0 ;  /* 0x0000001416147208 */ /* 0x000fe40004000000 */
[----:B------:R-:W-:Y:S01]  /*5370*/  FSEL R21, R23, R21, !P0 ;  /* 0x0000001517157208 */ /* 0x000fe20004000000 */
[----:B------:R-:W-:-:S05]  /*5380*/  DMUL R22, R24, -R4 ;  /* 0x8000000418167228 */ /* 0x000fca0000000000 */
[C---:B------:R-:W-:Y:S02]  /*5390*/  DMUL R36, R20.reuse, R6 ;  /* 0x0000000614247228 */ /* 0x040fe40000000000 */
[----:B------:R-:W-:Y:S02]  /*53a0*/  DMUL R28, R20, -R4 ;  /* 0x80000004141c7228 */ /* 0x000fe40000000000 */
[-C--:B------:R-:W-:Y:S02]  /*53b0*/  DMUL R22, R22, R26.reuse ;  /* 0x0000001a16167228 */ /* 0x080fe40000000000 */
[-C--:B------:R-:W-:Y:S02]  /*53c0*/  DMUL R20, R20, R26.reuse ;  /* 0x0000001a14147228 */ /* 0x080fe40000000000 */
[-C--:B------:R-:W-:Y:S02]  /*53d0*/  DMUL R36, R36, -R26.reuse ;  /* 0x8000001a24247228 */ /* 0x080fe40000000000 */
[----:B------:R-:W-:-:S06]  /*53e0*/  DMUL R28, R28, R26 ;  /* 0x0000001a1c1c7228 */ /* 0x000fcc0000000000 */
[----:B------:R-:W-:Y:S02]  /*53f0*/  DMUL R38, R36, R2 ;  /* 0x0000000224267228 */ /* 0x000fe40000000000 */
[C---:B------:R-:W-:Y:S02]  /*5400*/  DMUL R40, R28.reuse, R14 ;  /* 0x0000000e1c287228 */ /* 0x040fe40000000000 */
[----:B------:R-:W-:Y:S02]  /*5410*/  DMUL R44, R28, R12 ;  /* 0x0000000c1c2c7228 */ /* 0x000fe40000000000 */
[----:B------:R-:W-:Y:S02]  /*5420*/  DMUL R24, R36, R8 ;  /* 0x0000000824187228 */ /* 0x000fe40000000000 */
[----:B------:R-:W-:Y:S02]  /*5430*/  DMUL R36, RZ, R36 ;  /* 0x00000024ff247228 */ /* 0x000fe40000000000 */
[----:B------:R-:W-:-:S02]  /*5440*/  DMUL R28, R28, R10 ;  /* 0x0000000a1c1c7228 */ /* 0x000fc40000000000 */
[----:B------:R-:W-:Y:S02]  /*5450*/  DFMA R26, R22, R12, R38 ;  /* 0x0000000c161a722b */ /* 0x000fe40000000026 */
[C---:B------:R-:W-:Y:S02]  /*5460*/  DFMA R38, R42.reuse, R8, R40 ;  /* 0x000000082a26722b */ /* 0x040fe40000000028 */
[----:B------:R-:W-:Y:S02]  /*5470*/  DFMA R40, R42, R2, R44 ;  /* 0x000000022a28722b */ /* 0x000fe4000000002c */
[----:B------:R-:W-:Y:S02]  /*5480*/  DMUL R44, R46, R6 ;  /* 0x000000062e2c7228 */ /* 0x000fe40000000000 */
[C---:B------:R-:W-:Y:S02]  /*5490*/  DFMA R24, R22.reuse, R14, R24 ;  /* 0x0000000e1618722b */ /* 0x040fe40000000018 */
[----:B------:R-:W-:-:S02]  /*54a0*/  DFMA R36, R22, R10, R36 ;  /* 0x0000000a1624722b */ /* 0x000fc40000000024 */
[----:B------:R-:W-:Y:S02]  /*54b0*/  DFMA R42, RZ, R42, R28 ;  /* 0x0000002aff2a722b */ /* 0x000fe4000000001c */
[----:B------:R-:W-:-:S11]  /*54c0*/  DMUL R46, R20, R6 ;  /* 0x00000006142e7228 */ /* 0x000fd60000000000 */
.L_x_382:
[----:B---3--:R-:W0:Y:S01]  /*54d0*/  LDC.64 R50, c[0x0][0x3c8] ;  /* 0x0000f200ff327b82 */ /* 0x008e220000000a00 */
        /* <DEDUP_REMOVED lines=30> */
.L_x_367:
[----:B------:R-:W-:Y:S05]  /*56c0*/  BSYNC.RECONVERGENT B2 ;  /* 0x0000000000027941 */ /* 0x000fea0003800200 */
.L_x_366:
        /* <DEDUP_REMOVED lines=56> */
.L_x_371:
[----:B------:R-:W-:Y:S05]  /*5a50*/  BSYNC.RECONVERGENT B3 ;  /* 0x0000000000037941 */ /* 0x000fea0003800200 */
.L_x_370:
[----:B------:R-:W-:-:S07]  /*5a60*/  VIADD R0, R0, 0x1 ;  /* 0x0000000100007836 */ /* 0x000fce0000000000 */
.L_x_369:
[----:B------:R-:W-:Y:S05]  /*5a70*/  BSYNC.RECONVERGENT B2 ;  /* 0x0000000000027941 */ /* 0x000fea0003800200 */
.L_x_368:
        /* <DEDUP_REMOVED lines=53> */
.L_x_373:
[----:B------:R-:W-:Y:S05]  /*5dd0*/  BSYNC.RECONVERGENT B1 ;  /* 0x0000000000017941 */ /* 0x000fea0003800200 */
.L_x_372:
        /* <DEDUP_REMOVED lines=21> */
.L_x_375:
[----:B------:R-:W-:Y:S05]  /*5f30*/  BSYNC.RECONVERGENT B1 ;  /* 0x0000000000017941 */ /* 0x000fea0003800200 */
.L_x_374:
        /* <DEDUP_REMOVED lines=24> */
.L_x_377:
[----:B------:R-:W-:Y:S05]  /*60c0*/  BSYNC.RECONVERGENT B1 ;  /* 0x0000000000017941 */ /* 0x000fea0003800200 */
.L_x_376:
        /* <DEDUP_REMOVED lines=22> */
.L_x_379:
[----:B------:R-:W-:Y:S05]  /*6230*/  BSYNC.RECONVERGENT B1 ;  /* 0x0000000000017941 */ /* 0x000fea0003800200 */
.L_x_378:
        /* <DEDUP_REMOVED lines=25> */
.L_x_381:
[----:B------:R-:W-:Y:S05]  /*63d0*/  BSYNC.RECONVERGENT B1 ;  /* 0x0000000000017941 */ /* 0x000fea0003800200 */
.L_x_380:
[----:B------:R-:W-:Y:S01]  /*63e0*/  DADD R58, R58, R22 ;  /* 0x000000003a3a7229 */ /* 0x000fe20000000016 */
[----:B------:R-:W0:Y:S01]  /*63f0*/  LDC R0, c[0x0][0x3e4] ;  /* 0x0000f900ff007b82 */ /* 0x000e220000000800 */
[----:B------:R-:W1:Y:S01]  /*6400*/  LDCU UR4, c[0x0][0x3e8] ;  /* 0x00007d00ff0477ac */ /* 0x000e620008000800 */
[----:B------:R-:W-:-:S05]  /*6410*/  DMUL R64, R44, R20 ;  /* 0x000000142c407228 */ /* 0x000fca0000000000 */
[----:B------:R-:W-:Y:S01]  /*6420*/  DMUL R50, R50, R58 ;  /* 0x0000003a32327228 */ /* 0x000fe20000000000 */
[----:B------:R-:W2:Y:S07]  /*6430*/  LDC.64 R60, c[0x0][0x380] ;  /* 0x0000e000ff3c7b82 */ /* 0x000eae0000000a00 */
[C---:B------:R-:W-:Y:S01]  /*6440*/  DMUL R54, R50.reuse, R18 ;  /* 0x0000001232367228 */ /* 0x040fe20000000000 */
[----:B------:R-:W3:Y:S01]  /*6450*/  LDC.64 R58, c[0x0][0x388] ;  /* 0x0000e200ff3a7b82 */ /* 0x000ee20000000a00 */
[----:B------:R-:W-:-:S02]  /*6460*/  DMUL R56, R50, R16 ;  /* 0x0000001032387228 */ /* 0x000fc40000000000 */
[----:B------:R-:W-:-:S04]  /*6470*/  DMUL R62, R50, R4 ;  /* 0x00000004323e7228 */ /* 0x000fc80000000000 */
[-C--:B------:R-:W-:Y:S01]  /*6480*/  DMUL R66, R44, R54.reuse ;  /* 0x000000362c427228 */ /* 0x080fe20000000000 */
[----:B------:R-:W4:Y:S01]  /*6490*/  LDC.64 R28, c[0x0][0x390] ;  /* 0x0000e400ff1c7b82 */ /* 0x000f220000000a00 */
[----:B------:R-:W-:Y:S01]  /*64a0*/  DMUL R74, R46, R54 ;  /* 0x000000362e4a7228 */ /* 0x000fe20000000000 */
[----:B0-----:R-:W-:Y:S01]  /*64b0*/  IMAD R93, R0, 0x3, R49 ;  /* 0x00000003005d7824 */ /* 0x001fe200078e0231 */
[-C--:B------:R-:W-:Y:S02]  /*64c0*/  DMUL R68, R44, R56.reuse ;  /* 0x000000382c447228 */ /* 0x080fe40000000000 */
[----:B------:R-:W-:Y:S01]  /*64d0*/  DMUL R78, R46, R56 ;  /* 0x000000382e4e7228 */ /* 0x000fe20000000000 */
[----:B-1----:R-:W-:Y:S01]  /*64e0*/  IMAD R95, R93, UR4, R48 ;  /* 0x000000045d5f7c24 */ /* 0x002fe2000f8e0230 */
[-C--:B------:R-:W-:Y:S01]  /*64f0*/  DMUL R70, R44, R62.reuse ;  /* 0x0000003e2c467228 */ /* 0x080fe20000000000 */
[----:B------:R-:W0:Y:S01]  /*6500*/  LDC.64 R22, c[0x0][0x3a0] ;  /* 0x0000e800ff167b82 */ /* 0x000e220000000a00 */
[----:B------:R-:W-:-:S02]  /*6510*/  DMUL R62, R46, R62 ;  /* 0x0000003e2e3e7228 */ /* 0x000fc40000000000 */
[-C--:B------:R-:W-:Y:S02]  /*6520*/  DFMA R76, R26, R20.reuse, R68 ;  /* 0x000000141a4c722b */ /* 0x080fe40000000044 */
[-C--:B------:R-:W-:Y:S02]  /*6530*/  DFMA R72, R24, R20.reuse, R66 ;  /* 0x000000141848722b */ /* 0x080fe40000000042 */
[-C--:B------:R-:W-:Y:S01]  /*6540*/  DMUL R68, R46, R20.reuse ;  /* 0x000000142e447228 */ /* 0x080fe20000000000 */
[----:B------:R-:W1:Y:S01]  /*6550*/  LDC.64 R52, c[0x0][0x3b0] ;  /* 0x0000ec00ff347b82 */ /* 0x000e620000000a00 */
[C---:B--2---:R-:W-:Y:S01]  /*6560*/  IMAD.WIDE R66, R95.reuse, 0x8, R60 ;  /* 0x000000085f427825 */ /* 0x044fe200078e023c */
[-C--:B------:R-:W-:Y:S02]  /*6570*/  DFMA R80, R36, R20.reuse, R70 ;  /* 0x000000142450722b */ /* 0x080fe40000000046 */
[-C--:B------:R-:W-:Y:S01]  /*6580*/  DFMA R84, R38, R20.reuse, R74 ;  /* 0x000000142654722b */ /* 0x080fe2000000004a */
[C---:B---3--:R-:W-:Y:S01]  /*6590*/  IMAD.WIDE R70, R95.reuse, 0x8, R58 ;  /* 0x000000085f467825 */ /* 0x048fe200078e023a */
[-C--:B------:R-:W-:Y:S01]  /*65a0*/  DFMA R88, R40, R20.reuse, R78 ;  /* 0x000000142858722b */ /* 0x080fe2000000004e */
[----:B------:R2:W-:Y:S01]  /*65b0*/  STG.E.64 desc[UR18][R66.64], R64 ;  /* 0x0000004042007986 */ /* 0x0005e2000c101b12 */
[----:B------:R-:W3:Y:S01]  /*65c0*/  LDC.64 R50, c[0x0][0x398] ;  /* 0x0000e600ff327b82 */ /* 0x000ee20000000a00 */
[C---:B----4-:R-:W-:Y:S01]  /*65d0*/  IMAD.WIDE R74, R95.reuse, 0x8, R28 ;  /* 0x000000085f4a7825 */ /* 0x050fe200078e021c */
[----:B------:R-:W-:Y:S01]  /*65e0*/  DFMA R90, R42, R20, R62 ;  /* 0x000000142a5a722b */ /* 0x000fe2000000003e */
[----:B------:R4:W-:Y:S04]  /*65f0*/  STG.E.64 desc[UR18][R70.64], R68 ;  /* 0x0000004446007986 */ /* 0x0009e8000c101b12 */
[----:B------:R5:W-:Y:S01]  /*6600*/  STG.E.64 desc[UR18][R74.64], R72 ;  /* 0x000000484a007986 */ /* 0x000be2000c101b12 */
[----:B------:R-:W2:Y:S01]  /*6610*/  LDC.64 R54, c[0x0][0x3a8] ;  /* 0x0000ea00ff367b82 */ /* 0x000ea20000000a00 */
[----:B0-----:R-:W-:-:S05]  /*6620*/  IMAD.WIDE R78, R95, 0x8, R22 ;  /* 0x000000085f4e7825 */ /* 0x001fca00078e0216 */
[----:B------:R0:W-:Y:S02]  /*6630*/  STG.E.64 desc[UR18][R78.64], R76 ;  /* 0x0000004c4e007986 */ /* 0x0001e4000c101b12 */
[----:B------:R-:W4:Y:S01]  /*6640*/  LDC.64 R56, c[0x0][0x3b8] ;  /* 0x0000ee00ff387b82 */ /* 0x000f220000000a00 */
[----:B-1----:R-:W-:-:S05]  /*6650*/  IMAD.WIDE R82, R95, 0x8, R52 ;  /* 0x000000085f527825 */ /* 0x002fca00078e0234 */
[----:B------:R1:W-:Y:S01]  /*6660*/  STG.E.64 desc[UR18][R82.64], R80 ;  /* 0x0000005052007986 */ /* 0x0003e2000c101b12 */
[----:B---3--:R-:W-:-:S05]  /*6670*/  IMAD.WIDE R86, R95, 0x8, R50 ;  /* 0x000000085f567825 */ /* 0x008fca00078e0232 */
[----:B------:R-:W-:Y:S01]  /*6680*/  STG.E.64 desc[UR18][R86.64], R84 ;  /* 0x0000005456007986 */ /* 0x000fe2000c101b12 */
[----:B--2---:R-:W-:-:S05]  /*6690*/  IMAD.WIDE R62, R95, 0x8, R54 ;  /* 0x000000085f3e7825 */ /* 0x004fca00078e0236 */
[----:B------:R-:W-:Y:S01]  /*66a0*/  STG.E.64 desc[UR18][R62.64], R88 ;  /* 0x000000583e007986 */ /* 0x000fe2000c101b12 */
[----:B----4-:R-:W-:-:S05]  /*66b0*/  IMAD.WIDE R20, R95, 0x8, R56 ;  /* 0x000000085f147825 */ /* 0x010fca00078e0238 */
[----:B------:R-:W-:Y:S04]  /*66c0*/  STG.E.64 desc[UR18][R20.64], R90 ;  /* 0x0000005a14007986 */ /* 0x000fe8000c101b12 */
[----:B------:R-:W2:Y:S01]  /*66d0*/  LDG.E.64 R66, desc[UR18][R66.64] ;  /* 0x0000001242427981 */ /* 0x000ea2000c1e1b00 */
[----:B------:R-:W-:-:S04]  /*66e0*/  IMAD.MOV R64, RZ, RZ, -R0 ;  /* 0x000000ffff407224 */ /* 0x000fc800078e0a00 */
[----:B------:R-:W-:-:S04]  /*66f0*/  IMAD R93, R64, 0x2, R93 ;  /* 0x00000002405d7824 */ /* 0x000fc800078e025d */
[----:B------:R-:W-:-:S04]  /*6700*/  IMAD R93, R93, UR4, R48 ;  /* 0x000000045d5d7c24 */ /* 0x000fc8000f8e0230 */
[----:B------:R-:W-:Y:S01]  /*6710*/  IMAD.WIDE R60, R93, 0x8, R60 ;  /* 0x000000085d3c7825 */ /* 0x000fe200078e023c */
[----:B--2---:R-:W-:-:S07]  /*6720*/  DADD R64, -RZ, -R66 ;  /* 0x00000000ff407229 */ /* 0x004fce0000000942 */
[----:B------:R2:W-:Y:S04]  /*6730*/  STG.E.64 desc[UR18][R60.64], R64 ;  /* 0x000000403c007986 */ /* 0x0005e8000c101b12 */
[----:B------:R-:W3:Y:S01]  /*6740*/  LDG.E.64 R70, desc[UR18][R70.64] ;  /* 0x0000001246467981 */ /* 0x000ee2000c1e1b00 */
[----:B------:R-:W-:-:S05]  /*6750*/  IMAD.WIDE R58, R93, 0x8, R58 ;  /* 0x000000085d3a7825 */ /* 0x000fca00078e023a */
[----:B---3--:R3:W-:Y:S04]  /*6760*/  STG.E.64 desc[UR18][R58.64], R70 ;  /* 0x000000463a007986 */ /* 0x0087e8000c101b12 */
[----:B-----5:R-:W4:Y:S01]  /*6770*/  LDG.E.64 R74, desc[UR18][R74.64] ;  /* 0x000000124a4a7981 */ /* 0x020f22000c1e1b00 */
[----:B------:R-:W-:Y:S01]  /*6780*/  IMAD.WIDE R28, R93, 0x8, R28 ;  /* 0x000000085d1c7825 */ /* 0x000fe200078e021c */
[----:B----4-:R-:W-:-:S07]  /*6790*/  DADD R66, -RZ, -R74 ;  /* 0x00000000ff427229 */ /* 0x010fce000000094a */
[----:B------:R3:W-:Y:S04]  /*67a0*/  STG.E.64 desc[UR18][R28.64], R66 ;  /* 0x000000421c007986 */ /* 0x0007e8000c101b12 */
[----:B0-----:R-:W4:Y:S01]  /*67b0*/  LDG.E.64 R78, desc[UR18][R78.64] ;  /* 0x000000124e4e7981 */ /* 0x001f22000c1e1b00 */
[----:B------:R-:W-:Y:S01]  /*67c0*/  IMAD.WIDE R22, R93, 0x8, R22 ;  /* 0x000000085d167825 */ /* 0x000fe200078e0216 */
[----:B----4-:R-:W-:-:S07]  /*67d0*/  DADD R68, -RZ, -R78 ;  /* 0x00000000ff447229 */ /* 0x010fce000000094e */
[----:B------:R3:W-:Y:S04]  /*67e0*/  STG.E.64 desc[UR18][R22.64], R68 ;  /* 0x0000004416007986 */ /* 0x0007e8000c101b12 */
[----:B-1----:R-:W2:Y:S01]  /*67f0*/  LDG.E.64 R82, desc[UR18][R82.64] ;  /* 0x0000001252527981 */ /* 0x002ea2000c1e1b00 */
[----:B------:R-:W-:Y:S01]  /*6800*/  IMAD.WIDE R52, R93, 0x8, R52 ;  /* 0x000000085d347825 */ /* 0x000fe200078e0234 */
[----:B--2---:R-:W-:-:S07]  /*6810*/  DADD R60, -RZ, -R82 ;  /* 0x00000000ff3c7229 */ /* 0x004fce0000000952 */
[----:B------:R3:W-:Y:S04]  /*6820*/  STG.E.64 desc[UR18][R52.64], R60 ;  /* 0x0000003c34007986 */ /* 0x0007e8000c101b12 */
[----:B------:R-:W2:Y:S01]  /*6830*/  LDG.E.64 R86, desc[UR18][R86.64] ;  /* 0x0000001256567981 */ /* 0x000ea2000c1e1b00 */
[----:B------:R-:W-:-:S05]  /*6840*/  IMAD.WIDE R50, R93, 0x8, R50 ;  /* 0x000000085d327825 */ /* 0x000fca00078e0232 */
[----:B--2---:R3:W-:Y:S04]  /*6850*/  STG.E.64 desc[UR18][R50.64], R86 ;  /* 0x0000005632007986 */ /* 0x0047e8000c101b12 */
[----:B------:R-:W2:Y:S01]  /*6860*/  LDG.E.64 R62, desc[UR18][R62.64] ;  /* 0x000000123e3e7981 */ /* 0x000ea2000c1e1b00 */
[----:B------:R-:W-:-:S05]  /*6870*/  IMAD.WIDE R54, R93, 0x8, R54 ;  /* 0x000000085d367825 */ /* 0x000fca00078e0236 */
[----:B--2---:R3:W-:Y:S04]  /*6880*/  STG.E.64 desc[UR18][R54.64], R62 ;  /* 0x0000003e36007986 */ /* 0x0047e8000c101b12 */
[----:B------:R-:W2:Y:S01]  /*6890*/  LDG.E.64 R20, desc[UR18][R20.64] ;  /* 0x0000001214147981 */ /* 0x000ea2000c1e1b00 */
[----:B------:R-:W-:-:S04]  /*68a0*/  IMAD.WIDE R56, R93, 0x8, R56 ;  /* 0x000000085d387825 */ /* 0x000fc800078e0238 */
[----:B------:R-:W-:-:S05]  /*68b0*/  VIADD R49, R49, 0x1 ;  /* 0x0000000131317836 */ /* 0x000fca0000000000 */
[----:B------:R-:W-:Y:S01]  /*68c0*/  ISETP.NE.AND P0, PT, R49, R0, PT ;  /* 0x000000003100720c */ /* 0x000fe20003f05270 */
[----:B--2---:R3:W-:-:S12]  /*68d0*/  STG.E.64 desc[UR18][R56.64], R20 ;  /* 0x0000001438007986 */ /* 0x0047d8000c101b12 */
[----:B------:R-:W-:Y:S05]  /*68e0*/  @P0 BRA `(.L_x_382) ;  /* 0xffffffe800f80947 */ /* 0x000fea000383ffff */
.L_x_365:
[----:B------:R-:W0:Y:S02]  /*68f0*/  LDCU UR4, c[0x0][0x3e0] ;  /* 0x00007c00ff0477ac */ /* 0x000e240008000800 */
[----:B0-----:R-:W-:-:S09]  /*6900*/  UISETP.GE.AND UP0, UPT, UR4, 0x2, UPT ;  /* 0x000000020400788c */ /* 0x001fd2000bf06270 */
[----:B------:R-:W-:Y:S05]  /*6910*/  BRA.U !UP0, `(.L_x_383) ;  /* 0x0000006d08f47547 */ /* 0x000fea000b800000 */
[----:B---3--:R-:W-:Y:S01]  /*6920*/  MOV R51, 0x2 ;  /* 0x0000000200337802 */ /* 0x008fe20000000f00 */
[----:B------:R-:W-:Y:S01]  /*6930*/  IMAD.MOV.U32 R49, RZ, RZ, 0x1 ;  /* 0x00000001ff317424 */ /* 0x000fe200078e00ff */
[----:B------:R-:W-:Y:S01]  /*6940*/  PRMT R45, RZ, 0x7610, R45 ;  /* 0x00007610ff2d7816 */ /* 0x000fe2000000002d */
[----:B------:R-:W-:Y:S02]  /*6950*/  IMAD.MOV.U32 R47, RZ, RZ, 0x3 ;  /* 0x00000003ff2f7424 */ /* 0x000fe400078e00ff */
[----:B------:R-:W-:-:S07]  /*6960*/  IMAD.MOV.U32 R46, RZ, RZ, RZ ;  /* 0x000000ffff2e7224 */ /* 0x000fce00078e00ff */
.L_x_482:
[----:B0-23--:R-:W-:-:S05]  /*6970*/  LEA R39, R51, UR15, 0x3 ;  /* 0x0000000f33277c11 */ /* 0x00dfca000f8e18ff */
[----:B-1----:R-:W2:Y:S04]  /*6980*/  LDL.64 R20, [R39+-0x8] ;  /* 0xfffff80027147983 */ /* 0x002ea80000100a00 */
[----:B------:R-:W3:Y:S01]  /*6990*/  LDL.64 R26, [R39+0xe8] ;  /* 0x0000e800271a7983 */ /* 0x000ee20000100a00 */
[C---:B------:R-:W-:Y:S01]  /*69a0*/  IADD3 R44, PT, PT, R46.reuse, 0x1, RZ ;  /* 0x000000012e2c7810 */ /* 0x040fe20007ffe0ff */
[----:B------:R-:W-:Y:S01]  /*69b0*/  VIADD R55, R51, 0xffffffff ;  /* 0xffffffff33377836 */ /* 0x000fe20000000000 */
[----:B------:R-:W-:Y:S01]  /*69c0*/  ISETP.GE.U32.AND P0, PT, R46, 0x3, PT ;  /* 0x000000032e00780c */ /* 0x000fe20003f06070 */
[----:B------:R-:W-:Y:S02]  /*69d0*/  IMAD.MOV.U32 R52, RZ, RZ, RZ ;  /* 0x000000ffff347224 */ /* 0x000fe400078e00ff */
[----:B------:R-:W-:-:S04]  /*69e0*/  IMAD.IADD R54, R44, 0x1, R51 ;  /* 0x000000012c367824 */ /* 0x000fc800078e0233 */
[----:B------:R-:W0:Y:S01]  /*69f0*/  I2F.F64 R58, R54 ;  /* 0x00000036003a7312 */ /* 0x000e220000201c00 */
[C---:B--2---:R-:W-:Y:S01]  /*6a00*/  DMUL R24, R20.reuse, R6 ;  /* 0x0000000614187228 */ /* 0x044fe20000000000 */
[----:B------:R1:W-:Y:S01]  /*6a10*/  STL.64 [R39+0x48], R20 ;  /* 0x0000481427007387 */ /* 0x0003e20000100a00 */
[----:B------:R-:W-:-:S03]  /*6a20*/  DMUL R22, R20, R4 ;  /* 0x0000000414167228 */ /* 0x000fc60000000000 */
[----:B---3--:R1:W-:Y:S03]  /*6a30*/  STL.64 [R39+0x138], R26 ;  /* 0x0001381a27007387 */ /* 0x0083e60000100a00 */
[C---:B------:R-:W-:Y:S02]  /*6a40*/  DFMA R28, R26.reuse, R4, R24 ;  /* 0x000000041a1c722b */ /* 0x040fe40000000018 */
[----:B------:R-:W-:Y:S02]  /*6a50*/  DFMA R36, R26, R6, -R22 ;  /* 0x000000061a24722b */ /* 0x000fe40000000816 */
[C---:B0-----:R-:W-:Y:S02]  /*6a60*/  DMUL R22, R58.reuse, R22 ;  /* 0x000000163a167228 */ /* 0x041fe40000000000 */
[C---:B------:R-:W-:Y:S02]  /*6a70*/  DMUL R24, R58.reuse, R24 ;  /* 0x000000183a187228 */ /* 0x040fe40000000000 */
[----:B------:R-:W-:-:S02]  /*6a80*/  DMUL R28, R58, R28 ;  /* 0x0000001c3a1c7228 */ /* 0x000fc40000000000 */
[----:B------:R-:W-:Y:S01]  /*6a90*/  DMUL R36, R58, R36 ;  /* 0x000000243a247228 */ /* 0x000fe20000000000 */
[----:B------:R1:W-:Y:S04]  /*6aa0*/  STL.64 [R39+-0x8], R22 ;  /* 0xfffff81627007387 */ /* 0x0003e80000100a00 */
[----:B------:R1:W-:Y:S04]  /*6ab0*/  STL.64 [R39], R24 ;  /* 0x0000001827007387 */ /* 0x0003e80000100a00 */
[----:B------:R1:W-:Y:S04]  /*6ac0*/  STL.64 [R39+0xe8], R28 ;  /* 0x0000e81c27007387 */ /* 0x0003e80000100a00 */
[----:B------:R1:W-:Y:S01]  /*6ad0*/  STL.64 [R39+0xf0], R36 ;  /* 0x0000f02427007387 */ /* 0x0003e20000100a00 */
[----:B------:R-:W-:Y:S05]  /*6ae0*/  @!P0 BRA `(.L_x_384) ;  /* 0x00000010000c8947 */ /* 0x000fea0003800000 */
[----:B------:R-:W-:Y:S02]  /*6af0*/  LOP3.LUT R52, R49, 0x7ffffffc, RZ, 0xc0, !PT ;  /* 0x7ffffffc31347812 */ /* 0x000fe400078ec0ff */
[----:B------:R-:W-:-:S07]  /*6b00*/  MOV R50, RZ ;  /* 0x000000ff00327202 */ /* 0x000fce0000000f00 */
.L_x_401:
[----:B0-----:R-:W-:-:S05]  /*6b10*/  LEA R53, R50, UR15, 0x3 ;  /* 0x0000000f32357c11 */ /* 0x001fca000f8e18ff */
[----:B-1----:R-:W2:Y:S04]  /*6b20*/  LDL.128 R24, [R53+0x50] ;  /* 0x0000500035187983 */ /* 0x002ea80000100c00 */
[----:B------:R-:W3:Y:S01]  /*6b30*/  LDL.128 R40, [R53] ;  /* 0x0000000035287983 */ /* 0x000ee20000100c00 */
[--C-:B------:R-:W-:Y:S01]  /*6b40*/  IMAD.IADD R57, R51, 0x1, -R50.reuse ;  /* 0x0000000133397824 */ /* 0x100fe200078e0a32 */
[----:B------:R-:W-:Y:S01]  /*6b50*/  BSSY.RECONVERGENT B1, `(.L_x_385) ;  /* 0x000001d000017945 */ /* 0x000fe20003800200 */
[----:B------:R-:W-:Y:S02]  /*6b60*/  IMAD.MOV.U32 R20, RZ, RZ, 0x1 ;  /* 0x00000001ff147424 */ /* 0x000fe400078e00ff */
[----:B------:R-:W0:Y:S01]  /*6b70*/  I2F.F64 R60, R57 ;  /* 0x00000039003c7312 */ /* 0x000e220000201c00 */
[----:B------:R-:W-:-:S07]  /*6b80*/  IMAD.IADD R56, R55, 0x1, R50 ;  /* 0x0000000137387824 */ /* 0x000fce00078e0232 */
[----:B------:R-:W2:Y:S08]  /*6b90*/  I2F.F64 R62, R56 ;  /* 0x00000038003e7312 */ /* 0x000eb00000201c00 */
[----:B0-----:R-:W0:Y:S02]  /*6ba0*/  MUFU.RCP64H R21, R61 ;  /* 0x0000003d00157308 */ /* 0x001e240000001800 */
[----:B0-----:R-:W-:-:S08]  /*6bb0*/  DFMA R22, -R60, R20, 1 ;  /* 0x3ff000003c16742b */ /* 0x001fd00000000114 */
[----:B------:R-:W-:-:S08]  /*6bc0*/  DFMA R22, R22, R22, R22 ;  /* 0x000000161616722b */ /* 0x000fd00000000016 */
[----:B------:R-:W-:-:S08]  /*6bd0*/  DFMA R22, R20, R22, R20 ;  /* 0x000000161416722b */ /* 0x000fd00000000014 */
[----:B------:R-:W-:-:S08]  /*6be0*/  DFMA R28, -R60, R22, 1 ;  /* 0x3ff000003c1c742b */ /* 0x000fd00000000116 */
[----:B------:R-:W-:Y:S02]  /*6bf0*/  DFMA R28, R22, R28, R22 ;  /* 0x0000001c161c722b */ /* 0x000fe40000000016 */
[----:B--2---:R-:W-:Y:S02]  /*6c00*/  DMUL R24, R62, R24 ;  /* 0x000000183e187228 */ /* 0x004fe40000000000 */
[----:B---3--:R-:W-:-:S08]  /*6c10*/  DMUL R20, R40, R4 ;  /* 0x0000000428147228 */ /* 0x008fd00000000000 */
[----:B------:R-:W-:-:S08]  /*6c20*/  DFMA R36, R58, R20, -R24 ;  /* 0x000000143a24722b */ /* 0x000fd00000000818 */
[----:B------:R-:W-:Y:S02]  /*6c30*/  DMUL R24, R36, R28 ;  /* 0x0000001c24187228 */ /* 0x000fe40000000000 */
[----:B------:R-:W-:-:S06]  /*6c40*/  FSETP.GEU.AND P1, PT, |R37|, 6.5827683646048100446e-37, PT ;  /* 0x036000002500780b */ /* 0x000fcc0003f2e200 */
        /* <DEDUP_REMOVED lines=13> */
.L_x_386:
[----:B------:R-:W-:Y:S05]  /*6d20*/  BSYNC.RECONVERGENT B1 ;  /* 0x0000000000017941 */ /* 0x000fea0003800200 */
.L_x_385:
[----:B------:R-:W2:Y:S04]  /*6d30*/  LDL.128 R36, [R53+0xf0] ;  /* 0x0000f00035247983 */ /* 0x000ea80000100c00 */
[----:B------:R-:W3:Y:S01]  /*6d40*/  LDL.128 R20, [R53+0x140] ;  /* 0x0001400035147983 */ /* 0x000ee20000100c00 */
[----:B------:R-:W0:Y:S01]  /*6d50*/  MUFU.RCP64H R65, R61 ;  /* 0x0000003d00417308 */ /* 0x000e220000001800 */
[----:B------:R-:W-:Y:S01]  /*6d60*/  IMAD.MOV.U32 R64, RZ, RZ, 0x1 ;  /* 0x00000001ff407424 */ /* 0x000fe200078e00ff */
[----:B------:R-:W-:Y:S05]  /*6d70*/  BSSY.RECONVERGENT B1, `(.L_x_387) ;  /* 0x0000019000017945 */ /* 0x000fea0003800200 */
[----:B0-----:R-:W-:-:S08]  /*6d80*/  DFMA R28, -R60, R64, 1 ;  /* 0x3ff000003c1c742b */ /* 0x001fd00000000140 */
[----:B------:R-:W-:-:S08]  /*6d90*/  DFMA R66, R28, R28, R28 ;  /* 0x0000001c1c42722b */ /* 0x000fd0000000001c */
[----:B------:R-:W-:-:S08]  /*6da0*/  DFMA R66, R64, R66, R64 ;  /* 0x000000424042722b */ /* 0x000fd00000000040 */
[----:B------:R-:W-:-:S08]  /*6db0*/  DFMA R64, -R60, R66, 1 ;  /* 0x3ff000003c40742b */ /* 0x000fd00000000142 */
[----:B------:R-:W-:Y:S02]  /*6dc0*/  DFMA R64, R66, R64, R66 ;  /* 0x000000404240722b */ /* 0x000fe40000000042 */
[----:B--2---:R-:W-:Y:S02]  /*6dd0*/  DMUL R28, R36, R4 ;  /* 0x00000004241c7228 */ /* 0x004fe40000000000 */
[----:B---3--:R-:W-:-:S06]  /*6de0*/  DMUL R20, R62, R20 ;  /* 0x000000143e147228 */ /* 0x008fcc0000000000 */
[----:B------:R-:W-:-:S08]  /*6df0*/  DFMA R28, R40, R6, R28 ;  /* 0x00000006281c722b */ /* 0x000fd0000000001c */
        /* <DEDUP_REMOVED lines=16> */
.L_x_388:
[----:B------:R-:W-:Y:S05]  /*6f00*/  BSYNC.RECONVERGENT B1 ;  /* 0x0000000000017941 */ /* 0x000fea0003800200 */
.L_x_387:
[----:B------:R-:W-:Y:S01]  /*6f10*/  LOP3.LUT R0, RZ, R50, RZ, 0x33, !PT ;  /* 0x00000032ff007212 */ /* 0x000fe200078e33ff */
[----:B------:R-:W-:Y:S01]  /*6f20*/  IMAD.MOV.U32 R28, RZ, RZ, 0x1 ;  /* 0x00000001ff1c7424 */ /* 0x000fe200078e00ff */
[----:B------:R-:W-:Y:S01]  /*6f30*/  BSSY.RECONVERGENT B1, `(.L_x_389) ;  /* 0x000001d000017945 */ /* 0x000fe20003800200 */
[--C-:B------:R-:W-:Y:S02]  /*6f40*/  IMAD.IADD R62, R50, 0x1, R51.reuse ;  /* 0x00000001323e7824 */ /* 0x100fe400078e0233 */
[----:B------:R-:W-:-:S04]  /*6f50*/  IMAD.IADD R0, R0, 0x1, R51 ;  /* 0x0000000100007824 */ /* 0x000fc800078e0233 */
[----:B------:R-:W0:Y:S08]  /*6f60*/  I2F.F64 R60, R0 ;  /* 0x00000000003c7312 */ /* 0x000e300000201c00 */
[----:B------:R-:W1:Y:S08]  /*6f70*/  I2F.F64 R62, R62 ;  /* 0x0000003e003e7312 */ /* 0x000e700000201c00 */
[----:B0-----:R-:W0:Y:S01]  /*6f80*/  MUFU.RCP64H R29, R61 ;  /* 0x0000003d001d7308 */ /* 0x001e220000001800 */
[----:B-1----:R-:W-:-:S02]  /*6f90*/  DMUL R26, R26, R62 ;  /* 0x0000003e1a1a7228 */ /* 0x002fc40000000000 */
[----:B0-----:R-:W-:-:S08]  /*6fa0*/  DFMA R64, -R60, R28, 1 ;  /* 0x3ff000003c40742b */ /* 0x001fd0000000011c */
[----:B------:R-:W-:-:S08]  /*6fb0*/  DFMA R64, R64, R64, R64 ;  /* 0x000000404040722b */ /* 0x000fd00000000040 */
[----:B------:R-:W-:Y:S02]  /*6fc0*/  DFMA R64, R28, R64, R28 ;  /* 0x000000401c40722b */ /* 0x000fe4000000001c */
[----:B------:R-:W-:-:S06]  /*6fd0*/  DMUL R28, R42, R4 ;  /* 0x000000042a1c7228 */ /* 0x000fcc0000000000 */
[----:B------:R-:W-:Y:S02]  /*6fe0*/  DFMA R66, -R60, R64, 1 ;  /* 0x3ff000003c42742b */ /* 0x000fe40000000140 */
[----:B------:R-:W-:-:S06]  /*6ff0*/  DFMA R68, R58, R28, -R26 ;  /* 0x0000001c3a44722b */ /* 0x000fcc000000081a */
[----:B------:R-:W-:-:S04]  /*7000*/  DFMA R66, R64, R66, R64 ;  /* 0x000000424042722b */ /* 0x000fc80000000040 */
[----:B------:R-:W-:-:S04]  /*7010*/  FSETP.GEU.AND P1, PT, |R69|, 6.5827683646048100446e-37, PT ;  /* 0x036000004500780b */ /* 0x000fc80003f2e200 */
        /* <DEDUP_REMOVED lines=14> */
.L_x_390:
[----:B------:R-:W-:Y:S05]  /*7100*/  BSYNC.RECONVERGENT B1 ;  /* 0x0000000000017941 */ /* 0x000fea0003800200 */
.L_x_389:
[----:B------:R-:W0:Y:S01]  /*7110*/  MUFU.RCP64H R65, R61 ;  /* 0x0000003d00417308 */ /* 0x000e220000001800 */
[----:B------:R-:W-:Y:S01]  /*7120*/  IMAD.MOV.U32 R64, RZ, RZ, 0x1 ;  /* 0x00000001ff407424 */ /* 0x000fe200078e00ff */
[----:B------:R-:W-:Y:S01]  /*7130*/  DMUL R22, R22, R62 ;  /* 0x0000003e16167228 */ /* 0x000fe20000000000 */
[----:B------:R1:W-:Y:S01]  /*7140*/  STL.128 [R53], R24 ;  /* 0x0000001835007387 */ /* 0x0003e20000100c00 */
[----:B------:R-:W-:Y:S03]  /*7150*/  BSSY.RECONVERGENT B1, `(.L_x_391) ;  /* 0x0000019000017945 */ /* 0x000fe60003800200 */
[----:B------:R1:W-:Y:S01]  /*7160*/  STL.128 [R53+0x50], R40 ;  /* 0x0000502835007387 */ /* 0x0003e20000100c00 */
[----:B0-----:R-:W-:-:S08]  /*7170*/  DFMA R28, -R60, R64, 1 ;  /* 0x3ff000003c1c742b */ /* 0x001fd00000000140 */
[----:B------:R-:W-:Y:S02]  /*7180*/  DFMA R66, R28, R28, R28 ;  /* 0x0000001c1c42722b */ /* 0x000fe4000000001c */
[----:B------:R-:W-:-:S06]  /*7190*/  DMUL R28, R38, R4 ;  /* 0x00000004261c7228 */ /* 0x000fcc0000000000 */
[----:B------:R-:W-:Y:S02]  /*71a0*/  DFMA R66, R64, R66, R64 ;  /* 0x000000424042722b */ /* 0x000fe40000000040 */
[----:B------:R-:W-:-:S06]  /*71b0*/  DFMA R28, R42, R6, R28 ;  /* 0x000000062a1c722b */ /* 0x000fcc000000001c */
        /* <DEDUP_REMOVED lines=9> */
[----:B-1----:R-:W-:Y:S05]  /*7250*/  @P0 BRA P1, `(.L_x_392) ;  /* 0x0000000000200947 */ /* 0x002fea0000800000 */
        /* <DEDUP_REMOVED lines=8> */
.L_x_392:
[----:B------:R-:W-:Y:S05]  /*72e0*/  BSYNC.RECONVERGENT B1 ;  /* 0x0000000000017941 */ /* 0x000fea0003800200 */
.L_x_391:
[----:B------:R-:W2:Y:S04]  /*72f0*/  LDL.128 R40, [R53+0x10] ;  /* 0x0000100035287983 */ /* 0x000ea80000100c00 */
[----:B------:R-:W3:Y:S01]  /*7300*/  LDL.128 R24, [R53+0x60] ;  /* 0x0000600035187983 */ /* 0x000ee20000100c00 */
[----:B------:R-:W-:Y:S01]  /*7310*/  VIADD R60, R57, 0xfffffffe ;  /* 0xfffffffe393c7836 */ /* 0x000fe20000000000 */
[----:B------:R-:W-:Y:S01]  /*7320*/  BSSY.RECONVERGENT B1, `(.L_x_393) ;  /* 0x000001f000017945 */ /* 0x000fe20003800200 */
[----:B------:R-:W-:Y:S01]  /*7330*/  IMAD.MOV.U32 R28, RZ, RZ, 0x1 ;  /* 0x00000001ff1c7424 */ /* 0x000fe200078e00ff */
[----:B------:R0:W-:Y:S01]  /*7340*/  STL.128 [R53+0xf0], R20 ;  /* 0x0000f01435007387 */ /* 0x0001e20000100c00 */
[----:B------:R-:W-:Y:S02]  /*7350*/  VIADD R62, R56, 0x2 ;  /* 0x00000002383e7836 */ /* 0x000fe40000000000 */
[----:B------:R-:W1:Y:S01]  /*7360*/  I2F.F64 R60, R60 ;  /* 0x0000003c003c7312 */ /* 0x000e620000201c00 */
[----:B------:R0:W-:Y:S07]  /*7370*/  STL.128 [R53+0x140], R36 ;  /* 0x0001402435007387 */ /* 0x0001ee0000100c00 */
[----:B------:R-:W3:Y:S08]  /*7380*/  I2F.F64 R62, R62 ;  /* 0x0000003e003e7312 */ /* 0x000ef00000201c00 */
[----:B-1----:R-:W1:Y:S02]  /*7390*/  MUFU.RCP64H R29, R61 ;  /* 0x0000003d001d7308 */ /* 0x002e640000001800 */
[----:B-1----:R-:W-:-:S08]  /*73a0*/  DFMA R64, -R60, R28, 1 ;  /* 0x3ff000003c40742b */ /* 0x002fd0000000011c */
        /* <DEDUP_REMOVED lines=13> */
[----:B0-----:R-:W-:Y:S05]  /*7480*/  @P0 BRA P1, `(.L_x_394) ;  /* 0x0000000000200947 */ /* 0x001fea0000800000 */
        /* <DEDUP_REMOVED lines=8> */
.L_x_394:
[----:B------:R-:W-:Y:S05]  /*7510*/  BSYNC.RECONVERGENT B1 ;  /* 0x0000000000017941 */ /* 0x000fea0003800200 */
.L_x_393:
        /* <DEDUP_REMOVED lines=27> */
[----:B------:R-:W-:Y:S01]  /*76d0*/  MOV R20, R28 ;  /* 0x0000001c00147202 */ /* 0x000fe20000000f00 */
[----:B------:R-:W-:-:S07]  /*76e0*/  IMAD.MOV.U32 R21, RZ, RZ, R29 ;  /* 0x000000ffff157224 */ /* 0x000fce00078e001d */
.L_x_396:
[----:B------:R-:W-:Y:S05]  /*76f0*/  BSYNC.RECONVERGENT B1 ;  /* 0x0000000000017941 */ /* 0x000fea0003800200 */
.L_x_395:
[----:B------:R-:W-:Y:S02]  /*7700*/  VIADD R60, R57, 0xfffffffd ;  /* 0xfffffffd393c7836 */ /* 0x000fe40000000000 */
[----:B------:R-:W-:Y:S02]  /*7710*/  HFMA2 R28, -RZ, RZ, 0, 5.9604644775390625e-08 ;  /* 0x00000001ff1c7431 */ /* 0x000fe400000001ff */
[----:B------:R-:W-:Y:S01]  /*7720*/  VIADD R56, R56, 0x3 ;  /* 0x0000000338387836 */ /* 0x000fe20000000000 */
[----:B------:R-:W-:Y:S01]  /*7730*/  BSSY.RECONVERGENT B1, `(.L_x_397) ;  /* 0x000001b000017945 */ /* 0x000fe20003800200 */
        /* <DEDUP_REMOVED lines=26> */
.L_x_398:
[----:B------:R-:W-:Y:S05]  /*78e0*/  BSYNC.RECONVERGENT B1 ;  /* 0x0000000000017941 */ /* 0x000fea0003800200 */
.L_x_397:
[----:B------:R-:W0:Y:S01]  /*78f0*/  MUFU.RCP64H R63, R61 ;  /* 0x0000003d003f7308 */ /* 0x000e220000001800 */
[----:B------:R-:W-:Y:S01]  /*7900*/  IMAD.MOV.U32 R62, RZ, RZ, 0x1 ;  /* 0x00000001ff3e7424 */ /* 0x000fe200078e00ff */
[----:B------:R-:W-:Y:S01]  /*7910*/  DMUL R22, R22, R56 ;  /* 0x0000003816167228 */ /* 0x000fe20000000000 */
[----:B------:R1:W-:Y:S01]  /*7920*/  STL.128 [R53+0x10], R24 ;  /* 0x0000101835007387 */ /* 0x0003e20000100c00 */
        /* <DEDUP_REMOVED lines=17> */
[----:B------:R-:W-:Y:S01]  /*7a40*/  MOV R28, R56 ;  /* 0x00000038001c7202 */ /* 0x000fe20000000f00 */
[----:B------:R-:W-:Y:S01]  /*7a50*/  IMAD.MOV.U32 R29, RZ, RZ, R57 ;  /* 0x000000ffff1d7224 */ /* 0x000fe200078e0039 */
[----:B------:R-:W-:Y:S01]  /*7a60*/  MOV R85, R61 ;  /* 0x0000003d00557202 */ /* 0x000fe20000000f00 */
[----:B------:R-:W-:Y:S01]  /*7a70*/  IMAD.MOV.U32 R80, RZ, RZ, R60 ;  /* 0x000000ffff507224 */ /* 0x000fe200078e003c */
[----:B------:R-:W-:-:S07]  /*7a80*/  MOV R0, 0x7aa0 ;  /* 0x00007aa000007802 */ /* 0x000fce0000000f00 */
[----:B------:R-:W-:Y:S05]  /*7a90*/  CALL.REL.NOINC `($__internal_4_$__cuda_sm20_div_rn_f64_full) ;  /* 0x0000006000847944 */ /* 0x000fea0003c00000 */
[----:B------:R-:W-:Y:S02]  /*7aa0*/  IMAD.MOV.U32 R22, RZ, RZ, R28 ;  /* 0x000000ffff167224 */ /* 0x000fe400078e001c */
[----:B------:R-:W-:-:S07]  /*7ab0*/  IMAD.MOV.U32 R23, RZ, RZ, R29 ;  /* 0x000000ffff177224 */ /* 0x000fce00078e001d */
.L_x_400:
[----:B------:R-:W-:Y:S05]  /*7ac0*/  BSYNC.RECONVERGENT B1 ;  /* 0x0000000000017941 */ /* 0x000fea0003800200 */
.L_x_399:
[----:B------:R0:W-:Y:S01]  /*7ad0*/  STL.128 [R53+0x100], R20 ;  /* 0x0001001435007387 */ /* 0x0001e20000100c00 */
[----:B------:R-:W-:-:S03]  /*7ae0*/  IADD3 R50, PT, PT, R50, 0x4, RZ ;  /* 0x0000000432327810 */ /* 0x000fc60007ffe0ff */
[----:B------:R0:W-:Y:S01]  /*7af0*/  STL.128 [R53+0x150], R36 ;  /* 0x0001502435007387 */ /* 0x0001e20000100c00 */
[----:B------:R-:W-:-:S13]  /*7b00*/  ISETP.NE.AND P0, PT, R50, R52, PT ;  /* 0x000000343200720c */ /* 0x000fda0003f05270 */
[----:B------:R-:W-:Y:S05]  /*7b10*/  @P0 BRA `(.L_x_401) ;  /* 0xffffffec00fc0947 */ /* 0x000fea000383ffff */
.L_x_384:
[----:B------:R-:W-:-:S13]  /*7b20*/  LOP3.LUT P0, RZ, R49, 0x3, RZ, 0xc0, !PT ;  /* 0x0000000331ff7812 */ /* 0x000fda000780c0ff */
[----:B------:R-:W-:Y:S05]  /*7b30*/  @!P0 BRA `(.L_x_402) ;  /* 0x0000000c00288947 */ /* 0x000fea0003800000 */
[----:B------:R-:W-:-:S13]  /*7b40*/  LOP3.LUT P0, RZ, R45, 0x3, RZ, 0xc0, !PT ;  /* 0x000000032dff7812 */ /* 0x000fda000780c0ff */
[----:B------:R-:W-:Y:S05]  /*7b50*/  @!P0 BRA `(.L_x_403) ;  /* 0x00000008000c8947 */ /* 0x000fea0003800000 */
[----:B-1----:R-:W-:-:S05]  /*7b60*/  LEA R26, R52, UR15, 0x3 ;  /* 0x0000000f341a7c11 */ /* 0x002fca000f8e18ff */
[----:B0-----:R-:W2:Y:S04]  /*7b70*/  LDL.64 R20, [R26+0x50] ;  /* 0x000050001a147983 */ /* 0x001ea80000100a00 */
[----:B------:R-:W3:Y:S01]  /*7b80*/  LDL.64 R38, [R26] ;  /* 0x000000001a267983 */ /* 0x000ee20000100a00 */
[----:B------:R-:W-:Y:S01]  /*7b90*/  IMAD.IADD R22, R51, 0x1, -R52 ;  /* 0x0000000133167824 */ /* 0x000fe200078e0a34 */
[----:B------:R-:W-:Y:S01]  /*7ba0*/  IADD3 R24, PT, PT, R55, R52, RZ ;  /* 0x0000003437187210 */ /* 0x000fe20007ffe0ff */
[----:B------:R-:W-:Y:S01]  /*7bb0*/  IMAD.MOV.U32 R28, RZ, RZ, 0x1 ;  /* 0x00000001ff1c7424 */ /* 0x000fe200078e00ff */
[----:B------:R-:W-:Y:S03]  /*7bc0*/  BSSY.RECONVERGENT B1, `(.L_x_404) ;  /* 0x0000019000017945 */ /* 0x000fe60003800200 */
[----:B------:R-:W0:Y:S08]  /*7bd0*/  I2F.F64 R22, R22 ;  /* 0x0000001600167312 */ /* 0x000e300000201c00 */
        /* <DEDUP_REMOVED lines=23> */
.L_x_405:
[----:B------:R-:W-:Y:S05]  /*7d50*/  BSYNC.RECONVERGENT B1 ;  /* 0x0000000000017941 */ /* 0x000fea0003800200 */
.L_x_404:
[C---:B------:R-:W-:Y:S01]  /*7d60*/  LEA R27, R52.reuse, UR15, 0x3 ;  /* 0x0000000f341b7c11 */ /* 0x040fe2000f8e18ff */
[----:B------:R0:W-:Y:S01]  /*7d70*/  STL.64 [R26], R28 ;  /* 0x0000001c1a007387 */ /* 0x0001e20000100a00 */
[----:B------:R-:W-:-:S03]  /*7d80*/  LEA R37, R52, UR15, 0x3 ;  /* 0x0000000f34257c11 */ /* 0x000fc6000f8e18ff */
[----:B------:R1:W-:Y:S04]  /*7d90*/  STL.64 [R26+0x50], R38 ;  /* 0x000050261a007387 */ /* 0x0003e80000100a00 */
[----:B------:R-:W2:Y:S04]  /*7da0*/  LDL.64 R20, [R27+0xf0] ;  /* 0x0000f0001b147983 */ /* 0x000ea80000100a00 */
[----:B------:R-:W3:Y:S01]  /*7db0*/  LDL.64 R42, [R37+0x140] ;  /* 0x00014000252a7983 */ /* 0x000ee20000100a00 */
[----:B------:R-:W4:Y:S01]  /*7dc0*/  MUFU.RCP64H R57, R23 ;  /* 0x0000001700397308 */ /* 0x000f220000001800 */
[----:B------:R-:W-:Y:S01]  /*7dd0*/  IMAD.MOV.U32 R56, RZ, RZ, 0x1 ;  /* 0x00000001ff387424 */ /* 0x000fe200078e00ff */
[----:B------:R-:W-:Y:S05]  /*7de0*/  BSSY.RECONVERGENT B1, `(.L_x_406) ;  /* 0x0000017000017945 */ /* 0x000fea0003800200 */
[----:B----4-:R-:W-:-:S08]  /*7df0*/  DFMA R40, -R22, R56, 1 ;  /* 0x3ff000001628742b */ /* 0x010fd00000000138 */
[----:B------:R-:W-:-:S08]  /*7e00*/  DFMA R60, R40, R40, R40 ;  /* 0x00000028283c722b */ /* 0x000fd00000000028 */
[----:B------:R-:W-:Y:S02]  /*7e10*/  DFMA R60, R56, R60, R56 ;  /* 0x0000003c383c722b */ /* 0x000fe40000000038 */
[----:B--2---:R-:W-:Y:S02]  /*7e20*/  DMUL R40, R20, R4 ;  /* 0x0000000414287228 */ /* 0x004fe40000000000 */
[----:B---3--:R-:W-:-:S04]  /*7e30*/  DMUL R42, R24, R42 ;  /* 0x0000002a182a7228 */ /* 0x008fc80000000000 */
[----:B------:R-:W-:Y:S02]  /*7e40*/  DFMA R24, -R22, R60, 1 ;  /* 0x3ff000001618742b */ /* 0x000fe4000000013c */
[----:B------:R-:W-:-:S06]  /*7e50*/  DFMA R40, R38, R6, R40 ;  /* 0x000000062628722b */ /* 0x000fcc0000000028 */
[----:B------:R-:W-:Y:S02]  /*7e60*/  DFMA R60, R60, R24, R60 ;  /* 0x000000183c3c722b */ /* 0x000fe4000000003c */
[----:B------:R-:W-:-:S08]  /*7e70*/  DFMA R40, R58, R40, -R42 ;  /* 0x000000283a28722b */ /* 0x000fd0000000082a */
[----:B0-----:R-:W-:Y:S02]  /*7e80*/  DMUL R28, R60, R40 ;  /* 0x000000283c1c7228 */ /* 0x001fe40000000000 */
[----:B------:R-:W-:-:S06]  /*7e90*/  FSETP.GEU.AND P1, PT, |R41|, 6.5827683646048100446e-37, PT ;  /* 0x036000002900780b */ /* 0x000fcc0003f2e200 */
        /* <DEDUP_REMOVED lines=11> */
.L_x_407:
[----:B------:R-:W-:Y:S05]  /*7f50*/  BSYNC.RECONVERGENT B1 ;  /* 0x0000000000017941 */ /* 0x000fea0003800200 */
.L_x_406:
[----:B------:R0:W-:Y:S04]  /*7f60*/  STL.64 [R27+0xf0], R28 ;  /* 0x0000f01c1b007387 */ /* 0x0001e80000100a00 */
[----:B------:R1:W-:Y:S04]  /*7f70*/  STL.64 [R37+0x140], R20 ;  /* 0x0001401425007387 */ /* 0x0003e80000100a00 */
[----:B------:R-:W2:Y:S04]  /*7f80*/  LDL.64 R40, [R26+0x58] ;  /* 0x000058001a287983 */ /* 0x000ea80000100a00 */
[----:B------:R-:W1:Y:S01]  /*7f90*/  LDL.64 R38, [R26+0x8] ;  /* 0x000008001a267983 */ /* 0x000e620000100a00 */
[----:B------:R-:W-:Y:S01]  /*7fa0*/  LOP3.LUT R0, RZ, R52, RZ, 0x33, !PT ;  /* 0x00000034ff007212 */ /* 0x000fe200078e33ff */
[----:B------:R-:W-:Y:S01]  /*7fb0*/  IMAD.MOV.U32 R42, RZ, RZ, 0x1 ;  /* 0x00000001ff2a7424 */ /* 0x000fe200078e00ff */
[----:B------:R-:W-:Y:S01]  /*7fc0*/  IADD3 R24, PT, PT, R52, R51, RZ ;  /* 0x0000003334187210 */ /* 0x000fe20007ffe0ff */
[----:B------:R-:W-:Y:S02]  /*7fd0*/  BSSY.RECONVERGENT B1, `(.L_x_408) ;  /* 0x000001a000017945 */ /* 0x000fe40003800200 */
[----:B------:R-:W-:-:S03]  /*7fe0*/  IMAD.IADD R0, R0, 0x1, R51 ;  /* 0x0000000100007824 */ /* 0x000fc600078e0233 */
[----:B------:R-:W-:Y:S08]  /*7ff0*/  I2F.F64 R24, R24 ;  /* 0x0000001800187312 */ /* 0x000ff00000201c00 */
[----:B------:R-:W3:Y:S08]  /*8000*/  I2F.F64 R22, R0 ;  /* 0x0000000000167312 */ /* 0x000ef00000201c00 */
[----:B---3--:R-:W3:Y:S02]  /*8010*/  MUFU.RCP64H R43, R23 ;  /* 0x00000017002b7308 */ /* 0x008ee40000001800 */
[----:B---3--:R-:W-:-:S08]  /*8020*/  DFMA R56, -R22, R42, 1 ;  /* 0x3ff000001638742b */ /* 0x008fd0000000012a */
[----:B------:R-:W-:-:S08]  /*8030*/  DFMA R56, R56, R56, R56 ;  /* 0x000000383838722b */ /* 0x000fd00000000038 */
[----:B------:R-:W-:-:S08]  /*8040*/  DFMA R56, R42, R56, R42 ;  /* 0x000000382a38722b */ /* 0x000fd0000000002a */
[----:B0-----:R-:W-:-:S08]  /*8050*/  DFMA R28, -R22, R56, 1 ;  /* 0x3ff00000161c742b */ /* 0x001fd00000000138 */
[----:B------:R-:W-:Y:S02]  /*8060*/  DFMA R28, R56, R28, R56 ;  /* 0x0000001c381c722b */ /* 0x000fe40000000038 */
[----:B--2---:R-:W-:Y:S02]  /*8070*/  DMUL R40, R24, R40 ;  /* 0x0000002818287228 */ /* 0x004fe40000000000 */
[----:B-1----:R-:W-:-:S08]  /*8080*/  DMUL R20, R38, R4 ;  /* 0x0000000426147228 */ /* 0x002fd00000000000 */
        /* <DEDUP_REMOVED lines=14> */
.L_x_409:
[----:B------:R-:W-:Y:S05]  /*8170*/  BSYNC.RECONVERGENT B1 ;  /* 0x0000000000017941 */ /* 0x000fea0003800200 */
.L_x_408:
[----:B------:R0:W-:Y:S04]  /*8180*/  STL.64 [R26+0x8], R28 ;  /* 0x0000081c1a007387 */ /* 0x0001e80000100a00 */
        /* <DEDUP_REMOVED lines=28> */
.L_x_411:
[----:B------:R-:W-:Y:S05]  /*8350*/  BSYNC.RECONVERGENT B1 ;  /* 0x0000000000017941 */ /* 0x000fea0003800200 */
.L_x_410:
[----:B------:R2:W-:Y:S01]  /*8360*/  STL.64 [R27+0xf8], R28 ;  /* 0x0000f81c1b007387 */ /* 0x0005e20000100a00 */
[----:B------:R-:W-:-:S03]  /*8370*/  VIADD R52, R52, 0x2 ;  /* 0x0000000234347836 */ /* 0x000fc60000000000 */
[----:B------:R2:W-:Y:S04]  /*8380*/  STL.64 [R37+0x148], R20 ;  /* 0x0001481425007387 */ /* 0x0005e80000100a00 */
.L_x_403:
[----:B------:R-:W-:-:S04]  /*8390*/  LOP3.LUT R0, R45, 0x1, RZ, 0xc0, !PT ;  /* 0x000000012d007812 */ /* 0x000fc800078ec0ff */
[----:B------:R-:W-:-:S13]  /*83a0*/  ISETP.NE.U32.AND P0, PT, R0, 0x1, PT ;  /* 0x000000010000780c */ /* 0x000fda0003f05070 */
[----:B------:R-:W-:Y:S05]  /*83b0*/  @!P0 BRA `(.L_x_402) ;  /* 0x0000000400088947 */ /* 0x000fea0003800000 */
[----:B012---:R-:W-:-:S05]  /*83c0*/  LEA R37, R52, UR15, 0x3 ;  /* 0x0000000f34257c11 */ /* 0x007fca000f8e18ff */
[----:B------:R-:W2:Y:S04]  /*83d0*/  LDL.64 R24, [R37+0x50] ;  /* 0x0000500025187983 */ /* 0x000ea80000100a00 */
[----:B------:R-:W3:Y:S01]  /*83e0*/  LDL.64 R22, [R37] ;  /* 0x0000000025167983 */ /* 0x000ee20000100a00 */
[--C-:B------:R-:W-:Y:S01]  /*83f0*/  IMAD.IADD R20, R51, 0x1, -R52.reuse ;  /* 0x0000000133147824 */ /* 0x100fe200078e0a34 */
[----:B------:R-:W-:Y:S01]  /*8400*/  MOV R28, 0x1 ;  /* 0x00000001001c7802 */ /* 0x000fe20000000f00 */
[----:B------:R-:W-:Y:S01]  /*8410*/  IMAD.IADD R26, R55, 0x1, R52 ;  /* 0x00000001371a7824 */ /* 0x000fe200078e0234 */
        /* <DEDUP_REMOVED lines=25> */
.L_x_413:
[----:B------:R-:W-:Y:S05]  /*85b0*/  BSYNC.RECONVERGENT B1 ;  /* 0x0000000000017941 */ /* 0x000fea0003800200 */
.L_x_412:
[----:B------:R-:W2:Y:S04]  /*85c0*/  LDL.64 R24, [R37+0xf0] ;  /* 0x0000f00025187983 */ /* 0x000ea80000100a00 */
[----:B------:R-:W3:Y:S01]  /*85d0*/  LDL.64 R40, [R37+0x140] ;  /* 0x0001400025287983 */ /* 0x000ee20000100a00 */
[----:B------:R-:W0:Y:S01]  /*85e0*/  MUFU.RCP64H R43, R21 ;  /* 0x00000015002b7308 */ /* 0x000e220000001800 */
[----:B------:R-:W-:Y:S01]  /*85f0*/  MOV R42, 0x1 ;  /* 0x00000001002a7802 */ /* 0x000fe20000000f00 */
[----:B------:R-:W-:Y:S01]  /*8600*/  BSSY.RECONVERGENT B1, `(.L_x_414) ;  /* 0x000001b000017945 */ /* 0x000fe20003800200 */
[----:B------:R1:W-:Y:S04]  /*8610*/  STL.64 [R37], R28 ;  /* 0x0000001c25007387 */ /* 0x0003e80000100a00 */
[----:B------:R1:W-:Y:S01]  /*8620*/  STL.64 [R37+0x50], R22 ;  /* 0x0000501625007387 */ /* 0x0003e20000100a00 */
[----:B0-----:R-:W-:-:S08]  /*8630*/  DFMA R38, -R20, R42, 1 ;  /* 0x3ff000001426742b */ /* 0x001fd0000000012a */
        /* <DEDUP_REMOVED lines=8> */
[----:B------:R-:W-:Y:S02]  /*86c0*/  DMUL R26, R52, R40 ;  /* 0x00000028341a7228 */ /* 0x000fe40000000000 */
[----:B------:R-:W-:-:S06]  /*86d0*/  FSETP.GEU.AND P1, PT, |R41|, 6.5827683646048100446e-37, PT ;  /* 0x036000002900780b */ /* 0x000fcc0003f2e200 */
        /* <DEDUP_REMOVED lines=13> */
.L_x_415:
[----:B------:R-:W-:Y:S05]  /*87b0*/  BSYNC.RECONVERGENT B1 ;  /* 0x0000000000017941 */ /* 0x000fea0003800200 */
.L_x_414:
[----:B------:R3:W-:Y:S04]  /*87c0*/  STL.64 [R37+0xf0], R26 ;  /* 0x0000f01a25007387 */ /* 0x0007e80000100a00 */
[----:B------:R3:W-:Y:S02]  /*87d0*/  STL.64 [R37+0x140], R24 ;  /* 0x0001401825007387 */ /* 0x0007e40000100a00 */
.L_x_402:
[----:B------:R-:W-:Y:S01]  /*87e0*/  VIADD R52, R54, 0x2 ;  /* 0x0000000236347836 */ /* 0x000fe20000000000 */
[C---:B------:R-:W-:Y:S01]  /*87f0*/  LEA R74, R51.reuse, UR15, 0x3 ;  /* 0x0000000f334a7c11 */ /* 0x040fe2000f8e18ff */
[-C--:B------:R-:W-:Y:S01]  /*8800*/  IMAD R50, R51, R51.reuse, RZ ;  /* 0x0000003333327224 */ /* 0x080fe200078e02ff */
[----:B------:R-:W-:Y:S01]  /*8810*/  LOP3.LUT R75, R45, 0x1, RZ, 0xc0, !PT ;  /* 0x000000012d4b7812 */ /* 0x000fe200078ec0ff */
[----:B------:R-:W-:Y:S02]  /*8820*/  IMAD.MOV.U32 R76, RZ, RZ, RZ ;  /* 0x000000ffff4c7224 */ /* 0x000fe400078e00ff */
[----:B0-----:R-:W0:Y:S01]  /*8830*/  I2F.F64.U32 R52, R52 ;  /* 0x0000003400347312 */ /* 0x001e220000201800 */
[----:B------:R-:W-:-:S07]  /*8840*/  IADD3 R77, PT, PT, R50, R51, RZ ;  /* 0x00000033324d7210 */ /* 0x000fce0007ffe0ff */
.L_x_475:
[----:B-12---:R-:W1:Y:S01]  /*8850*/  LDC.64 R20, c[0x0][0x3d0] ;  /* 0x0000f400ff147b82 */ /* 0x006e620000000a00 */
[----:B---3--:R-:W-:-:S04]  /*8860*/  IMAD.IADD R25, R76, 0x1, R51 ;  /* 0x000000014c197824 */ /* 0x008fc800078e0233 */
[----:B-1----:R-:W-:-:S06]  /*8870*/  IMAD.WIDE.U32 R22, R25, 0x8, R20 ;  /* 0x0000000819167825 */ /* 0x002fcc00078e0014 */
[----:B------:R-:W2:Y:S01]  /*8880*/  LDG.E.64 R22, desc[UR18][R22.64] ;  /* 0x0000001216167981 */ /* 0x000ea2000c1e1b00 */
[----:B------:R-:W-:-:S04]  /*8890*/  IMAD.IADD R27, R51, 0x1, -R76 ;  /* 0x00000001331b7824 */ /* 0x000fc800078e0a4c */
[----:B------:R-:W-:-:S06]  /*88a0*/  IMAD.WIDE.U32 R20, R27, 0x8, R20 ;  /* 0x000000081b147825 */ /* 0x000fcc00078e0014 */
[----:B------:R-:W0:Y:S01]  /*88b0*/  LDG.E.64 R20, desc[UR18][R20.64] ;  /* 0x0000001214147981 */ /* 0x000e22000c1e1b00 */
[----:B------:R-:W-:Y:S01]  /*88c0*/  MOV R26, 0x1 ;  /* 0x00000001001a7802 */ /* 0x000fe20000000f00 */
[----:B--2---:R-:W-:-:S06]  /*88d0*/  DMUL R80, R22, UR16 ;  /* 0x0000001016507c28 */ /* 0x004fcc0008000000 */
[----:B------:R-:W1:Y:S01]  /*88e0*/  MUFU.RCP64H R27, R81 ;  /* 0x00000051001b7308 */ /* 0x000e620000001800 */
[----:B0-----:R-:W-:-:S10]  /*88f0*/  DMUL R22, R52, R20 ;  /* 0x0000001434167228 */ /* 0x001fd40000000000 */
[----:B------:R-:W-:Y:S01]  /*8900*/  FSETP.GEU.AND P1, PT, |R23|, 6.5827683646048100446e-37, PT ;  /* 0x036000001700780b */ /* 0x000fe20003f2e200 */
[----:B-1----:R-:W-:-:S08]  /*8910*/  DFMA R28, -R80, R26, 1 ;  /* 0x3ff00000501c742b */ /* 0x002fd0000000011a */
        /* <DEDUP_REMOVED lines=15> */
.L_x_416:
        /* <DEDUP_REMOVED lines=25> */
[----:B------:R-:W-:Y:S01]  /*8ba0*/  MOV R56, R38 ;  /* 0x0000002600387202 */ /* 0x000fe20000000f00 */
[----:B------:R-:W-:-:S07]  /*8bb0*/  IMAD.MOV.U32 R57, RZ, RZ, R39 ;  /* 0x000000ffff397224 */ /* 0x000fce00078e0027 */
.L_x_418:
[----:B------:R-:W-:Y:S05]  /*8bc0*/  BSYNC.RECONVERGENT B0 ;  /* 0x0000000000007941 */ /* 0x000fea0003800200 */
.L_x_417:
[----:B------:R-:W0:Y:S01]  /*8bd0*/  I2F.F64.U32 R54, R76 ;  /* 0x0000004c00367312 */ /* 0x000e220000201800 */
[----:B------:R-:W-:Y:S01]  /*8be0*/  BSSY.RECONVERGENT B2, `(.L_x_419) ;  /* 0x000001e000027945 */ /* 0x000fe20003800200 */
[----:B0-----:R-:W-:-:S08]  /*8bf0*/  DMUL R62, R30, R54 ;  /* 0x000000361e3e7228 */ /* 0x001fd00000000000 */
[----:B------:R-:W-:-:S14]  /*8c00*/  DSETP.NEU.AND P0, PT, |R62|, +INF , PT ;  /* 0x7ff000003e00742a */ /* 0x000fdc0003f0d200 */
[----:B------:R-:W-:Y:S01]  /*8c10*/  @!P0 DMUL R28, RZ, R62 ;  /* 0x0000003eff1c8228 */ /* 0x000fe20000000000 */
[----:B------:R-:W-:Y:S01]  /*8c20*/  @!P0 IMAD.MOV.U32 R0, RZ, RZ, 0x1 ;  /* 0x00000001ff008424 */ /* 0x000fe200078e00ff */
        /* <DEDUP_REMOVED lines=18> */
[----:B------:R-:W-:Y:S01]  /*8d50*/  MOV R28, R62 ;  /* 0x0000003e001c7202 */ /* 0x000fe20000000f00 */
[----:B------:R-:W-:Y:S01]  /*8d60*/  IMAD.MOV.U32 R89, RZ, RZ, R63 ;  /* 0x000000ffff597224 */ /* 0x000fe200078e003f */
[----:B------:R-:W-:-:S07]  /*8d70*/  MOV R86, 0x8d90 ;  /* 0x00008d9000567802 */ /* 0x000fce0000000f00 */
[----:B------:R-:W-:Y:S05]  /*8d80*/  CALL.REL.NOINC `($_Z43gpuKernelSphericalHarmonicsBesselJWithDerivIdEvPT_S1_S1_S1_S1_S1_S1_S1_S1_S1_S1_S0_iii$__internal_trig_reduction_slowpathd) ;  /* 0x0000005800187944 */ /* 0x000fea0003c00000 */
[----:B------:R-:W-:-:S07]  /*8d90*/  IMAD.MOV.U32 R0, RZ, RZ, R22 ;  /* 0x000000ffff007224 */ /* 0x000fce00078e0016 */
.L_x_422:
[----:B------:R-:W-:Y:S05]  /*8da0*/  BSYNC.RECONVERGENT B3 ;  /* 0x0000000000037941 */ /* 0x000fea0003800200 */
.L_x_421:
[----:B------:R-:W-:-:S07]  /*8db0*/  IADD3 R0, PT, PT, R0, 0x1, RZ ;  /* 0x0000000100007810 */ /* 0x000fce0007ffe0ff */
.L_x_420:
[----:B------:R-:W-:Y:S05]  /*8dc0*/  BSYNC.RECONVERGENT B2 ;  /* 0x0000000000027941 */ /* 0x000fea0003800200 */
.L_x_419:
        /* <DEDUP_REMOVED lines=8> */
[----:B------:R-:W-:-:S06]  /*8e50*/  LEA R26, R76, UR15, 0x3 ;  /* 0x0000000f4c1a7c11 */ /* 0x000fcc000f8e18ff */
[----:B------:R-:W5:Y:S01]  /*8e60*/  LDL.64 R26, [R26] ;  /* 0x000000001a1a7983 */ /* 0x000f620000100a00 */
[----:B------:R-:W-:Y:S01]  /*8e70*/  LOP3.LUT R24, R0, 0x1, RZ, 0xc0, !PT ;  /* 0x0000000100187812 */ /* 0x000fe200078ec0ff */
[----:B------:R-:W-:Y:S01]  /*8e80*/  DMUL R60, R28, R28 ;  /* 0x0000001c1c3c7228 */ /* 0x000fe20000000000 */
[----:B------:R-:W-:Y:S01]  /*8e90*/  MOV R64, 0x20fd8164 ;  /* 0x20fd816400407802 */ /* 0x000fe20000000f00 */
[----:B------:R-:W-:Y:S01]  /*8ea0*/  DSETP.NEU.AND P1, PT, |R62|, +INF , PT ;  /* 0x7ff000003e00742a */ /* 0x000fe20003f2d200 */
[----:B------:R-:W-:Y:S01]  /*8eb0*/  ISETP.NE.U32.AND P0, PT, R24, 0x1, PT ;  /* 0x000000011800780c */ /* 0x000fe20003f05070 */
[----:B------:R-:W-:Y:S01]  /*8ec0*/  IMAD.MOV.U32 R24, RZ, RZ, 0x3da8ff83 ;  /* 0x3da8ff83ff187424 */ /* 0x000fe200078e00ff */
[----:B------:R-:W-:Y:S02]  /*8ed0*/  BSSY.RECONVERGENT B2, `(.L_x_423) ;  /* 0x000002a000027945 */ /* 0x000fe40003800200 */
[----:B------:R-:W-:Y:S02]  /*8ee0*/  FSEL R64, R64, -8.06006814911005101289e+34, !P0 ;  /* 0xf9785eba40407808 */ /* 0x000fe40004000000 */
[----:B------:R-:W-:-:S07]  /*8ef0*/  FSEL R65, -R24, 0.11223486810922622681, !P0 ;  /* 0x3de5db6518417808 */ /* 0x000fce0004000100 */
[----:B------:R-:W-:Y:S01]  /*8f00*/  @!P1 IMAD.MOV.U32 R24, RZ, RZ, RZ ;  /* 0x000000ffff189224 */ /* 0x000fe200078e00ff */
        /* <DEDUP_REMOVED lines=11> */
[----:B------:R-:W-:-:S04]  /*8fc0*/  LOP3.LUT P0, RZ, R0, 0x2, RZ, 0xc0, !PT ;  /* 0x0000000200ff7812 */ /* 0x000fc8000780c0ff */
[----:B------:R-:W-:-:S10]  /*8fd0*/  DADD R20, RZ, -R22 ;  /* 0x00000000ff147229 */ /* 0x000fd40000000816 */
[----:B------:R-:W-:Y:S02]  /*8fe0*/  FSEL R60, R22, R20, !P0 ;  /* 0x00000014163c7208 */ /* 0x000fe40004000000 */
[----:B------:R-:W-:-:S06]  /*8ff0*/  FSEL R61, R23, R21, !P0 ;  /* 0x00000015173d7208 */ /* 0x000fcc0004000000 */
[----:B-----5:R-:W-:Y:S01]  /*9000*/  DMUL R58, R60, R26 ;  /* 0x0000001a3c3a7228 */ /* 0x020fe20000000000 */
[----:B------:R-:W-:Y:S10]  /*9010*/  @!P1 BRA `(.L_x_424) ;  /* 0x0000000000549947 */ /* 0x000ff40003800000 */
        /* <DEDUP_REMOVED lines=21> */
.L_x_424:
[----:B------:R-:W-:Y:S05]  /*9170*/  BSYNC.RECONVERGENT B2 ;  /* 0x0000000000027941 */ /* 0x000fea0003800200 */
.L_x_423:
[----:B------:R-:W0:Y:S02]  /*9180*/  LDCU UR4, c[0x0][0x3e4] ;  /* 0x00007c80ff0477ac */ /* 0x000e240008000800 */
[----:B0-----:R-:W-:-:S04]  /*9190*/  MOV R0, UR4 ;  /* 0x0000000400007c02 */ /* 0x001fc80008000f00 */
[----:B------:R-:W-:-:S13]  /*91a0*/  ISETP.GE.AND P0, PT, R0, 0x1, PT ;  /* 0x000000010000780c */ /* 0x000fda0003f06270 */
[----:B------:R-:W-:Y:S05]  /*91b0*/  @!P0 BRA `(.L_x_425) ;  /* 0x00000030001c8947 */ /* 0x000fea0003800000 */
        /* <DEDUP_REMOVED lines=8> */
[----:B------:R-:W-:-:S06]  /*9240*/  LEA R66, R76, UR15, 0x3 ;  /* 0x0000000f4c427c11 */ /* 0x000fcc000f8e18ff */
[----:B------:R-:W5:Y:S01]  /*9250*/  LDL.64 R66, [R66+0xf0] ;  /* 0x0000f00042427983 */ /* 0x000f620000100a00 */
[----:B------:R-:W-:Y:S01]  /*9260*/  LOP3.LUT R0, R24, 0x1, RZ, 0xc0, !PT ;  /* 0x0000000118007812 */ /* 0x000fe200078ec0ff */
[----:B------:R-:W-:Y:S01]  /*9270*/  DMUL R64, R28, R28 ;  /* 0x0000001c1c407228 */ /* 0x000fe20000000000 */
[----:B------:R-:W-:Y:S01]  /*9280*/  MOV R68, 0x20fd8164 ;  /* 0x20fd816400447802 */ /* 0x000fe20000000f00 */
[----:B------:R-:W-:Y:S01]  /*9290*/  IMAD.IADD R78, R50, 0x1, R25 ;  /* 0x00000001324e7824 */ /* 0x000fe200078e0219 */
[----:B------:R-:W-:Y:S01]  /*92a0*/  ISETP.NE.U32.AND P0, PT, R0, 0x1, PT ;  /* 0x000000010000780c */ /* 0x000fe20003f05070 */
[----:B------:R-:W-:Y:S01]  /*92b0*/  IMAD.MOV.U32 R0, RZ, RZ, 0x3da8ff83 ;  /* 0x3da8ff83ff007424 */ /* 0x000fe200078e00ff */
[----:B------:R-:W-:Y:S02]  /*92c0*/  MOV R79, RZ ;  /* 0x000000ff004f7202 */ /* 0x000fe40000000f00 */
[----:B------:R-:W-:Y:S02]  /*92d0*/  FSEL R68, R68, -8.06006814911005101289e+34, !P0 ;  /* 0xf9785eba44447808 */ /* 0x000fe40004000000 */
[----:B------:R-:W-:-:S06]  /*92e0*/  FSEL R69, -R0, 0.11223486810922622681, !P0 ;  /* 0x3de5db6500457808 */ /* 0x000fcc0004000100 */
[----:B--2---:R-:W-:-:S08]  /*92f0*/  DFMA R20, R64, R68, R20 ;  /* 0x000000444014722b */ /* 0x004fd00000000014 */
[----:B------:R-:W-:Y:S02]  /*9300*/  DFMA R20, R64, R20, R22 ;  /* 0x000000144014722b */ /* 0x000fe40000000016 */
[----:B-----5:R-:W-:-:S06]  /*9310*/  DMUL R60, R60, R66 ;  /* 0x000000423c3c7228 */ /* 0x020fcc0000000000 */
[----:B---3--:R-:W-:Y:S02]  /*9320*/  DFMA R20, R64, R20, R36 ;  /* 0x000000144014722b */ /* 0x008fe40000000024 */
[----:B0-----:R-:W-:-:S06]  /*9330*/  DMUL R62, R60, R56 ;  /* 0x000000383c3e7228 */ /* 0x001fcc0000000000 */
[----:B------:R-:W-:-:S08]  /*9340*/  DFMA R20, R64, R20, R38 ;  /* 0x000000144014722b */ /* 0x000fd00000000026 */
[----:B----4-:R-:W-:-:S08]  /*9350*/  DFMA R20, R64, R20, R40 ;  /* 0x000000144014722b */ /* 0x010fd00000000028 */
[----:B------:R-:W-:-:S08]  /*9360*/  DFMA R20, R64, R20, R42 ;  /* 0x000000144014722b */ /* 0x000fd0000000002a */
        /* <DEDUP_REMOVED lines=8> */
[CC--:B------:R-:W-:Y:S02]  /*93f0*/  DMUL R22, R54.reuse, -R56.reuse ;  /* 0x8000003836167228 */ /* 0x0c0fe40000000000 */
[----:B------:R-:W-:-:S03]  /*9400*/  DMUL R54, R54, R56 ;  /* 0x0000003836367228 */ /* 0x000fc60000000000 */
[----:B------:R-:W-:Y:S02]  /*9410*/  DMUL R26, R26, R20 ;  /* 0x000000141a1a7228 */ /* 0x000fe40000000000 */
[----:B------:R-:W-:-:S03]  /*9420*/  DMUL R20, R20, R66 ;  /* 0x0000004214147228 */ /* 0x000fc60000000000 */
[C---:B------:R-:W-:Y:S02]  /*9430*/  DMUL R68, R58.reuse, R54 ;  /* 0x000000363a447228 */ /* 0x040fe40000000000 */
[----:B------:R-:W-:Y:S02]  /*9440*/  DMUL R54, R58, R56 ;  /* 0x000000383a367228 */ /* 0x000fe40000000000 */
[----:B------:R-:W-:Y:S02]  /*9450*/  DMUL R22, R26, R22 ;  /* 0x000000161a167228 */ /* 0x000fe40000000000 */
[-C--:B------:R-:W-:Y:S02]  /*9460*/  DMUL R20, R20, R56.reuse ;  /* 0x0000003814147228 */ /* 0x080fe40000000000 */
[----:B------:R-:W-:-:S04]  /*9470*/  DMUL R56, R26, R56 ;  /* 0x000000381a387228 */ /* 0x000fc80000000000 */
[C---:B------:R-:W-:Y:S02]  /*9480*/  DMUL R58, R22.reuse, R8 ;  /* 0x00000008163a7228 */ /* 0x040fe40000000000 */
[----:B------:R-:W-:Y:S02]  /*9490*/  DMUL R60, R22, R2 ;  /* 0x00000002163c7228 */ /* 0x000fe40000000000 */
[C---:B------:R-:W-:Y:S02]  /*94a0*/  DMUL R64, R20.reuse, R14 ;  /* 0x0000000e14407228 */ /* 0x040fe40000000000 */
[C---:B------:R-:W-:Y:S02]  /*94b0*/  DMUL R66, R20.reuse, R12 ;  /* 0x0000000c14427228 */ /* 0x040fe40000000000 */
[----:B------:R-:W-:Y:S02]  /*94c0*/  DMUL R22, RZ, R22 ;  /* 0x00000016ff167228 */ /* 0x000fe40000000000 */
[----:B------:R-:W-:-:S02]  /*94d0*/  DMUL R20, R20, R10 ;  /* 0x0000000a14147228 */ /* 0x000fc40000000000 */
[C---:B------:R-:W-:Y:S02]  /*94e0*/  DFMA R58, R62.reuse, R14, R58 ;  /* 0x0000000e3e3a722b */ /* 0x040fe4000000003a */
[----:B------:R-:W-:Y:S02]  /*94f0*/  DFMA R60, R62, R12, R60 ;  /* 0x0000000c3e3c722b */ /* 0x000fe4000000003c */
[C---:B------:R-:W-:Y:S02]  /*9500*/  DFMA R64, R68.reuse, R8, R64 ;  /* 0x000000084440722b */ /* 0x040fe40000000040 */
[----:B------:R-:W-:Y:S02]  /*9510*/  DFMA R66, R68, R2, R66 ;  /* 0x000000024442722b */ /* 0x000fe40000000042 */
[----:B------:R-:W-:Y:S02]  /*9520*/  DFMA R62, R62, R10, R22 ;  /* 0x0000000a3e3e722b */ /* 0x000fe40000000016 */
[----:B------:R-:W-:-:S11]  /*9530*/  DFMA R68, RZ, R68, R20 ;  /* 0x00000044ff44722b */ /* 0x000fd60000000014 */
.L_x_474:
[----:B-1----:R-:W0:Y:S01]  /*9540*/  LDC.64 R70, c[0x0][0x3c8] ;  /* 0x0000f200ff467b82 */ /* 0x002e220000000a00 */
[----:B------:R-:W-:-:S04]  /*9550*/  IMAD R21, R79, UR6, R51 ;  /* 0x000000064f157c24 */ /* 0x000fc8000f8e0233 */
[----:B0-----:R-:W-:-:S06]  /*9560*/  IMAD.WIDE.U32 R70, R21, 0x8, R70 ;  /* 0x0000000815467825 */ /* 0x001fcc00078e0046 */
        /* <DEDUP_REMOVED lines=28> */
.L_x_427:
[----:B------:R-:W-:Y:S05]  /*9730*/  BSYNC.RECONVERGENT B2 ;  /* 0x0000000000027941 */ /* 0x000fea0003800200 */
.L_x_426:
        /* <DEDUP_REMOVED lines=17> */
[----:B------:R-:W-:Y:S01]  /*9850*/  DFMA R20, R42, R20, R22 ;  /* 0x000000142a14722b */ /* 0x000fe20000000016 */
[----:B------:R-:W0:Y:S01]  /*9860*/  MUFU.RCP64H R23, R73 ;  /* 0x0000004900177308 */ /* 0x000e220000001800 */
[----:B------:R-:W-:-:S06]  /*9870*/  MOV R22, 0x1 ;  /* 0x0000000100167802 */ /* 0x000fcc0000000f00 */
[----:B---3--:R-:W-:-:S08]  /*9880*/  DFMA R20, R42, R20, R24 ;  /* 0x000000142a14722b */ /* 0x008fd00000000018 */
[----:B------:R-:W-:Y:S02]  /*9890*/  DFMA R20, R42, R20, R26 ;  /* 0x000000142a14722b */ /* 0x000fe4000000001a */
[----:B0-----:R-:W-:-:S06]  /*98a0*/  DFMA R24, -R72, R22, 1 ;  /* 0x3ff000004818742b */ /* 0x001fcc0000000116 */
[----:B----4-:R-:W-:Y:S02]  /*98b0*/  DFMA R20, R42, R20, R36 ;  /* 0x000000142a14722b */ /* 0x010fe40000000024 */
[----:B------:R-:W-:-:S06]  /*98c0*/  DFMA R24, R24, R24, R24 ;  /* 0x000000181818722b */ /* 0x000fcc0000000018 */
[----:B------:R-:W-:Y:S02]  /*98d0*/  DFMA R20, R42, R20, R38 ;  /* 0x000000142a14722b */ /* 0x000fe40000000026 */
[----:B------:R-:W-:-:S06]  /*98e0*/  DFMA R24, R22, R24, R22 ;  /* 0x000000181618722b */ /* 0x000fcc0000000016 */
[----:B------:R-:W-:Y:S02]  /*98f0*/  DFMA R28, R20, R28, R28 ;  /* 0x0000001c141c722b */ /* 0x000fe4000000001c */
[----:B------:R-:W-:Y:S02]  /*9900*/  DFMA R20, R42, R20, 1 ;  /* 0x3ff000002a14742b */ /* 0x000fe40000000014 */
[----:B------:R-:W-:-:S08]  /*9910*/  DFMA R22, -R72, R24, 1 ;  /* 0x3ff000004816742b */ /* 0x000fd00000000118 */
[----:B------:R-:W-:Y:S01]  /*9920*/  FSEL R26, R20, R28, !P0 ;  /* 0x0000001c141a7208 */ /* 0x000fe20004000000 */
[----:B------:R-:W-:Y:S01]  /*9930*/  DFMA R22, R24, R22, R24 ;  /* 0x000000161816722b */ /* 0x000fe20000000018 */
[----:B------:R-:W-:Y:S02]  /*9940*/  FSEL R27, R21, R29, !P0 ;  /* 0x0000001d151b7208 */ /* 0x000fe40004000000 */
[----:B------:R-:W-:-:S04]  /*9950*/  LOP3.LUT P0, RZ, R0, 0x2, RZ, 0xc0, !PT ;  /* 0x0000000200ff7812 */ /* 0x000fc8000780c0ff */
[----:B------:R-:W-:-:S10]  /*9960*/  DADD R20, RZ, -R26 ;  /* 0x00000000ff147229 */ /* 0x000fd4000000081a */
        /* <DEDUP_REMOVED lines=15> */
.L_x_429:
[----:B------:R-:W-:Y:S05]  /*9a60*/  BSYNC.RECONVERGENT B1 ;  /* 0x0000000000017941 */ /* 0x000fea0003800200 */
.L_x_428:
[----:B------:R0:W-:Y:S01]  /*9a70*/  STL.64 [R1+0xa0], R28 ;  /* 0x0000a01c01007387 */ /* 0x0001e20000100a00 */
[----:B------:R-:W-:Y:S01]  /*9a80*/  BSSY.RECONVERGENT B2, `(.L_x_430) ;  /* 0x0000021000027945 */ /* 0x000fe20003800200 */
[-C--:B------:R-:W-:Y:S01]  /*9a90*/  DMUL R24, R72, R72.reuse ;  /* 0x0000004848187228 */ /* 0x080fe20000000000 */
[----:B------:R-:W-:Y:S01]  /*9aa0*/  IMAD.MOV.U32 R26, RZ, RZ, R28 ;  /* 0x000000ffff1a7224 */ /* 0x000fe200078e001c */
[----:B------:R-:W-:Y:S01]  /*9ab0*/  @!P1 DMUL R102, RZ, R72 ;  /* 0x00000048ff669228 */ /* 0x000fe20000000000 */
[----:B------:R-:W-:Y:S01]  /*9ac0*/  MOV R27, R29 ;  /* 0x0000001d001b7202 */ /* 0x000fe20000000f00 */
[----:B------:R-:W-:Y:S01]  /*9ad0*/  @!P1 IMAD.MOV.U32 R96, RZ, RZ, 0x1 ;  /* 0x00000001ff609424 */ /* 0x000fe200078e00ff */
[----:B------:R-:W-:Y:S08]  /*9ae0*/  @!P1 BRA `(.L_x_431) ;  /* 0x0000000000689947 */ /* 0x000ff00003800000 */
[----:B------:R-:W-:Y:S01]  /*9af0*/  UMOV UR4, 0x6dc9c883 ;  /* 0x6dc9c88300047882 */ /* 0x000fe20000000000 */
[----:B------:R-:W-:Y:S01]  /*9b00*/  UMOV UR5, 0x3fe45f30 ;  /* 0x3fe45f3000057882 */ /* 0x000fe20000000000 */
[C---:B------:R-:W-:Y:S01]  /*9b10*/  DSETP.GE.AND P0, PT, |R72|.reuse, 2.14748364800000000000e+09, PT ;  /* 0x41e000004800742a */ /* 0x040fe20003f06200 */
[----:B------:R-:W-:Y:S01]  /*9b20*/  BSSY.RECONVERGENT B3, `(.L_x_432) ;  /* 0x0000015000037945 */ /* 0x000fe20003800200 */
[----:B------:R-:W-:Y:S01]  /*9b30*/  DMUL R20, R72, UR4 ;  /* 0x0000000448147c28 */ /* 0x000fe20008000000 */
[----:B------:R-:W-:Y:S01]  /*9b40*/  UMOV UR4, 0x54442d18 ;  /* 0x54442d1800047882 */ /* 0x000fe20000000000 */
[----:B------:R-:W-:-:S08]  /*9b50*/  UMOV UR5, 0x3ff921fb ;  /* 0x3ff921fb00057882 */ /* 0x000fd00000000000 */
[----:B------:R-:W1:Y:S08]  /*9b60*/  F2I.F64 R20, R20 ;  /* 0x0000001400147311 */ /* 0x000e700000301100 */
[----:B-1----:R-:W1:Y:S02]  /*9b70*/  I2F.F64 R102, R20 ;  /* 0x0000001400667312 */ /* 0x002e640000201c00 */
[----:B-1----:R-:W-:Y:S01]  /*9b80*/  DFMA R22, R102, -UR4, R72 ;  /* 0x8000000466167c2b */ /* 0x002fe20008000048 */
[----:B------:R-:W-:Y:S01]  /*9b90*/  UMOV UR4, 0x33145c00 ;  /* 0x33145c0000047882 */ /* 0x000fe20000000000 */
[----:B------:R-:W-:-:S06]  /*9ba0*/  UMOV UR5, 0x3c91a626 ;  /* 0x3c91a62600057882 */ /* 0x000fcc0000000000 */
[----:B------:R-:W-:Y:S01]  /*9bb0*/  DFMA R22, R102, -UR4, R22 ;  /* 0x8000000466167c2b */ /* 0x000fe20008000016 */
[----:B------:R-:W-:Y:S01]  /*9bc0*/  UMOV UR4, 0x252049c0 ;  /* 0x252049c000047882 */ /* 0x000fe20000000000 */
[----:B------:R-:W-:-:S06]  /*9bd0*/  UMOV UR5, 0x397b839a ;  /* 0x397b839a00057882 */ /* 0x000fcc0000000000 */
[----:B------:R-:W-:Y:S01]  /*9be0*/  DFMA R102, R102, -UR4, R22 ;  /* 0x8000000466667c2b */ /* 0x000fe20008000016 */
[----:B------:R-:W-:Y:S10]  /*9bf0*/  @!P0 BRA `(.L_x_433) ;  /* 0x00000000001c8947 */ /* 0x000ff40003800000 */
[----:B0-----:R-:W-:Y:S01]  /*9c00*/  IMAD.MOV.U32 R28, RZ, RZ, R72 ;  /* 0x000000ffff1c7224 */ /* 0x001fe200078e0048 */
[----:B------:R-:W-:Y:S02]  /*9c10*/  MOV R89, R73 ;  /* 0x0000004900597202 */ /* 0x000fe40000000f00 */
[----:B------:R-:W-:-:S07]  /*9c20*/  MOV R86, 0x9c40 ;  /* 0x00009c4000567802 */ /* 0x000fce0000000f00 */
[----:B------:R-:W-:Y:S05]  /*9c30*/  CALL.REL.NOINC `($_Z43gpuKernelSphericalHarmonicsBesselJWithDerivIdEvPT_S1_S1_S1_S1_S1_S1_S1_S1_S1_S1_S0_iii$__internal_trig_reduction_slowpathd) ;  /* 0x00000048006c7944 */ /* 0x000fea0003c00000 */
[----:B------:R-:W-:Y:S01]  /*9c40*/  IMAD.MOV.U32 R20, RZ, RZ, R22 ;  /* 0x000000ffff147224 */ /* 0x000fe200078e0016 */
[----:B------:R-:W-:Y:S01]  /*9c50*/  MOV R103, R29 ;  /* 0x0000001d00677202 */ /* 0x000fe20000000f00 */
[----:B------:R-:W-:-:S07]  /*9c60*/  IMAD.MOV.U32 R102, RZ, RZ, R28 ;  /* 0x000000ffff667224 */ /* 0x000fce00078e001c */
.L_x_433:
[----:B------:R-:W-:Y:S05]  /*9c70*/  BSYNC.RECONVERGENT B3 ;  /* 0x0000000000037941 */ /* 0x000fea0003800200 */
.L_x_432:
[----:B------:R-:W-:-:S07]  /*9c80*/  VIADD R96, R20, 0x1 ;  /* 0x0000000114607836 */ /* 0x000fce0000000000 */
.L_x_431:
[----:B------:R-:W-:Y:S05]  /*9c90*/  BSYNC.RECONVERGENT B2 ;  /* 0x0000000000027941 */ /* 0x000fea0003800200 */
.L_x_430:
[----:B------:R-:W1:Y:S01]  /*9ca0*/  MUFU.RCP64H R21, R25 ;  /* 0x0000001900157308 */ /* 0x000e620000001800 */
[----:B------:R-:W-:Y:S01]  /*9cb0*/  IMAD.MOV.U32 R20, RZ, RZ, 0x1 ;  /* 0x00000001ff147424 */ /* 0x000fe200078e00ff */
[----:B------:R-:W-:Y:S01]  /*9cc0*/  FSETP.GEU.AND P1, PT, |R83|, 6.5827683646048100446e-37, PT ;  /* 0x036000005300780b */ /* 0x000fe20003f2e200 */
[----:B------:R-:W-:Y:S04]  /*9cd0*/  BSSY.RECONVERGENT B1, `(.L_x_434) ;  /* 0x0000014000017945 */ /* 0x000fe80003800200 */
        /* <DEDUP_REMOVED lines=11> */
[----:B0-----:R-:W-:Y:S01]  /*9d90*/  MOV R28, R82 ;  /* 0x00000052001c7202 */ /* 0x001fe20000000f00 */
[----:B------:R-:W-:Y:S01]  /*9da0*/  IMAD.MOV.U32 R29, RZ, RZ, R83 ;  /* 0x000000ffff1d7224 */ /* 0x000fe200078e0053 */
[----:B------:R-:W-:Y:S01]  /*9db0*/  MOV R85, R25 ;  /* 0x0000001900557202 */ /* 0x000fe20000000f00 */
[----:B------:R-:W-:Y:S01]  /*9dc0*/  IMAD.MOV.U32 R80, RZ, RZ, R24 ;  /* 0x000000ffff507224 */ /* 0x000fe200078e0018 */
[----:B------:R-:W-:-:S07]  /*9dd0*/  MOV R0, 0x9df0 ;  /* 0x00009df000007802 */ /* 0x000fce0000000f00 */
[----:B------:R-:W-:Y:S05]  /*9de0*/  CALL.REL.NOINC `($__internal_4_$__cuda_sm20_div_rn_f64_full) ;  /* 0x0000003c00b07944 */ /* 0x000fea0003c00000 */
[----:B------:R-:W-:Y:S02]  /*9df0*/  IMAD.MOV.U32 R100, RZ, RZ, R28 ;  /* 0x000000ffff647224 */ /* 0x000fe400078e001c */
[----:B------:R-:W-:-:S07]  /*9e00*/  IMAD.MOV.U32 R101, RZ, RZ, R29 ;  /* 0x000000ffff657224 */ /* 0x000fce00078e001d */
.L_x_435:
[----:B------:R-:W-:Y:S05]  /*9e10*/  BSYNC.RECONVERGENT B1 ;  /* 0x0000000000017941 */ /* 0x000fea0003800200 */
.L_x_434:
[----:B------:R-:W0:Y:S01]  /*9e20*/  LDCU.64 UR4, c[0x4][0x10] ;  /* 0x01000200ff0477ac */ /* 0x000e220008000a00 */
[----:B------:R-:W-:-:S04]  /*9e30*/  SHF.L.U32 R0, R96, 0x6, RZ ;  /* 0x0000000660007819 */ /* 0x000fc800000006ff */
[----:B------:R-:W-:-:S04]  /*9e40*/  LOP3.LUT R0, R0, 0x40, RZ, 0xc0, !PT ;  /* 0x0000004000007812 */ /* 0x000fc800078ec0ff */
[----:B0-----:R-:W-:-:S05]  /*9e50*/  IADD3 R28, P0, PT, R0, UR4, RZ ;  /* 0x00000004001c7c10 */ /* 0x001fca000ff1e0ff */
[----:B------:R-:W-:-:S05]  /*9e60*/  IMAD.X R29, RZ, RZ, UR5, P0 ;  /* 0x00000005ff1d7e24 */ /* 0x000fca00080e06ff */
[----:B------:R-:W2:Y:S04]  /*9e70*/  LDG.E.128.CONSTANT R20, desc[UR18][R28.64] ;  /* 0x000000121c147981 */ /* 0x000ea8000c1e9d00 */
[----:B------:R-:W3:Y:S04]  /*9e80*/  LDG.E.128.CONSTANT R36, desc[UR18][R28.64+0x10] ;  /* 0x000010121c247981 */ /* 0x000ee8000c1e9d00 */
[----:B------:R0:W4:Y:S01]  /*9e90*/  LDG.E.128.CONSTANT R40, desc[UR18][R28.64+0x20] ;  /* 0x000020121c287981 */ /* 0x000122000c1e9d00 */
[----:B------:R-:W-:Y:S01]  /*9ea0*/  LOP3.LUT R0, R96, 0x1, RZ, 0xc0, !PT ;  /* 0x0000000160007812 */ /* 0x000fe200078ec0ff */
[----:B------:R-:W-:Y:S01]  /*9eb0*/  IMAD.MOV.U32 R84, RZ, RZ, 0x20fd8164 ;  /* 0x20fd8164ff547424 */ /* 0x000fe200078e00ff */
[----:B------:R-:W-:Y:S01]  /*9ec0*/  DMUL R80, R102, R102 ;  /* 0x0000006666507228 */ /* 0x000fe20000000000 */
[----:B------:R-:W-:Y:S01]  /*9ed0*/  BSSY.RECONVERGENT B1, `(.L_x_436) ;  /* 0x0000028000017945 */ /* 0x000fe20003800200 */
[----:B------:R-:W-:-:S02]  /*9ee0*/  ISETP.NE.U32.AND P0, PT, R0, 0x1, PT ;  /* 0x000000010000780c */ /* 0x000fc40003f05070 */
[----:B------:R-:W-:Y:S02]  /*9ef0*/  MOV R0, 0x3da8ff83 ;  /* 0x3da8ff8300007802 */ /* 0x000fe40000000f00 */
[----:B------:R-:W-:Y:S02]  /*9f00*/  FSEL R84, R84, -8.06006814911005101289e+34, !P0 ;  /* 0xf9785eba54547808 */ /* 0x000fe40004000000 */
[----:B------:R-:W-:Y:S02]  /*9f10*/  FSEL R85, -R0, 0.11223486810922622681, !P0 ;  /* 0x3de5db6500557808 */ /* 0x000fe40004000100 */
[----:B------:R-:W-:-:S04]  /*9f20*/  ISETP.GE.U32.AND P1, PT, R46, 0x3, PT ;  /* 0x000000032e00780c */ /* 0x000fc80003f26070 */
[----:B--2---:R-:W-:-:S08]  /*9f30*/  DFMA R20, R80, R84, R20 ;  /* 0x000000545014722b */ /* 0x004fd00000000014 */
[----:B------:R-:W-:Y:S01]  /*9f40*/  DFMA R20, R80, R20, R22 ;  /* 0x000000145014722b */ /* 0x000fe20000000016 */
[----:B------:R-:W0:Y:S01]  /*9f50*/  MUFU.RCP64H R23, R73 ;  /* 0x0000004900177308 */ /* 0x000e220000001800 */
[----:B------:R-:W-:-:S06]  /*9f60*/  IMAD.MOV.U32 R22, RZ, RZ, 0x1 ;  /* 0x00000001ff167424 */ /* 0x000fcc00078e00ff */
        /* <DEDUP_REMOVED lines=30> */
.L_x_437:
[----:B------:R-:W-:Y:S05]  /*a150*/  BSYNC.RECONVERGENT B1 ;  /* 0x0000000000017941 */ /* 0x000fea0003800200 */
.L_x_436:
[----:B------:R-:W-:Y:S01]  /*a160*/  DMUL R80, R72, R24 ;  /* 0x0000001848507228 */ /* 0x000fe20000000000 */
[----:B------:R-:W-:Y:S01]  /*a170*/  MOV R20, 0x1 ;  /* 0x0000000100147802 */ /* 0x000fe20000000f00 */
        /* <DEDUP_REMOVED lines=8> */
[----:B------:R-:W-:Y:S02]  /*a200*/  DFMA R20, R36, R20, R36 ;  /* 0x000000142414722b */ /* 0x000fe40000000024 */
[----:B------:R-:W-:-:S06]  /*a210*/  DADD R36, -R28, R100 ;  /* 0x000000001c247229 */ /* 0x000fcc0000000164 */
[----:B------:R-:W-:Y:S01]  /*a220*/  DMUL R38, R82, R20 ;  /* 0x0000001452267228 */ /* 0x000fe20000000000 */
[----:B------:R0:W-:Y:S07]  /*a230*/  STL.64 [R1+0xa8], R36 ;  /* 0x0000a82401007387 */ /* 0x0001ee0000100a00 */
[----:B------:R-:W-:-:S08]  /*a240*/  DFMA R40, -R80, R38, R82 ;  /* 0x000000265028722b */ /* 0x000fd00000000152 */
[----:B------:R-:W-:Y:S02]  /*a250*/  DFMA R38, R20, R40, R38 ;  /* 0x000000281426722b */ /* 0x000fe40000000026 */
[----:B------:R-:W-:-:S08]  /*a260*/  DADD R20, R28, -R100 ;  /* 0x000000001c147229 */ /* 0x000fd00000000864 */
[----:B------:R-:W-:Y:S01]  /*a270*/  FFMA R0, RZ, R81, R39 ;  /* 0x00000051ff007223 */ /* 0x000fe20000000027 */
[----:B------:R-:W-:-:S04]  /*a280*/  DMUL R20, R70, R20 ;  /* 0x0000001446147228 */ /* 0x000fc80000000000 */
[----:B------:R-:W-:-:S13]  /*a290*/  FSETP.GT.AND P0, PT, |R0|, 1.469367938527859385e-39, PT ;  /* 0x001000000000780b */ /* 0x000fda0003f04200 */
[----:B0-----:R-:W-:Y:S05]  /*a2a0*/  @P0 BRA P2, `(.L_x_439) ;  /* 0x00000000001c0947 */ /* 0x001fea0001000000 */
[----:B------:R-:W-:Y:S01]  /*a2b0*/  IMAD.MOV.U32 R28, RZ, RZ, R82 ;  /* 0x000000ffff1c7224 */ /* 0x000fe200078e0052 */
[----:B------:R-:W-:Y:S01]  /*a2c0*/  MOV R85, R81 ;  /* 0x0000005100557202 */ /* 0x000fe20000000f00 */
[----:B------:R-:W-:Y:S01]  /*a2d0*/  IMAD.MOV.U32 R29, RZ, RZ, R83 ;  /* 0x000000ffff1d7224 */ /* 0x000fe200078e0053 */
[----:B------:R-:W-:-:S07]  /*a2e0*/  MOV R0, 0xa300 ;  /* 0x0000a30000007802 */ /* 0x000fce0000000f00 */
[----:B------:R-:W-:Y:S05]  /*a2f0*/  CALL.REL.NOINC `($__internal_4_$__cuda_sm20_div_rn_f64_full) ;  /* 0x00000038006c7944 */ /* 0x000fea0003c00000 */
[----:B------:R-:W-:Y:S02]  /*a300*/  IMAD.MOV.U32 R38, RZ, RZ, R28 ;  /* 0x000000ffff267224 */ /* 0x000fe400078e001c */
[----:B------:R-:W-:-:S07]  /*a310*/  IMAD.MOV.U32 R39, RZ, RZ, R29 ;  /* 0x000000ffff277224 */ /* 0x000fce00078e001d */
.L_x_439:
[----:B------:R-:W-:Y:S05]  /*a320*/  BSYNC.RECONVERGENT B1 ;  /* 0x0000000000017941 */ /* 0x000fea0003800200 */
.L_x_438:
[----:B------:R-:W0:Y:S01]  /*a330*/  MUFU.RCP64H R29, R25 ;  /* 0x00000019001d7308 */ /* 0x000e220000001800 */
[----:B------:R-:W-:Y:S01]  /*a340*/  MOV R28, 0x1 ;  /* 0x00000001001c7802 */ /* 0x000fe20000000f00 */
[----:B------:R-:W-:Y:S05]  /*a350*/  BSSY.RECONVERGENT B1, `(.L_x_440) ;  /* 0x0000015000017945 */ /* 0x000fea0003800200 */
        /* <DEDUP_REMOVED lines=9> */
[----:B------:R-:W-:Y:S02]  /*a3f0*/  DFMA R28, R40, R22, R28 ;  /* 0x00000016281c722b */ /* 0x000fe4000000001c */
[----:B------:R-:W-:-:S08]  /*a400*/  DADD R22, R26, -R38 ;  /* 0x000000001a167229 */ /* 0x000fd00000000826 */
        /* <DEDUP_REMOVED lines=9> */
.L_x_441:
[----:B------:R-:W-:Y:S05]  /*a4a0*/  BSYNC.RECONVERGENT B1 ;  /* 0x0000000000017941 */ /* 0x000fea0003800200 */
.L_x_440:
[----:B------:R-:W-:Y:S01]  /*a4b0*/  DADD R22, R22, R28 ;  /* 0x0000000016167229 */ /* 0x000fe2000000001c */
[----:B------:R-:W-:-:S07]  /*a4c0*/  IMAD.MOV.U32 R40, RZ, RZ, 0x2 ;  /* 0x00000002ff287424 */ /* 0x000fce00078e00ff */
[----:B------:R-:W-:-:S07]  /*a4d0*/  DMUL R22, R70, R22 ;  /* 0x0000001646167228 */ /* 0x000fce0000000000 */
[----:B------:R0:W-:Y:S01]  /*a4e0*/  STL.128 [R1+0x190], R20 ;  /* 0x0001901401007387 */ /* 0x0001e20000100c00 */
[----:B------:R-:W-:Y:S05]  /*a4f0*/  @!P1 BRA `(.L_x_442) ;  /* 0x0000000c00949947 */ /* 0x000fea0003800000 */
[----:B------:R-:W-:-:S07]  /*a500*/  MOV R40, 0x2 ;  /* 0x0000000200287802 */ /* 0x000fce0000000f00 */
.L_x_459:
[----:B01----:R-:W0:Y:S01]  /*a510*/  MUFU.RCP64H R21, R73 ;  /* 0x0000004900157308 */ /* 0x003e220000001800 */
[----:B------:R-:W-:Y:S01]  /*a520*/  IMAD.MOV.U32 R20, RZ, RZ, 0x1 ;  /* 0x00000001ff147424 */ /* 0x000fe200078e00ff */
[----:B------:R-:W-:Y:S01]  /*a530*/  LEA R82, R40, 0xffffffff, 0x1 ;  /* 0xffffffff28527811 */ /* 0x000fe200078e08ff */
[----:B------:R-:W-:Y:S05]  /*a540*/  BSSY.RECONVERGENT B1, `(.L_x_443) ;  /* 0x0000014000017945 */ /* 0x000fea0003800200 */
[----:B------:R-:W1:Y:S01]  /*a550*/  I2F.F64 R82, R82 ;  /* 0x0000005200527312 */ /* 0x000e620000201c00 */
[----:B0-----:R-:W-:Y:S01]  /*a560*/  DFMA R22, -R72, R20, 1 ;  /* 0x3ff000004816742b */ /* 0x001fe20000000114 */
[----:B-1----:R-:W-:-:S07]  /*a570*/  FSETP.GEU.AND P1, PT, |R83|, 6.5827683646048100446e-37, PT ;  /* 0x036000005300780b */ /* 0x002fce0003f2e200 */
        /* <DEDUP_REMOVED lines=16> */
.L_x_444:
[----:B------:R-:W-:Y:S05]  /*a680*/  BSYNC.RECONVERGENT B1 ;  /* 0x0000000000017941 */ /* 0x000fea0003800200 */
.L_x_443:
[----:B------:R-:W-:-:S05]  /*a690*/  LEA R41, R40, UR15, 0x3 ;  /* 0x0000000f28297c11 */ /* 0x000fca000f8e18ff */
[----:B------:R-:W2:Y:S04]  /*a6a0*/  LDL.128 R20, [R41+0x180] ;  /* 0x0001800029147983 */ /* 0x000ea80000100c00 */
[----:B------:R-:W3:Y:S01]  /*a6b0*/  LDL.64 R38, [R41+0x98] ;  /* 0x0000980029267983 */ /* 0x000ee20000100a00 */
[----:B------:R-:W0:Y:S01]  /*a6c0*/  MUFU.RCP64H R37, R25 ;  /* 0x0000001900257308 */ /* 0x000e220000001800 */
[----:B------:R-:W-:-:S06]  /*a6d0*/  MOV R36, 0x1 ;  /* 0x0000000100247802 */ /* 0x000fcc0000000f00 */
[----:B0-----:R-:W-:-:S08]  /*a6e0*/  DFMA R42, -R24, R36, 1 ;  /* 0x3ff00000182a742b */ /* 0x001fd00000000124 */
[----:B------:R-:W-:-:S08]  /*a6f0*/  DFMA R42, R42, R42, R42 ;  /* 0x0000002a2a2a722b */ /* 0x000fd0000000002a */
[----:B------:R-:W-:-:S08]  /*a700*/  DFMA R42, R36, R42, R36 ;  /* 0x0000002a242a722b */ /* 0x000fd00000000024 */
[----:B------:R-:W-:-:S08]  /*a710*/  DFMA R36, -R24, R42, 1 ;  /* 0x3ff000001824742b */ /* 0x000fd0000000012a */
[----:B------:R-:W-:-:S08]  /*a720*/  DFMA R42, R42, R36, R42 ;  /* 0x000000242a2a722b */ /* 0x000fd0000000002a */
[----:B------:R-:W-:-:S08]  /*a730*/  DMUL R80, R42, R82 ;  /* 0x000000522a507228 */ /* 0x000fd00000000000 */
[----:B------:R-:W-:-:S08]  /*a740*/  DFMA R36, -R24, R80, R82 ;  /* 0x000000501824722b */ /* 0x000fd00000000152 */
[----:B------:R-:W-:Y:S01]  /*a750*/  DFMA R80, R42, R36, R80 ;  /* 0x000000242a50722b */ /* 0x000fe20000000050 */
[----:B------:R-:W-:-:S09]  /*a760*/  FSETP.GEU.AND P1, PT, |R83|, 6.5827683646048100446e-37, PT ;  /* 0x036000005300780b */ /* 0x000fd20003f2e200 */
[----:B------:R-:W-:-:S05]  /*a770*/  FFMA R0, RZ, R25, R81 ;  /* 0x00000019ff007223 */ /* 0x000fca0000000051 */
[----:B------:R-:W-:Y:S01]  /*a780*/  FSETP.GT.AND P0, PT, |R0|, 1.469367938527859385e-39, PT ;  /* 0x001000000000780b */ /* 0x000fe20003f04200 */
[----:B------:R-:W-:Y:S01]  /*a790*/  BSSY.RECONVERGENT B1, `(.L_x_445) ;  /* 0x000000d000017945 */ /* 0x000fe20003800200 */
[-C--:B--2---:R-:W-:Y:S02]  /*a7a0*/  DMUL R42, R22, R28.reuse ;  /* 0x0000001c162a7228 */ /* 0x084fe40000000000 */
[----:B---3--:R-:W-:Y:S01]  /*a7b0*/  DFMA R36, R38, R28, -R26 ;  /* 0x0000001c2624722b */ /* 0x008fe2000000081a */
[----:B------:R-:W-:-:S08]  /*a7c0*/  LEA R27, R40, UR15, 0x3 ;  /* 0x0000000f281b7c11 */ /* 0x000fd0000f8e18ff */
        /* <DEDUP_REMOVED lines=9> */
.L_x_446:
[----:B------:R-:W-:Y:S05]  /*a860*/  BSYNC.RECONVERGENT B1 ;  /* 0x0000000000017941 */ /* 0x000fea0003800200 */
.L_x_445:
[----:B------:R-:W0:Y:S01]  /*a870*/  MUFU.RCP64H R29, R73 ;  /* 0x00000049001d7308 */ /* 0x000e220000001800 */
[----:B------:R-:W-:Y:S01]  /*a880*/  IMAD.MOV.U32 R28, RZ, RZ, 0x1 ;  /* 0x00000001ff1c7424 */ /* 0x000fe200078e00ff */
[----:B------:R-:W-:Y:S01]  /*a890*/  DMUL R80, R70, R80 ;  /* 0x0000005046507228 */ /* 0x000fe20000000000 */
[----:B------:R-:W-:Y:S07]  /*a8a0*/  BSSY.RECONVERGENT B1, `(.L_x_447) ;  /* 0x0000017000017945 */ /* 0x000fee0003800200 */
[----:B------:R-:W-:-:S02]  /*a8b0*/  DFMA R42, R38, -R80, R42 ;  /* 0x80000050262a722b */ /* 0x000fc4000000002a */
[----:B0-----:R-:W-:-:S06]  /*a8c0*/  DFMA R82, -R72, R28, 1 ;  /* 0x3ff000004852742b */ /* 0x001fcc000000011c */
[----:B------:R-:W-:Y:S02]  /*a8d0*/  DADD R20, -R20, R42 ;  /* 0x0000000014147229 */ /* 0x000fe4000000012a */
[----:B------:R-:W-:-:S08]  /*a8e0*/  DFMA R82, R82, R82, R82 ;  /* 0x000000525252722b */ /* 0x000fd00000000052 */
[----:B------:R-:W-:Y:S01]  /*a8f0*/  DFMA R28, R28, R82, R28 ;  /* 0x000000521c1c722b */ /* 0x000fe2000000001c */
[----:B------:R-:W-:-:S07]  /*a900*/  LEA R82, R40, 0x1, 0x1 ;  /* 0x0000000128527811 */ /* 0x000fce00078e08ff */
[----:B------:R-:W-:Y:S01]  /*a910*/  DFMA R84, -R72, R28, 1 ;  /* 0x3ff000004854742b */ /* 0x000fe2000000011c */
[----:B------:R-:W0:Y:S07]  /*a920*/  I2F.F64 R82, R82 ;  /* 0x0000005200527312 */ /* 0x000e2e0000201c00 */
[----:B------:R-:W-:-:S08]  /*a930*/  DFMA R86, R28, R84, R28 ;  /* 0x000000541c56722b */ /* 0x000fd0000000001c */
[----:B0-----:R-:W-:Y:S01]  /*a940*/  DMUL R28, R86, R82 ;  /* 0x00000052561c7228 */ /* 0x001fe20000000000 */
[----:B------:R-:W-:-:S07]  /*a950*/  FSETP.GEU.AND P1, PT, |R83|, 6.5827683646048100446e-37, PT ;  /* 0x036000005300780b */ /* 0x000fce0003f2e200 */
        /* <DEDUP_REMOVED lines=11> */
.L_x_448:
[----:B------:R-:W-:Y:S05]  /*aa10*/  BSYNC.RECONVERGENT B1 ;  /* 0x0000000000017941 */ /* 0x000fea0003800200 */
.L_x_447:
[----:B------:R-:W0:Y:S01]  /*aa20*/  MUFU.RCP64H R43, R25 ;  /* 0x00000019002b7308 */ /* 0x000e220000001800 */
[----:B------:R-:W-:Y:S01]  /*aa30*/  MOV R42, 0x1 ;  /* 0x00000001002a7802 */ /* 0x000fe20000000f00 */
[----:B------:R-:W-:Y:S01]  /*aa40*/  DFMA R38, R36, R28, -R38 ;  /* 0x0000001c2426722b */ /* 0x000fe20000000826 */
[----:B------:R-:W-:Y:S01]  /*aa50*/  FSETP.GEU.AND P1, PT, |R83|, 6.5827683646048100446e-37, PT ;  /* 0x036000005300780b */ /* 0x000fe20003f2e200 */
[----:B------:R-:W-:Y:S05]  /*aa60*/  BSSY.RECONVERGENT B1, `(.L_x_449) ;  /* 0x0000016000017945 */ /* 0x000fea0003800200 */
[----:B------:R1:W-:Y:S01]  /*aa70*/  STL.128 [R27+0xa0], R36 ;  /* 0x0000a0241b007387 */ /* 0x0003e20000100c00 */
[----:B0-----:R-:W-:-:S08]  /*aa80*/  DFMA R80, -R24, R42, 1 ;  /* 0x3ff000001850742b */ /* 0x001fd0000000012a */
[----:B------:R-:W-:-:S08]  /*aa90*/  DFMA R80, R80, R80, R80 ;  /* 0x000000505050722b */ /* 0x000fd00000000050 */
[----:B------:R-:W-:-:S08]  /*aaa0*/  DFMA R80, R42, R80, R42 ;  /* 0x000000502a50722b */ /* 0x000fd0000000002a */
[----:B------:R-:W-:-:S08]  /*aab0*/  DFMA R42, -R24, R80, 1 ;  /* 0x3ff00000182a742b */ /* 0x000fd00000000150 */
[----:B------:R-:W-:-:S08]  /*aac0*/  DFMA R84, R80, R42, R80 ;  /* 0x0000002a5054722b */ /* 0x000fd00000000050 */
[----:B------:R-:W-:-:S08]  /*aad0*/  DMUL R80, R84, R82 ;  /* 0x0000005254507228 */ /* 0x000fd00000000000 */
[----:B------:R-:W-:-:S08]  /*aae0*/  DFMA R42, -R24, R80, R82 ;  /* 0x00000050182a722b */ /* 0x000fd00000000152 */
[----:B------:R-:W-:Y:S02]  /*aaf0*/  DFMA R80, R84, R42, R80 ;  /* 0x0000002a5450722b */ /* 0x000fe40000000050 */
[----:B------:R-:W-:-:S08]  /*ab00*/  DMUL R42, R20, R28 ;  /* 0x0000001c142a7228 */ /* 0x000fd00000000000 */
        /* <DEDUP_REMOVED lines=11> */
.L_x_450:
[----:B------:R-:W-:Y:S05]  /*abc0*/  BSYNC.RECONVERGENT B1 ;  /* 0x0000000000017941 */ /* 0x000fea0003800200 */
.L_x_449:
[----:B------:R-:W0:Y:S01]  /*abd0*/  MUFU.RCP64H R29, R73 ;  /* 0x00000049001d7308 */ /* 0x000e220000001800 */
[----:B------:R-:W-:Y:S01]  /*abe0*/  IMAD.MOV.U32 R28, RZ, RZ, 0x1 ;  /* 0x00000001ff1c7424 */ /* 0x000fe200078e00ff */
[----:B------:R-:W-:Y:S01]  /*abf0*/  DMUL R80, R70, R80 ;  /* 0x0000005046507228 */ /* 0x000fe20000000000 */
[----:B------:R-:W-:Y:S07]  /*ac00*/  BSSY.RECONVERGENT B1, `(.L_x_451) ;  /* 0x0000019000017945 */ /* 0x000fee0003800200 */
[----:B------:R-:W-:-:S02]  /*ac10*/  DFMA R42, R36, -R80, R42 ;  /* 0x80000050242a722b */ /* 0x000fc4000000002a */
[----:B0-----:R-:W-:-:S06]  /*ac20*/  DFMA R82, -R72, R28, 1 ;  /* 0x3ff000004852742b */ /* 0x001fcc000000011c */
[----:B------:R-:W-:Y:S01]  /*ac30*/  DADD R22, -R22, R42 ;  /* 0x0000000016167229 */ /* 0x000fe2000000012a */
[----:B------:R-:W-:Y:S01]  /*ac40*/  VIADD R42, R40, 0x2 ;  /* 0x00000002282a7836 */ /* 0x000fe20000000000 */
[----:B------:R-:W-:-:S05]  /*ac50*/  DFMA R82, R82, R82, R82 ;  /* 0x000000525252722b */ /* 0x000fca0000000052 */
[----:B------:R0:W-:Y:S03]  /*ac60*/  STL.128 [R27+0x190], R20 ;  /* 0x000190141b007387 */ /* 0x0001e60000100c00 */
[----:B------:R-:W-:Y:S01]  /*ac70*/  DFMA R28, R28, R82, R28 ;  /* 0x000000521c1c722b */ /* 0x000fe2000000001c */
[----:B------:R-:W-:-:S07]  /*ac80*/  LEA R82, R40, 0x3, 0x1 ;  /* 0x0000000328527811 */ /* 0x000fce00078e08ff */
[----:B------:R-:W-:Y:S01]  /*ac90*/  DFMA R84, -R72, R28, 1 ;  /* 0x3ff000004854742b */ /* 0x000fe2000000011c */
[----:B------:R-:W1:Y:S07]  /*aca0*/  I2F.F64 R82, R82 ;  /* 0x0000005200527312 */ /* 0x000e6e0000201c00 */
[----:B------:R-:W-:-:S08]  /*acb0*/  DFMA R84, R28, R84, R28 ;  /* 0x000000541c54722b */ /* 0x000fd0000000001c */
[----:B-1----:R-:W-:Y:S01]  /*acc0*/  DMUL R28, R84, R82 ;  /* 0x00000052541c7228 */ /* 0x002fe20000000000 */
[----:B------:R-:W-:-:S07]  /*acd0*/  FSETP.GEU.AND P1, PT, |R83|, 6.5827683646048100446e-37, PT ;  /* 0x036000005300780b */ /* 0x000fce0003f2e200 */
[----:B------:R-:W-:-:S08]  /*ace0*/  DFMA R80, -R72, R28, R82 ;  /* 0x0000001c4850722b */ /* 0x000fd00000000152 */
[----:B------:R-:W-:-:S10]  /*acf0*/  DFMA R28, R84, R80, R28 ;  /* 0x00000050541c722b */ /* 0x000fd4000000001c */
[----:B------:R-:W-:-:S05]  /*ad00*/  FFMA R0, RZ, R73, R29 ;  /* 0x00000049ff007223 */ /* 0x000fca000000001d */
[----:B------:R-:W-:-:S13]  /*ad10*/  FSETP.GT.AND P0, PT, |R0|, 1.469367938527859385e-39, PT ;  /* 0x001000000000780b */ /* 0x000fda0003f04200 */
[----:B0-----:R-:W-:Y:S05]  /*ad20*/  @P0 BRA P1, `(.L_x_452) ;  /* 0x0000000000180947 */ /* 0x001fea0000800000 */
[----:B------:R-:W-:Y:S01]  /*ad30*/  MOV R28, R82 ;  /* 0x00000052001c7202 */ /* 0x000fe20000000f00 */
[----:B------:R-:W-:Y:S01]  /*ad40*/  IMAD.MOV.U32 R29, RZ, RZ, R83 ;  /* 0x000000ffff1d7224 */ /* 0x000fe200078e0053 */
[----:B------:R-:W-:Y:S01]  /*ad50*/  MOV R85, R73 ;  /* 0x0000004900557202 */ /* 0x000fe20000000f00 */
[----:B------:R-:W-:Y:S01]  /*ad60*/  IMAD.MOV.U32 R80, RZ, RZ, R72 ;  /* 0x000000ffff507224 */ /* 0x000fe200078e0048 */
[----:B------:R-:W-:-:S07]  /*ad70*/  MOV R0, 0xad90 ;  /* 0x0000ad9000007802 */ /* 0x000fce0000000f00 */
[----:B------:R-:W-:Y:S05]  /*ad80*/  CALL.REL.NOINC `($__internal_4_$__cuda_sm20_div_rn_f64_full) ;  /* 0x0000002c00c87944 */ /* 0x000fea0003c00000 */
.L_x_452:
[----:B------:R-:W-:Y:S05]  /*ad90*/  BSYNC.RECONVERGENT B1 ;  /* 0x0000000000017941 */ /* 0x000fea0003800200 */
.L_x_451:
[----:B------:R-:W0:Y:S01]  /*ada0*/  MUFU.RCP64H R27, R25 ;  /* 0x00000019001b7308 */ /* 0x000e220000001800 */
[----:B------:R-:W-:Y:S01]  /*adb0*/  IMAD.MOV.U32 R26, RZ, RZ, 0x1 ;  /* 0x00000001ff1a7424 */ /* 0x000fe200078e00ff */
[----:B------:R-:W-:Y:S01]  /*adc0*/  FSETP.GEU.AND P1, PT, |R83|, 6.5827683646048100446e-37, PT ;  /* 0x036000005300780b */ /* 0x000fe20003f2e200 */
[----:B------:R-:W-:Y:S01]  /*add0*/  BSSY.RECONVERGENT B1, `(.L_x_453) ;  /* 0x0000017000017945 */ /* 0x000fe20003800200 */
[-C--:B------:R-:W-:Y:S01]  /*ade0*/  DFMA R36, R38, R28.reuse, -R36 ;  /* 0x0000001c2624722b */ /* 0x080fe20000000824 */
[----:B------:R-:W-:Y:S01]  /*adf0*/  LEA R43, R42, UR15, 0x3 ;  /* 0x0000000f2a2b7c11 */ /* 0x000fe2000f8e18ff */
[----:B------:R-:W-:Y:S02]  /*ae00*/  DMUL R96, R22, R28 ;  /* 0x0000001c16607228 */ /* 0x000fe40000000000 */
        /* <DEDUP_REMOVED lines=19> */
.L_x_454:
[----:B------:R-:W-:Y:S05]  /*af40*/  BSYNC.RECONVERGENT B1 ;  /* 0x0000000000017941 */ /* 0x000fea0003800200 */
.L_x_453:
[----:B------:R-:W2:Y:S01]  /*af50*/  LDL.64 R38, [R41+0xa8] ;  /* 0x0000a80029267983 */ /* 0x000ea20000100a00 */
[----:B------:R-:W0:Y:S01]  /*af60*/  MUFU.RCP64H R27, R73 ;  /* 0x00000049001b7308 */ /* 0x000e220000001800 */
[----:B------:R-:W-:Y:S01]  /*af70*/  IMAD.MOV.U32 R26, RZ, RZ, 0x1 ;  /* 0x00000001ff1a7424 */ /* 0x000fe200078e00ff */
[----:B------:R-:W-:Y:S01]  /*af80*/  DMUL R80, R70, R80 ;  /* 0x0000005046507228 */ /* 0x000fe20000000000 */
[----:B------:R-:W-:Y:S04]  /*af90*/  BSSY.RECONVERGENT B1, `(.L_x_455) ;  /* 0x0000017000017945 */ /* 0x000fe80003800200 */
[----:B0-----:R-:W-:-:S08]  /*afa0*/  DFMA R28, -R72, R26, 1 ;  /* 0x3ff00000481c742b */ /* 0x001fd0000000011a */
        /* <DEDUP_REMOVED lines=11> */
[----:B------:R-:W-:Y:S01]  /*b060*/  FSETP.GT.AND P0, PT, |R0|, 1.469367938527859385e-39, PT ;  /* 0x001000000000780b */ /* 0x000fe20003f04200 */
[----:B--2---:R-:W-:-:S08]  /*b070*/  DFMA R80, -R80, R38, R96 ;  /* 0x000000265050722b */ /* 0x004fd00000000160 */
[----:B------:R-:W-:-:S04]  /*b080*/  DADD R20, -R20, R80 ;  /* 0x0000000014147229 */ /* 0x000fc80000000150 */
[----:B------:R-:W-:Y:S07]  /*b090*/  @P0 BRA P1, `(.L_x_456) ;  /* 0x0000000000180947 */ /* 0x000fee0000800000 */
[----:B------:R-:W-:Y:S01]  /*b0a0*/  MOV R28, R26 ;  /* 0x0000001a001c7202 */ /* 0x000fe20000000f00 */
[----:B------:R-:W-:Y:S01]  /*b0b0*/  IMAD.MOV.U32 R29, RZ, RZ, R27 ;  /* 0x000000ffff1d7224 */ /* 0x000fe200078e001b */
[----:B------:R-:W-:Y:S01]  /*b0c0*/  MOV R85, R73 ;  /* 0x0000004900557202 */ /* 0x000fe20000000f00 */
[----:B------:R-:W-:Y:S01]  /*b0d0*/  IMAD.MOV.U32 R80, RZ, RZ, R72 ;  /* 0x000000ffff507224 */ /* 0x000fe200078e0048 */
[----:B------:R-:W-:-:S07]  /*b0e0*/  MOV R0, 0xb100 ;  /* 0x0000b10000007802 */ /* 0x000fce0000000f00 */
[----:B------:R-:W-:Y:S05]  /*b0f0*/  CALL.REL.NOINC `($__internal_4_$__cuda_sm20_div_rn_f64_full) ;  /* 0x0000002800ec7944 */ /* 0x000fea0003c00000 */
.L_x_456:
[----:B------:R-:W-:Y:S05]  /*b100*/  BSYNC.RECONVERGENT B1 ;  /* 0x0000000000017941 */ /* 0x000fea0003800200 */
.L_x_455:
[----:B------:R-:W0:Y:S01]  /*b110*/  MUFU.RCP64H R81, R25 ;  /* 0x0000001900517308 */ /* 0x000e220000001800 */
[----:B------:R-:W-:Y:S01]  /*b120*/  IMAD.MOV.U32 R80, RZ, RZ, 0x1 ;  /* 0x00000001ff507424 */ /* 0x000fe200078e00ff */
        /* <DEDUP_REMOVED lines=24> */
.L_x_458:
[----:B------:R-:W-:Y:S05]  /*b2b0*/  BSYNC.RECONVERGENT B1 ;  /* 0x0000000000017941 */ /* 0x000fea0003800200 */
.L_x_457:
[----:B------:R-:W2:Y:S01]  /*b2c0*/  LDL.64 R26, [R41+0xb0] ;  /* 0x0000b000291a7983 */ /* 0x000ea20000100a00 */
[----:B------:R-:W-:Y:S01]  /*b2d0*/  DMUL R80, R70, R80 ;  /* 0x0000005046507228 */ /* 0x000fe20000000000 */
[----:B------:R-:W-:Y:S01]  /*b2e0*/  LOP3.LUT R29, R44, 0xfffffffc, RZ, 0xc0, !PT ;  /* 0xfffffffc2c1d7812 */ /* 0x000fe200078ec0ff */
[----:B------:R-:W-:-:S03]  /*b2f0*/  VIADD R40, R40, 0x4 ;  /* 0x0000000428287836 */ /* 0x000fc60000000000 */
[----:B------:R-:W-:-:S03]  /*b300*/  ISETP.NE.AND P0, PT, R42, R29, PT ;  /* 0x0000001d2a00720c */ /* 0x000fc60003f05270 */
[----:B--2---:R-:W-:-:S08]  /*b310*/  DFMA R80, -R80, R26, R82 ;  /* 0x0000001a5050722b */ /* 0x004fd00000000152 */
[----:B------:R-:W-:-:S07]  /*b320*/  DADD R22, -R22, R80 ;  /* 0x0000000016167229 */ /* 0x000fce0000000150 */
[----:B------:R1:W-:Y:S01]  /*b330*/  STL.128 [R43+0x190], R20 ;  /* 0x000190142b007387 */ /* 0x0003e20000100c00 */
[----:B------:R-:W-:Y:S05]  /*b340*/  @P0 BRA `(.L_x_459) ;  /* 0xfffffff000700947 */ /* 0x000fea000383ffff */
.L_x_442:
[----:B------:R-:W-:-:S13]  /*b350*/  LOP3.LUT P0, RZ, R44, 0x3, RZ, 0xc0, !PT ;  /* 0x000000032cff7812 */ /* 0x000fda000780c0ff */
[----:B------:R-:W-:Y:S05]  /*b360*/  @!P0 BRA `(.L_x_460) ;  /* 0x0000000800e48947 */ /* 0x000fea0003800000 */
[----:B------:R-:W-:-:S13]  /*b370*/  LOP3.LUT P0, RZ, R45, 0x3, RZ, 0xc0, !PT ;  /* 0x000000032dff7812 */ /* 0x000fda000780c0ff */
[----:B------:R-:W-:Y:S05]  /*b380*/  @!P0 BRA `(.L_x_461) ;  /* 0x0000000400dc8947 */ /* 0x000fea0003800000 */
[----:B01----:R-:W0:Y:S01]  /*b390*/  MUFU.RCP64H R21, R73 ;  /* 0x0000004900157308 */ /* 0x003e220000001800 */
[----:B------:R-:W-:Y:S01]  /*b3a0*/  MOV R20, 0x1 ;  /* 0x0000000100147802 */ /* 0x000fe20000000f00 */
[----:B------:R-:W-:Y:S05]  /*b3b0*/  BSSY.RECONVERGENT B1, `(.L_x_462) ;  /* 0x0000015000017945 */ /* 0x000fea0003800200 */
[----:B0-----:R-:W-:-:S08]  /*b3c0*/  DFMA R22, -R72, R20, 1 ;  /* 0x3ff000004816742b */ /* 0x001fd00000000114 */
[----:B------:R-:W-:-:S08]  /*b3d0*/  DFMA R22, R22, R22, R22 ;  /* 0x000000161616722b */ /* 0x000fd00000000016 */
[----:B------:R-:W-:Y:S01]  /*b3e0*/  DFMA R22, R20, R22, R20 ;  /* 0x000000161416722b */ /* 0x000fe20000000014 */
[----:B------:R-:W-:-:S04]  /*b3f0*/  LEA R21, R40, 0xffffffff, 0x1 ;  /* 0xffffffff28157811 */ /* 0x000fc800078e08ff */
[----:B------:R-:W0:Y:S03]  /*b400*/  I2F.F64 R38, R21 ;  /* 0x0000001500267312 */ /* 0x000e260000201c00 */
[----:B------:R-:W-:-:S08]  /*b410*/  DFMA R28, -R72, R22, 1 ;  /* 0x3ff00000481c742b */ /* 0x000fd00000000116 */
[----:B------:R-:W-:Y:S01]  /*b420*/  DFMA R36, R22, R28, R22 ;  /* 0x0000001c1624722b */ /* 0x000fe20000000016 */
[----:B0-----:R-:W-:-:S07]  /*b430*/  FSETP.GEU.AND P1, PT, |R39|, 6.5827683646048100446e-37, PT ;  /* 0x036000002700780b */ /* 0x001fce0003f2e200 */
        /* <DEDUP_REMOVED lines=12> */
.L_x_463:
[----:B------:R-:W-:Y:S05]  /*b500*/  BSYNC.RECONVERGENT B1 ;  /* 0x0000000000017941 */ /* 0x000fea0003800200 */
.L_x_462:
[----:B------:R-:W-:-:S05]  /*b510*/  IMAD.IADD R20, R21, 0x1, -R40 ;  /* 0x0000000115147824 */ /* 0x000fca00078e0a28 */
[----:B------:R-:W-:-:S05]  /*b520*/  LEA R21, R20, UR15, 0x3 ;  /* 0x0000000f14157c11 */ /* 0x000fca000f8e18ff */
[----:B------:R-:W2:Y:S01]  /*b530*/  LDL.64 R36, [R21+0xa0] ;  /* 0x0000a00015247983 */ /* 0x000ea20000100a00 */
[----:B------:R-:W-:Y:S02]  /*b540*/  LEA R22, R40, UR15, 0x3 ;  /* 0x0000000f28167c11 */ /* 0x000fe4000f8e18ff */
[----:B------:R-:W-:Y:S01]  /*b550*/  FSETP.GEU.AND P1, PT, |R39|, 6.5827683646048100446e-37, PT ;  /* 0x036000002700780b */ /* 0x000fe20003f2e200 */
[----:B--2---:R-:W-:-:S07]  /*b560*/  DFMA R82, R36, R28, -R26 ;  /* 0x0000001c2452722b */ /* 0x004fce000000081a */
[----:B------:R0:W-:Y:S04]  /*b570*/  STL.64 [R22+0xa0], R82 ;  /* 0x0000a05216007387 */ /* 0x0001e80000100a00 */
[----:B------:R-:W2:Y:S01]  /*b580*/  LDL.64 R42, [R21+0x190] ;  /* 0x00019000152a7983 */ /* 0x000ea20000100a00 */
[----:B------:R-:W1:Y:S01]  /*b590*/  MUFU.RCP64H R27, R25 ;  /* 0x00000019001b7308 */ /* 0x000e620000001800 */
[----:B------:R-:W-:Y:S01]  /*b5a0*/  MOV R26, 0x1 ;  /* 0x00000001001a7802 */ /* 0x000fe20000000f00 */
[----:B------:R-:W-:Y:S05]  /*b5b0*/  BSSY.RECONVERGENT B1, `(.L_x_464) ;  /* 0x0000015000017945 */ /* 0x000fea0003800200 */
        /* <DEDUP_REMOVED lines=9> */
[----:B------:R-:W-:Y:S01]  /*b650*/  FSETP.GT.AND P0, PT, |R0|, 1.469367938527859385e-39, PT ;  /* 0x001000000000780b */ /* 0x000fe20003f04200 */
[----:B--2---:R-:W-:-:S12]  /*b660*/  DMUL R96, R42, R28 ;  /* 0x0000001c2a607228 */ /* 0x004fd80000000000 */
[----:B0-----:R-:W-:Y:S05]  /*b670*/  @P0 BRA P1, `(.L_x_465) ;  /* 0x0000000000200947 */ /* 0x001fea0000800000 */
        /* <DEDUP_REMOVED lines=8> */
.L_x_465:
[----:B------:R-:W-:Y:S05]  /*b700*/  BSYNC.RECONVERGENT B1 ;  /* 0x0000000000017941 */ /* 0x000fea0003800200 */
.L_x_464:
[----:B------:R-:W2:Y:S01]  /*b710*/  LDL.64 R28, [R21+0x188] ;  /* 0x00018800151c7983 */ /* 0x000ea20000100a00 */
[----:B------:R-:W0:Y:S01]  /*b720*/  MUFU.RCP64H R27, R73 ;  /* 0x00000049001b7308 */ /* 0x000e220000001800 */
[----:B------:R-:W-:Y:S01]  /*b730*/  IMAD.MOV.U32 R26, RZ, RZ, 0x1 ;  /* 0x00000001ff1a7424 */ /* 0x000fe200078e00ff */
[----:B------:R-:W-:Y:S01]  /*b740*/  DMUL R80, R70, R80 ;  /* 0x0000005046507228 */ /* 0x000fe20000000000 */
[----:B------:R-:W-:Y:S01]  /*b750*/  LEA R23, R40, UR15, 0x3 ;  /* 0x0000000f28177c11 */ /* 0x000fe2000f8e18ff */
[----:B------:R-:W-:Y:S03]  /*b760*/  BSSY.RECONVERGENT B1, `(.L_x_466) ;  /* 0x0000018000017945 */ /* 0x000fe60003800200 */
[----:B0-----:R-:W-:-:S08]  /*b770*/  DFMA R38, -R72, R26, 1 ;  /* 0x3ff000004826742b */ /* 0x001fd0000000011a */
[----:B------:R-:W-:-:S08]  /*b780*/  DFMA R38, R38, R38, R38 ;  /* 0x000000262626722b */ /* 0x000fd00000000026 */
[----:B------:R-:W-:Y:S01]  /*b790*/  DFMA R38, R26, R38, R26 ;  /* 0x000000261a26722b */ /* 0x000fe2000000001a */
[----:B------:R-:W-:-:S07]  /*b7a0*/  LEA R26, R40, 0x1, 0x1 ;  /* 0x00000001281a7811 */ /* 0x000fce00078e08ff */
[----:B------:R-:W-:Y:S01]  /*b7b0*/  DFMA R84, -R72, R38, 1 ;  /* 0x3ff000004854742b */ /* 0x000fe20000000126 */
[----:B------:R-:W0:Y:S07]  /*b7c0*/  I2F.F64 R26, R26 ;  /* 0x0000001a001a7312 */ /* 0x000e2e0000201c00 */
[----:B------:R-:W-:Y:S02]  /*b7d0*/  DFMA R86, R38, R84, R38 ;  /* 0x000000542656722b */ /* 0x000fe40000000026 */
[----:B------:R-:W-:-:S06]  /*b7e0*/  DFMA R38, R36, -R80, R96 ;  /* 0x800000502426722b */ /* 0x000fcc0000000060 */
[----:B0-----:R-:W-:Y:S01]  /*b7f0*/  DMUL R84, R86, R26 ;  /* 0x0000001a56547228 */ /* 0x001fe20000000000 */
[----:B------:R-:W-:-:S07]  /*b800*/  FSETP.GEU.AND P1, PT, |R27|, 6.5827683646048100446e-37, PT ;  /* 0x036000001b00780b */ /* 0x000fce0003f2e200 */
[----:B------:R-:W-:Y:S02]  /*b810*/  DFMA R80, -R72, R84, R26 ;  /* 0x000000544850722b */ /* 0x000fe4000000011a */
[----:B--2---:R-:W-:-:S06]  /*b820*/  DADD R38, R38, -R28 ;  /* 0x0000000026267229 */ /* 0x004fcc000000081c */
[----:B------:R-:W-:Y:S01]  /*b830*/  DFMA R28, R86, R80, R84 ;  /* 0x00000050561c722b */ /* 0x000fe20000000054 */
[----:B------:R0:W-:Y:S09]  /*b840*/  STL.64 [R23+0x190], R38 ;  /* 0x0001902617007387 */ /* 0x0001f20000100a00 */
[----:B------:R-:W-:-:S05]  /*b850*/  FFMA R0, RZ, R73, R29 ;  /* 0x00000049ff007223 */ /* 0x000fca000000001d */
[----:B------:R-:W-:-:S13]  /*b860*/  FSETP.GT.AND P0, PT, |R0|, 1.469367938527859385e-39, PT ;  /* 0x001000000000780b */ /* 0x000fda0003f04200 */
[----:B0-----:R-:W-:Y:S05]  /*b870*/  @P0 BRA P1, `(.L_x_467) ;  /* 0x0000000000180947 */ /* 0x001fea0000800000 */
[----:B------:R-:W-:Y:S01]  /*b880*/  IMAD.MOV.U32 R28, RZ, RZ, R26 ;  /* 0x000000ffff1c7224 */ /* 0x000fe200078e001a */
[----:B------:R-:W-:Y:S01]  /*b890*/  MOV R29, R27 ;  /* 0x0000001b001d7202 */ /* 0x000fe20000000f00 */
[----:B------:R-:W-:Y:S01]  /*b8a0*/  IMAD.MOV.U32 R80, RZ, RZ, R72 ;  /* 0x000000ffff507224 */ /* 0x000fe200078e0048 */
[----:B------:R-:W-:Y:S01]  /*b8b0*/  MOV R0, 0xb8e0 ;  /* 0x0000b8e000007802 */ /* 0x000fe20000000f00 */
[----:B------:R-:W-:-:S07]  /*b8c0*/  IMAD.MOV.U32 R85, RZ, RZ, R73 ;  /* 0x000000ffff557224 */ /* 0x000fce00078e0049 */
[----:B------:R-:W-:Y:S05]  /*b8d0*/  CALL.REL.NOINC `($__internal_4_$__cuda_sm20_div_rn_f64_full) ;  /* 0x0000002000f47944 */ /* 0x000fea0003c00000 */
.L_x_467:
[----:B------:R-:W-:Y:S05]  /*b8e0*/  BSYNC.RECONVERGENT B1 ;  /* 0x0000000000017941 */ /* 0x000fea0003800200 */
.L_x_466:
[----:B------:R-:W0:Y:S01]  /*b8f0*/  MUFU.RCP64H R41, R25 ;  /* 0x0000001900297308 */ /* 0x000e220000001800 */
[----:B------:R-:W-:Y:S01]  /*b900*/  MOV R40, 0x1 ;  /* 0x0000000100287802 */ /* 0x000fe20000000f00 */
[-C--:B------:R-:W-:Y:S01]  /*b910*/  DFMA R82, R82, R28.reuse, -R36 ;  /* 0x0000001c5252722b */ /* 0x080fe20000000824 */
[----:B------:R-:W-:Y:S01]  /*b920*/  FSETP.GEU.AND P1, PT, |R27|, 6.5827683646048100446e-37, PT ;  /* 0x036000001b00780b */ /* 0x000fe20003f2e200 */
[----:B------:R-:W-:Y:S01]  /*b930*/  BSSY.RECONVERGENT B1, `(.L_x_468) ;  /* 0x0000016000017945 */ /* 0x000fe20003800200 */
[----:B------:R-:W-:-:S04]  /*b940*/  DMUL R38, R38, R28 ;  /* 0x0000001c26267228 */ /* 0x000fc80000000000 */
[----:B------:R1:W-:Y:S01]  /*b950*/  STL.64 [R22+0xa8], R82 ;  /* 0x0000a85216007387 */ /* 0x0003e20000100a00 */
        /* <DEDUP_REMOVED lines=19> */
.L_x_469:
[----:B------:R-:W-:Y:S05]  /*ba90*/  BSYNC.RECONVERGENT B1 ;  /* 0x0000000000017941 */ /* 0x000fea0003800200 */
.L_x_468:
[----:B------:R-:W2:Y:S01]  /*baa0*/  LDL.64 R26, [R21+0xa8] ;  /* 0x0000a800151a7983 */ /* 0x000ea20000100a00 */
[----:B------:R-:W-:Y:S01]  /*bab0*/  DMUL R36, R70, R36 ;  /* 0x0000002446247228 */ /* 0x000fe20000000000 */
[----:B------:R-:W-:-:S07]  /*bac0*/  VIADD R40, R20, 0x3 ;  /* 0x0000000314287836 */ /* 0x000fce0000000000 */
[----:B--2---:R-:W-:-:S08]  /*bad0*/  DFMA R26, -R36, R26, R38 ;  /* 0x0000001a241a722b */ /* 0x004fd00000000126 */
[----:B------:R-:W-:-:S07]  /*bae0*/  DADD R26, -R42, R26 ;  /* 0x000000002a1a7229 */ /* 0x000fce000000011a */
[----:B------:R2:W-:Y:S04]  /*baf0*/  STL.64 [R23+0x198], R26 ;  /* 0x0001981a17007387 */ /* 0x0005e80000100a00 */
.L_x_461:
[----:B------:R-:W-:-:S13]  /*bb00*/  ISETP.NE.U32.AND P0, PT, R75, 0x1, PT ;  /* 0x000000014b00780c */ /* 0x000fda0003f05070 */
[----:B------:R-:W-:Y:S05]  /*bb10*/  @!P0 BRA `(.L_x_460) ;  /* 0x0000000000f88947 */ /* 0x000fea0003800000 */
[----:B01----:R-:W2:Y:S01]  /*bb20*/  MUFU.RCP64H R21, R73 ;  /* 0x0000004900157308 */ /* 0x003ea20000001800 */
[----:B------:R-:W-:Y:S01]  /*bb30*/  IMAD.MOV.U32 R20, RZ, RZ, 0x1 ;  /* 0x00000001ff147424 */ /* 0x000fe200078e00ff */
[----:B------:R-:W-:Y:S05]  /*bb40*/  BSSY.RECONVERGENT B1, `(.L_x_470) ;  /* 0x0000015000017945 */ /* 0x000fea0003800200 */
[----:B--2---:R-:W-:-:S08]  /*bb50*/  DFMA R22, -R72, R20, 1 ;  /* 0x3ff000004816742b */ /* 0x004fd00000000114 */
        /* <DEDUP_REMOVED lines=13> */
[----:B------:R-:W-:Y:S01]  /*bc30*/  MOV R85, R73 ;  /* 0x0000004900557202 */ /* 0x000fe20000000f00 */
[----:B------:R-:W-:Y:S01]  /*bc40*/  IMAD.MOV.U32 R80, RZ, RZ, R72 ;  /* 0x000000ffff507224 */ /* 0x000fe200078e0048 */
[----:B------:R-:W-:Y:S01]  /*bc50*/  MOV R29, R23 ;  /* 0x00000017001d7202 */ /* 0x000fe20000000f00 */
[----:B------:R-:W-:Y:S01]  /*bc60*/  IMAD.MOV.U32 R28, RZ, RZ, R22 ;  /* 0x000000ffff1c7224 */ /* 0x000fe200078e0016 */
[----:B------:R-:W-:-:S07]  /*bc70*/  MOV R0, 0xbc90 ;  /* 0x0000bc9000007802 */ /* 0x000fce0000000f00 */
[----:B------:R-:W-:Y:S05]  /*bc80*/  CALL.REL.NOINC `($__internal_4_$__cuda_sm20_div_rn_f64_full) ;  /* 0x0000002000087944 */ /* 0x000fea0003c00000 */
.L_x_471:
[----:B------:R-:W-:Y:S05]  /*bc90*/  BSYNC.RECONVERGENT B1 ;  /* 0x0000000000017941 */ /* 0x000fea0003800200 */
.L_x_470:
[----:B------:R-:W-:-:S05]  /*bca0*/  LEA R20, R40, UR15, 0x3 ;  /* 0x0000000f28147c11 */ /* 0x000fca000f8e18ff */
[----:B------:R-:W2:Y:S04]  /*bcb0*/  LDL.64 R36, [R20+0x98] ;  /* 0x0000980014247983 */ /* 0x000ea80000100a00 */
[----:B------:R-:W2:Y:S01]  /*bcc0*/  LDL.64 R26, [R20+0x90] ;  /* 0x00009000141a7983 */ /* 0x000ea20000100a00 */
[----:B------:R-:W-:Y:S01]  /*bcd0*/  LEA R21, R40, UR15, 0x3 ;  /* 0x0000000f28157c11 */ /* 0x000fe2000f8e18ff */
[----:B------:R-:W0:Y:S01]  /*bce0*/  MUFU.RCP64H R39, R25 ;  /* 0x0000001900277308 */ /* 0x000e220000001800 */
[----:B------:R-:W-:-:S06]  /*bcf0*/  IMAD.MOV.U32 R38, RZ, RZ, 0x1 ;  /* 0x00000001ff267424 */ /* 0x000fcc00078e00ff */
[----:B0-----:R-:W-:-:S08]  /*bd00*/  DFMA R72, -R24, R38, 1 ;  /* 0x3ff000001848742b */ /* 0x001fd00000000126 */
[----:B------:R-:W-:-:S08]  /*bd10*/  DFMA R72, R72, R72, R72 ;  /* 0x000000484848722b */ /* 0x000fd00000000048 */
[----:B------:R-:W-:-:S08]  /*bd20*/  DFMA R72, R38, R72, R38 ;  /* 0x000000482648722b */ /* 0x000fd00000000026 */
[----:B------:R-:W-:Y:S02]  /*bd30*/  DFMA R38, -R24, R72, 1 ;  /* 0x3ff000001826742b */ /* 0x000fe40000000148 */
[----:B--2---:R-:W-:-:S07]  /*bd40*/  DFMA R26, R36, R28, -R26 ;  /* 0x0000001c241a722b */ /* 0x004fce000000081a */
[----:B------:R0:W-:Y:S04]  /*bd50*/  STL.64 [R21+0xa0], R26 ;  /* 0x0000a01a15007387 */ /* 0x0001e80000100a00 */
[----:B------:R-:W0:Y:S01]  /*bd60*/  LDL.64 R42, [R20+0x188] ;  /* 0x00018800142a7983 */ /* 0x000e220000100a00 */
[----:B------:R-:W-:Y:S01]  /*bd70*/  DFMA R80, R72, R38, R72 ;  /* 0x000000264850722b */ /* 0x000fe20000000048 */
[----:B------:R-:W-:Y:S01]  /*bd80*/  FSETP.GEU.AND P1, PT, |R23|, 6.5827683646048100446e-37, PT ;  /* 0x036000001700780b */ /* 0x000fe20003f2e200 */
[----:B------:R-:W-:Y:S06]  /*bd90*/  BSSY.RECONVERGENT B1, `(.L_x_472) ;  /* 0x0000010000017945 */ /* 0x000fec0003800200 */
[----:B------:R-:W-:-:S08]  /*bda0*/  DMUL R38, R80, R22 ;  /* 0x0000001650267228 */ /* 0x000fd00000000000 */
[----:B------:R-:W-:-:S08]  /*bdb0*/  DFMA R72, -R24, R38, R22 ;  /* 0x000000261848722b */ /* 0x000fd00000000116 */
[----:B------:R-:W-:-:S10]  /*bdc0*/  DFMA R38, R80, R72, R38 ;  /* 0x000000485026722b */ /* 0x000fd40000000026 */
[----:B------:R-:W-:-:S05]  /*bdd0*/  FFMA R0, RZ, R25, R39 ;  /* 0x00000019ff007223 */ /* 0x000fca0000000027 */
[----:B------:R-:W-:Y:S01]  /*bde0*/  FSETP.GT.AND P0, PT, |R0|, 1.469367938527859385e-39, PT ;  /* 0x001000000000780b */ /* 0x000fe20003f04200 */
[----:B0-----:R-:W-:-:S12]  /*bdf0*/  DMUL R26, R42, R28 ;  /* 0x0000001c2a1a7228 */ /* 0x001fd80000000000 */
        /* <DEDUP_REMOVED lines=9> */
.L_x_473:
[----:B------:R-:W-:Y:S05]  /*be90*/  BSYNC.RECONVERGENT B1 ;  /* 0x0000000000017941 */ /* 0x000fea0003800200 */
.L_x_472:
[----:B------:R-:W2:Y:S01]  /*bea0*/  LDL.64 R20, [R20+0x180] ;  /* 0x0001800014147983 */ /* 0x000ea20000100a00 */
[----:B------:R-:W-:-:S08]  /*beb0*/  DMUL R38, R70, R38 ;  /* 0x0000002646267228 */ /* 0x000fd00000000000 */
[----:B------:R-:W-:-:S08]  /*bec0*/  DFMA R26, R36, -R38, R26 ;  /* 0x80000026241a722b */ /* 0x000fd0000000001a */
[----:B--2---:R-:W-:Y:S01]  /*bed0*/  DADD R26, R26, -R20 ;  /* 0x000000001a1a7229 */ /* 0x004fe20000000814 */
[----:B------:R-:W-:-:S06]  /*bee0*/  LEA R21, R40, UR15, 0x3 ;  /* 0x0000000f28157c11 */ /* 0x000fcc000f8e18ff */
[----:B------:R3:W-:Y:S04]  /*bef0*/  STL.64 [R21+0x190], R26 ;  /* 0x0001901a15007387 */ /* 0x0007e80000100a00 */
.L_x_460:
[----:B--23--:R-:W2:Y:S01]  /*bf00*/  LDL.64 R26, [R74+0xa0] ;  /* 0x0000a0004a1a7983 */ /* 0x00cea20000100a00 */
[----:B------:R-:W3:Y:S01]  /*bf10*/  LDCU UR5, c[0x0][0x3e4] ;  /* 0x00007c80ff0577ac */ /* 0x000ee20008000800 */
[----:B------:R-:W4:Y:S02]  /*bf20*/  LDC.64 R80, c[0x0][0x380] ;  /* 0x0000e000ff507b82 */ /* 0x000f240000000a00 */
[----:B------:R-:W5:Y:S01]  /*bf30*/  LDL.64 R40, [R74+0x190] ;  /* 0x000190004a287983 */ /* 0x000f620000100a00 */
[----:B------:R-:W0:Y:S05]  /*bf40*/  LDCU UR4, c[0x0][0x3e8] ;  /* 0x00007d00ff0477ac */ /* 0x000e2a0008000800 */
[----:B------:R-:W1:Y:S08]  /*bf50*/  LDC.64 R84, c[0x0][0x388] ;  /* 0x0000e200ff547b82 */ /* 0x000e700000000a00 */
[----:B------:R-:W5:Y:S01]  /*bf60*/  LDC.64 R90, c[0x0][0x390] ;  /* 0x0000e400ff5a7b82 */ /* 0x000f620000000a00 */
[----:B---3--:R-:W-:-:S04]  /*bf70*/  IMAD.U32 R0, RZ, RZ, UR5 ;  /* 0x00000005ff007e24 */ /* 0x008fc8000f8e00ff */
[-C--:B------:R-:W-:Y:S01]  /*bf80*/  IMAD R39, R78, R0.reuse, R79 ;  /* 0x000000004e277224 */ /* 0x080fe200078e024f */
[----:B------:R-:W-:Y:S02]  /*bf90*/  IADD3 R79, PT, PT, R79, 0x1, RZ ;  /* 0x000000014f4f7810 */ /* 0x000fe40007ffe0ff */
[----:B------:R-:W3:Y:S01]  /*bfa0*/  LDC.64 R36, c[0x0][0x3a0] ;  /* 0x0000e800ff247b82 */ /* 0x000ee20000000a00 */
[----:B0-----:R-:W-:Y:S01]  /*bfb0*/  IMAD R39, R39, UR4, R48 ;  /* 0x0000000427277c24 */ /* 0x001fe2000f8e0230 */
[----:B------:R-:W-:-:S03]  /*bfc0*/  ISETP.NE.AND P0, PT, R79, R0, PT ;  /* 0x000000004f00720c */ /* 0x000fc60003f05270 */
[----:B----4-:R-:W-:-:S03]  /*bfd0*/  IMAD.WIDE R80, R39, 0x8, R80 ;  /* 0x0000000827507825 */ /* 0x010fc600078e0250 */
[----:B------:R-:W0:Y:S01]  /*bfe0*/  LDC.64 R28, c[0x0][0x3b0] ;  /* 0x0000ec00ff1c7b82 */ /* 0x000e220000000a00 */
[----:B-1----:R-:W-:-:S07]  /*bff0*/  IMAD.WIDE R84, R39, 0x8, R84 ;  /* 0x0000000827547825 */ /* 0x002fce00078e0254 */
[----:B------:R-:W1:Y:S08]  /*c000*/  LDC.64 R24, c[0x0][0x398] ;  /* 0x0000e600ff187b82 */ /* 0x000e700000000a00 */
[----:B------:R-:W4:Y:S01]  /*c010*/  LDC.64 R22, c[0x0][0x3a8] ;  /* 0x0000ea00ff167b82 */ /* 0x000f220000000a00 */
[----:B---3--:R-:W-:-:S07]  /*c020*/  IMAD.WIDE R36, R39, 0x8, R36 ;  /* 0x0000000827247825 */ /* 0x008fce00078e0224 */
[----:B------:R-:W3:Y:S01]  /*c030*/  LDC.64 R20, c[0x0][0x3b8] ;  /* 0x0000ee00ff147b82 */ /* 0x000ee20000000a00 */
[----:B0-----:R-:W-:-:S04]  /*c040*/  IMAD.WIDE R28, R39, 0x8, R28 ;  /* 0x00000008271c7825 */ /* 0x001fc800078e021c */
[----:B-1----:R-:W-:-:S04]  /*c050*/  IMAD.WIDE R24, R39, 0x8, R24 ;  /* 0x0000000827187825 */ /* 0x002fc800078e0218 */
[----:B----4-:R-:W-:-:S04]  /*c060*/  IMAD.WIDE R22, R39, 0x8, R22 ;  /* 0x0000000827167825 */ /* 0x010fc800078e0216 */
[----:B---3--:R-:W-:Y:S01]  /*c070*/  IMAD.WIDE R20, R39, 0x8, R20 ;  /* 0x0000000827147825 */ /* 0x008fe200078e0214 */
[-C--:B--2---:R-:W-:Y:S02]  /*c080*/  DMUL R72, R54, R26.reuse ;  /* 0x0000001a36487228 */ /* 0x084fe40000000000 */
[----:B------:R-:W-:Y:S02]  /*c090*/  DMUL R82, R56, R26 ;  /* 0x0000001a38527228 */ /* 0x000fe40000000000 */
[C---:B-----5:R-:W-:Y:S02]  /*c0a0*/  DMUL R42, R40.reuse, R18 ;  /* 0x00000012282a7228 */ /* 0x060fe40000000000 */
[C---:B------:R-:W-:Y:S01]  /*c0b0*/  DMUL R70, R40.reuse, R16 ;  /* 0x0000001028467228 */ /* 0x040fe20000000000 */
[----:B------:R0:W-:Y:S01]  /*c0c0*/  STG.E.64 desc[UR18][R80.64], R72 ;  /* 0x0000004850007986 */ /* 0x0001e2000c101b12 */
[----:B------:R-:W-:-:S03]  /*c0d0*/  DMUL R40, R40, R4 ;  /* 0x0000000428287228 */ /* 0x000fc60000000000 */
[----:B------:R1:W-:Y:S03]  /*c0e0*/  STG.E.64 desc[UR18][R84.64], R82 ;  /* 0x0000005254007986 */ /* 0x0003e6000c101b12 */
[C---:B------:R-:W-:Y:S02]  /*c0f0*/  DMUL R86, R56.reuse, R70 ;  /* 0x0000004638567228 */ /* 0x040fe40000000000 */
[----:B------:R-:W-:Y:S02]  /*c100*/  DMUL R88, R56, R40 ;  /* 0x0000002838587228 */ /* 0x000fe40000000000 */
[-C--:B0-----:R-:W-:Y:S02]  /*c110*/  DMUL R72, R54, R42.reuse ;  /* 0x0000002a36487228 */ /* 0x081fe40000000000 */
[----:B------:R-:W-:Y:S02]  /*c120*/  DMUL R80, R56, R42 ;  /* 0x0000002a38507228 */ /* 0x000fe40000000000 */
[----:B------:R-:W-:-:S02]  /*c130*/  DMUL R42, R54, R70 ;  /* 0x00000046362a7228 */ /* 0x000fc40000000000 */
[----:B------:R-:W-:Y:S02]  /*c140*/  DMUL R70, R54, R40 ;  /* 0x0000002836467228 */ /* 0x000fe40000000000 */
[-C--:B------:R-:W-:Y:S01]  /*c150*/  DFMA R72, R58, R26.reuse, R72 ;  /* 0x0000001a3a48722b */ /* 0x080fe20000000048 */
[----:B------:R-:W-:Y:S01]  /*c160*/  IMAD.WIDE R40, R39, 0x8, R90 ;  /* 0x0000000827287825 */ /* 0x000fe200078e025a */
[-C--:B------:R-:W-:Y:S02]  /*c170*/  DFMA R80, R64, R26.reuse, R80 ;  /* 0x0000001a4050722b */ /* 0x080fe40000000050 */
[-C--:B------:R-:W-:Y:S02]  /*c180*/  DFMA R42, R60, R26.reuse, R42 ;  /* 0x0000001a3c2a722b */ /* 0x080fe4000000002a */
[-C--:B------:R-:W-:Y:S01]  /*c190*/  DFMA R70, R62, R26.reuse, R70 ;  /* 0x0000001a3e46722b */ /* 0x080fe20000000046 */
[----:B------:R1:W-:Y:S01]  /*c1a0*/  STG.E.64 desc[UR18][R40.64], R72 ;  /* 0x0000004828007986 */ /* 0x0003e2000c101b12 */
[----:B------:R-:W-:-:S02]  /*c1b0*/  DFMA R86, R66, R26, R86 ;  /* 0x0000001a4256722b */ /* 0x000fc40000000056 */
[----:B------:R-:W-:Y:S01]  /*c1c0*/  DFMA R88, R68, R26, R88 ;  /* 0x0000001a4458722b */ /* 0x000fe20000000058 */
[----:B------:R1:W-:Y:S04]  /*c1d0*/  STG.E.64 desc[UR18][R36.64], R42 ;  /* 0x0000002a24007986 */ /* 0x0003e8000c101b12 */
[----:B------:R1:W-:Y:S04]  /*c1e0*/  STG.E.64 desc[UR18][R28.64], R70 ;  /* 0x000000461c007986 */ /* 0x0003e8000c101b12 */
[----:B------:R1:W-:Y:S04]  /*c1f0*/  STG.E.64 desc[UR18][R24.64], R80 ;  /* 0x0000005018007986 */ /* 0x0003e8000c101b12 */
[----:B------:R1:W-:Y:S04]  /*c200*/  STG.E.64 desc[UR18][R22.64], R86 ;  /* 0x0000005616007986 */ /* 0x0003e8000c101b12 */
[----:B------:R1:W-:Y:S01]  /*c210*/  STG.E.64 desc[UR18][R20.64], R88 ;  /* 0x0000005814007986 */ /* 0x0003e2000c101b12 */
[----:B------:R-:W-:Y:S05]  /*c220*/  @P0 BRA `(.L_x_474) ;  /* 0xffffffd000c40947 */ /* 0x000fea000383ffff */
.L_x_425:
[----:B------:R-:W-:-:S05]  /*c230*/  VIADD R76, R76, 0x1 ;  /* 0x000000014c4c7836 */ /* 0x000fca0000000000 */
[----:B------:R-:W-:-:S13]  /*c240*/  ISETP.NE.AND P0, PT, R76, R47, PT ;  /* 0x0000002f4c00720c */ /* 0x000fda0003f05270 */
[----:B------:R-:W-:Y:S05]  /*c250*/  @P0 BRA `(.L_x_475) ;  /* 0xffffffc4007c0947 */ /* 0x000fea000383ffff */
[----:B------:R-:W-:-:S13]  /*c260*/  ISETP.GE.AND P0, PT, R0, 0x1, PT ;  /* 0x000000010000780c */ /* 0x000fda0003f06270 */
[----:B------:R-:W-:Y:S05]  /*c270*/  @!P0 BRA `(.L_x_476) ;  /* 0x0000001400808947 */ /* 0x000fea0003800000 */
[----:B------:R-:W-:Y:S01]  /*c280*/  R2UR UR23, R77 ;  /* 0x000000004d1772ca */ /* 0x000fe200000e0000 */
[----:B------:R-:W-:Y:S01]  /*c290*/  UMOV UR8, 0x0 ;  /* 0x0000000000087882 */ /* 0x000fe20000000000 */
[----:B------:R-:W-:Y:S01]  /*c2a0*/  UMOV UR9, 0xbff00000 ;  /* 0xbff0000000097882 */ /* 0x000fe20000000000 */
[----:B------:R-:W-:-:S10]  /*c2b0*/  UMOV UR4, URZ ;  /* 0x000000ff00047c82 */ /* 0x000fd40008000000 */
[----:B------:R-:W-:-:S12]  /*c2c0*/  UIADD3 UR22, UPT, UPT, UR23, 0x1, URZ ;  /* 0x0000000117167890 */ /* 0x000fd8000fffe0ff */
.L_x_481:
[----:B0-----:R-:W0:Y:S01]  /*c2d0*/  LDCU UR14, c[0x0][0x3e4] ;  /* 0x00007c80ff0e77ac */ /* 0x001e220008000800 */
[----:B-1-3--:R-:W-:Y:S01]  /*c2e0*/  DADD R20, -RZ, -UR8 ;  /* 0x80000008ff147e29 */ /* 0x00afe20008000100 */
[----:B------:R-:W-:Y:S01]  /*c2f0*/  UMOV UR10, UR8 ;  /* 0x00000008000a7c82 */ /* 0x000fe20008000000 */
[----:B------:R-:W-:Y:S01]  /*c300*/  UMOV UR11, UR9 ;  /* 0x00000009000b7c82 */ /* 0x000fe20008000000 */
[----:B------:R-:W-:Y:S02]  /*c310*/  UIADD3 UR12, UPT, UPT, UR22, UR4, URZ ;  /* 0x00000004160c7290 */ /* 0x000fe4000fffe0ff */
[----:B------:R-:W-:Y:S02]  /*c320*/  ULOP3.LUT UR5, URZ, UR4, URZ, 0x33, !UPT ;  /* 0x00000004ff057292 */ /* 0x000fe4000f8e33ff */
[----:B------:R-:W-:-:S03]  /*c330*/  UIADD3 UR4, UPT, UPT, UR4, 0x1, URZ ;  /* 0x0000000104047890 */ /* 0x000fc6000fffe0ff */
[----:B------:R-:W-:Y:S01]  /*c340*/  R2UR UR8, R20 ;  /* 0x00000000140872ca */ /* 0x000fe200000e0000 */
[----:B------:R-:W-:Y:S01]  /*c350*/  UIADD3 UR13, UPT, UPT, UR23, UR5, URZ ;  /* 0x00000005170d7290 */ /* 0x000fe2000fffe0ff */
[----:B------:R-:W-:Y:S02]  /*c360*/  R2UR UR9, R21 ;  /* 0x00000000150972ca */ /* 0x000fe400000e0000 */
[----:B------:R-:W-:Y:S01]  /*c370*/  UMOV UR5, URZ ;  /* 0x000000ff00057c82 */ /* 0x000fe20008000000 */
[----:B------:R-:W-:Y:S01]  /*c380*/  ISETP.NE.AND P0, PT, R51, UR4, PT ;  /* 0x0000000433007c0c */ /* 0x000fe2000bf05270 */
[----:B0-----:R-:W-:-:S09]  /*c390*/  UISETP.GE.U32.AND UP0, UPT, UR14, 0x4, UPT ;  /* 0x000000040e00788c */ /* 0x001fd2000bf06070 */
[----:B--2---:R-:W-:Y:S05]  /*c3a0*/  BRA.U !UP0, `(.L_x_477) ;  /* 0x0000000908c87547 */ /* 0x004fea000b800000 */
[----:B------:R-:W-:-:S05]  /*c3b0*/  UMOV UR5, URZ ;  /* 0x000000ff00057c82 */ /* 0x000fca0008000000 */
.L_x_478:
[----:B------:R-:W0:Y:S01]  /*c3c0*/  LDC R21, c[0x0][0x3e8] ;  /* 0x0000fa00ff157b82 */ /* 0x000e220000000800 */
[----:B------:R-:W-:-:S07]  /*c3d0*/  UIMAD UR21, UR12, UR14, UR5 ;  /* 0x0000000e0c1572a4 */ /* 0x000fce000f8e0205 */
[----:B--2---:R-:W1:Y:S08]  /*c3e0*/  LDC.64 R42, c[0x0][0x380] ;  /* 0x0000e000ff2a7b82 */ /* 0x004e700000000a00 */
[----:B------:R-:W2:Y:S01]  /*c3f0*/  LDC.64 R54, c[0x0][0x388] ;  /* 0x0000e200ff367b82 */ /* 0x000ea20000000a00 */
[----:B0-----:R-:W-:-:S07]  /*c400*/  IMAD R73, R21, UR21, R48 ;  /* 0x0000001515497c24 */ /* 0x001fce000f8e0230 */
[----:B------:R-:W0:Y:S01]  /*c410*/  LDC.64 R58, c[0x0][0x390] ;  /* 0x0000e400ff3a7b82 */ /* 0x000e220000000a00 */
[----:B-1----:R-:W-:-:S07]  /*c420*/  IMAD.WIDE R40, R73, 0x8, R42 ;  /* 0x0000000849287825 */ /* 0x002fce00078e022a */
[----:B------:R-:W1:Y:S01]  /*c430*/  LDC.64 R62, c[0x0][0x398] ;  /* 0x0000e600ff3e7b82 */ /* 0x000e620000000a00 */
[----:B------:R-:W3:Y:S01]  /*c440*/  LDG.E.64 R22, desc[UR18][R40.64] ;  /* 0x0000001228167981 */ /* 0x000ee2000c1e1b00 */
[----:B------:R-:W-:Y:S01]  /*c450*/  UIMAD UR21, UR13, UR14, UR5 ;  /* 0x0000000e0d1572a4 */ /* 0x000fe2000f8e0205 */
[----:B--2---:R-:W-:-:S05]  /*c460*/  IMAD.WIDE R52, R73, 0x8, R54 ;  /* 0x0000000849347825 */ /* 0x004fca00078e0236 */
[----:B------:R-:W2:Y:S01]  /*c470*/  LDC.64 R66, c[0x0][0x3a0] ;  /* 0x0000e800ff427b82 */ /* 0x000ea20000000a00 */
[----:B------:R-:W-:-:S04]  /*c480*/  IMAD R77, R21, UR21, R48 ;  /* 0x00000015154d7c24 */ /* 0x000fc8000f8e0230 */
[----:B------:R-:W-:-:S03]  /*c490*/  IMAD.WIDE R42, R77, 0x8, R42 ;  /* 0x000000084d2a7825 */ /* 0x000fc600078e022a */
[----:B------:R-:W4:Y:S08]  /*c4a0*/  LDC.64 R38, c[0x0][0x3a8] ;  /* 0x0000ea00ff267b82 */ /* 0x000f300000000a00 */
[----:B------:R-:W5:Y:S08]  /*c4b0*/  LDC.64 R36, c[0x0][0x3b0] ;  /* 0x0000ec00ff247b82 */ /* 0x000f700000000a00 */
[----:B------:R-:W5:Y:S01]  /*c4c0*/  LDC.64 R74, c[0x0][0x3b8] ;  /* 0x0000ee00ff4a7b82 */ /* 0x000f620000000a00 */
[----:B---3--:R-:W-:-:S07]  /*c4d0*/  DMUL R22, R22, UR10 ;  /* 0x0000000a16167c28 */ /* 0x008fce0008000000 */
[----:B------:R3:W-:Y:S04]  /*c4e0*/  STG.E.64 desc[UR18][R42.64], R22 ;  /* 0x000000162a007986 */ /* 0x0007e8000c101b12 */
[----:B------:R-:W2:Y:S01]  /*c4f0*/  LDG.E.64 R24, desc[UR18][R52.64] ;  /* 0x0000001234187981 */ /* 0x000ea2000c1e1b00 */
[----:B------:R-:W-:-:S04]  /*c500*/  IMAD.WIDE R54, R77, 0x8, R54 ;  /* 0x000000084d367825 */ /* 0x000fc800078e0236 */
[----:B0-----:R-:W-:Y:S01]  /*c510*/  IMAD.WIDE R56, R73, 0x8, R58 ;  /* 0x0000000849387825 */ /* 0x001fe200078e023a */
[----:B--2---:R-:W-:-:S07]  /*c520*/  DMUL R24, R24, UR8 ;  /* 0x0000000818187c28 */ /* 0x004fce0008000000 */
[----:B------:R0:W-:Y:S04]  /*c530*/  STG.E.64 desc[UR18][R54.64], R24 ;  /* 0x0000001836007986 */ /* 0x0001e8000c101b12 */
[----:B------:R-:W2:Y:S01]  /*c540*/  LDG.E.64 R26, desc[UR18][R56.64] ;  /* 0x00000012381a7981 */ /* 0x000ea2000c1e1b00 */
[----:B------:R-:W-:-:S04]  /*c550*/  IMAD.WIDE R58, R77, 0x8, R58 ;  /* 0x000000084d3a7825 */ /* 0x000fc800078e023a */
[----:B-1----:R-:W-:Y:S01]  /*c560*/  IMAD.WIDE R60, R73, 0x8, R62 ;  /* 0x00000008493c7825 */ /* 0x002fe200078e023e */
[----:B--2---:R-:W-:-:S07]  /*c570*/  DMUL R26, R26, UR10 ;  /* 0x0000000a1a1a7c28 */ /* 0x004fce0008000000 */
[----:B------:R4:W-:Y:S04]  /*c580*/  STG.E.64 desc[UR18][R58.64], R26 ;  /* 0x0000001a3a007986 */ /* 0x0009e8000c101b12 */
[----:B---3--:R-:W2:Y:S01]  /*c590*/  LDG.E.64 R22, desc[UR18][R60.64] ;  /* 0x000000123c167981 */ /* 0x008ea2000c1e1b00 */
[----:B------:R-:W-:-:S04]  /*c5a0*/  IMAD.WIDE R62, R77, 0x8, R62 ;  /* 0x000000084d3e7825 */ /* 0x000fc800078e023e */
[----:B------:R-:W-:Y:S01]  /*c5b0*/  IMAD.WIDE R64, R73, 0x8, R66 ;  /* 0x0000000849407825 */ /* 0x000fe200078e0242 */
[----:B--2---:R-:W-:-:S07]  /*c5c0*/  DMUL R22, R22, UR8 ;  /* 0x0000000816167c28 */ /* 0x004fce0008000000 */
[----:B------:R1:W-:Y:S04]  /*c5d0*/  STG.E.64 desc[UR18][R62.64], R22 ;  /* 0x000000163e007986 */ /* 0x0003e8000c101b12 */
[----:B0-----:R-:W2:Y:S01]  /*c5e0*/  LDG.E.64 R24, desc[UR18][R64.64] ;  /* 0x0000001240187981 */ /* 0x001ea2000c1e1b00 */
[----:B------:R-:W-:-:S04]  /*c5f0*/  IMAD.WIDE R66, R77, 0x8, R66 ;  /* 0x000000084d427825 */ /* 0x000fc800078e0242 */
[----:B----4-:R-:W-:Y:S01]  /*c600*/  IMAD.WIDE R26, R73, 0x8, R38 ;  /* 0x00000008491a7825 */ /* 0x010fe200078e0226 */
[----:B--2---:R-:W-:-:S07]  /*c610*/  DMUL R28, R24, UR10 ;  /* 0x0000000a181c7c28 */ /* 0x004fce0008000000 */
[----:B------:R0:W-:Y:S04]  /*c620*/  STG.E.64 desc[UR18][R66.64], R28 ;  /* 0x0000001c42007986 */ /* 0x0001e8000c101b12 */
[----:B------:R-:W2:Y:S01]  /*c630*/  LDG.E.64 R24, desc[UR18][R26.64] ;  /* 0x000000121a187981 */ /* 0x000ea2000c1e1b00 */
[----:B------:R-:W-:Y:S01]  /*c640*/  IMAD.WIDE R38, R77, 0x8, R38 ;  /* 0x000000084d267825 */ /* 0x000fe200078e0226 */
[----:B--2---:R-:W-:-:S03]  /*c650*/  DMUL R68, R24, UR8 ;  /* 0x0000000818447c28 */ /* 0x004fc60008000000 */
[----:B-----5:R-:W-:-:S04]  /*c660*/  IMAD.WIDE R24, R73, 0x8, R36 ;  /* 0x0000000849187825 */ /* 0x020fc800078e0224 */
[----:B------:R2:W-:Y:S04]  /*c670*/  STG.E.64 desc[UR18][R38.64], R68 ;  /* 0x0000004426007986 */ /* 0x0005e8000c101b12 */
[----:B-1----:R-:W3:Y:S01]  /*c680*/  LDG.E.64 R22, desc[UR18][R24.64] ;  /* 0x0000001218167981 */ /* 0x002ee2000c1e1b00 */
[----:B------:R-:W-:Y:S01]  /*c690*/  IMAD.WIDE R36, R77, 0x8, R36 ;  /* 0x000000084d247825 */ /* 0x000fe200078e0224 */
[----:B---3--:R-:W-:-:S03]  /*c6a0*/  DMUL R70, R22, UR10 ;  /* 0x0000000a16467c28 */ /* 0x008fc60008000000 */
[----:B------:R-:W-:-:S04]  /*c6b0*/  IMAD.WIDE R22, R73, 0x8, R74 ;  /* 0x0000000849167825 */ /* 0x000fc800078e024a */
[----:B------:R1:W-:Y:S04]  /*c6c0*/  STG.E.64 desc[UR18][R36.64], R70 ;  /* 0x0000004624007986 */ /* 0x0003e8000c101b12 */
[----:B0-----:R-:W3:Y:S01]  /*c6d0*/  LDG.E.64 R28, desc[UR18][R22.64] ;  /* 0x00000012161c7981 */ /* 0x001ee2000c1e1b00 */
[----:B------:R-:W-:Y:S01]  /*c6e0*/  IMAD.WIDE R40, R21, 0x8, R40 ;  /* 0x0000000815287825 */ /* 0x000fe200078e0228 */
[----:B---3--:R-:W-:-:S03]  /*c6f0*/  DMUL R72, R28, UR8 ;  /* 0x000000081c487c28 */ /* 0x008fc60008000000 */
[----:B------:R-:W-:-:S05]  /*c700*/  IMAD.WIDE R28, R77, 0x8, R74 ;  /* 0x000000084d1c7825 */ /* 0x000fca00078e024a */
[----:B------:R0:W-:Y:S04]  /*c710*/  STG.E.64 desc[UR18][R28.64], R72 ;  /* 0x000000481c007986 */ /* 0x0001e8000c101b12 */
[----:B--2---:R-:W2:Y:S01]  /*c720*/  LDG.E.64 R68, desc[UR18][R40.64] ;  /* 0x0000001228447981 */ /* 0x004ea2000c1e1b00 */
[----:B------:R-:W-:-:S04]  /*c730*/  IMAD.WIDE R42, R21, 0x8, R42 ;  /* 0x00000008152a7825 */ /* 0x000fc800078e022a */
[----:B------:R-:W-:Y:S01]  /*c740*/  IMAD.WIDE R52, R21, 0x8, R52 ;  /* 0x0000000815347825 */ /* 0x000fe200078e0234 */
[----:B--2---:R-:W-:-:S07]  /*c750*/  DMUL R68, R68, UR10 ;  /* 0x0000000a44447c28 */ /* 0x004fce0008000000 */
[----:B------:R2:W-:Y:S04]  /*c760*/  STG.E.64 desc[UR18][R42.64], R68 ;  /* 0x000000442a007986 */ /* 0x0005e8000c101b12 */
[----:B-1----:R-:W3:Y:S01]  /*c770*/  LDG.E.64 R70, desc[UR18][R52.64] ;  /* 0x0000001234467981 */ /* 0x002ee2000c1e1b00 */
[----:B------:R-:W-:-:S04]  /*c780*/  IMAD.WIDE R54, R21, 0x8, R54 ;  /* 0x0000000815367825 */ /* 0x000fc800078e0236 */
[----:B------:R-:W-:Y:S01]  /*c790*/  IMAD.WIDE R56, R21, 0x8, R56 ;  /* 0x0000000815387825 */ /* 0x000fe200078e0238 */
[----:B---3--:R-:W-:-:S07]  /*c7a0*/  DMUL R70, R70, UR8 ;  /* 0x0000000846467c28 */ /* 0x008fce0008000000 */
[----:B------:R1:W-:Y:S04]  /*c7b0*/  STG.E.64 desc[UR18][R54.64], R70 ;  /* 0x0000004636007986 */ /* 0x0003e8000c101b12 */
[----:B0-----:R-:W3:Y:S01]  /*c7c0*/  LDG.E.64 R72, desc[UR18][R56.64] ;  /* 0x0000001238487981 */ /* 0x001ee2000c1e1b00 */
[----:B------:R-:W-:-:S04]  /*c7d0*/  IMAD.WIDE R58, R21, 0x8, R58 ;  /* 0x00000008153a7825 */ /* 0x000fc800078e023a */
[----:B------:R-:W-:Y:S01]  /*c7e0*/  IMAD.WIDE R60, R21, 0x8, R60 ;  /* 0x00000008153c7825 */ /* 0x000fe200078e023c */
[----:B---3--:R-:W-:-:S07]  /*c7f0*/  DMUL R72, R72, UR10 ;  /* 0x0000000a48487c28 */ /* 0x008fce0008000000 */
        /* <DEDUP_REMOVED lines=65> */
[----:B------:R-:W-:Y:S04]  /*cc10*/  STG.E.64 desc[UR18][R28.64], R68 ;  /* 0x000000441c007986 */ /* 0x000fe8000c101b12 */
[----:B------:R-:W1:Y:S01]  /*cc20*/  LDG.E.64 R40, desc[UR18][R40.64] ;  /* 0x0000001228287981 */ /* 0x000e62000c1e1b00 */
[----:B------:R-:W-:-:S04]  /*cc30*/  IMAD.WIDE R42, R21, 0x8, R42 ;  /* 0x00000008152a7825 */ /* 0x000fc800078e022a */
[----:B------:R-:W-:Y:S01]  /*cc40*/  IMAD.WIDE R52, R21, 0x8, R52 ;  /* 0x0000000815347825 */ /* 0x000fe200078e0234 */
[----:B-1----:R-:W-:-:S07]  /*cc50*/  DMUL R70, R40, UR10 ;  /* 0x0000000a28467c28 */ /* 0x002fce0008000000 */
[----:B------:R1:W-:Y:S04]  /*cc60*/  STG.E.64 desc[UR18][R42.64], R70 ;  /* 0x000000462a007986 */ /* 0x0003e8000c101b12 */
[----:B------:R-:W0:Y:S01]  /*cc70*/  LDG.E.64 R52, desc[UR18][R52.64] ;  /* 0x0000001234347981 */ /* 0x000e22000c1e1b00 */
[----:B------:R-:W-:-:S04]  /*cc80*/  IMAD.WIDE R54, R21, 0x8, R54 ;  /* 0x0000000815367825 */ /* 0x000fc800078e0236 */
[----:B------:R-:W-:Y:S01]  /*cc90*/  IMAD.WIDE R56, R21, 0x8, R56 ;  /* 0x0000000815387825 */ /* 0x000fe200078e0238 */
[----:B0-----:R-:W-:-:S07]  /*cca0*/  DMUL R72, R52, UR8 ;  /* 0x0000000834487c28 */ /* 0x001fce0008000000 */
[----:B------:R-:W-:Y:S04]  /*ccb0*/  STG.E.64 desc[UR18][R54.64], R72 ;  /* 0x0000004836007986 */ /* 0x000fe8000c101b12 */
[----:B------:R-:W2:Y:S01]  /*ccc0*/  LDG.E.64 R56, desc[UR18][R56.64] ;  /* 0x0000001238387981 */ /* 0x000ea2000c1e1b00 */
[----:B------:R-:W-:-:S04]  /*ccd0*/  IMAD.WIDE R58, R21, 0x8, R58 ;  /* 0x00000008153a7825 */ /* 0x000fc800078e023a */
[----:B------:R-:W-:Y:S01]  /*cce0*/  IMAD.WIDE R60, R21, 0x8, R60 ;  /* 0x00000008153c7825 */ /* 0x000fe200078e023c */
[----:B--2---:R-:W-:-:S07]  /*ccf0*/  DMUL R40, R56, UR10 ;  /* 0x0000000a38287c28 */ /* 0x004fce0008000000 */
[----:B------:R0:W-:Y:S04]  /*cd00*/  STG.E.64 desc[UR18][R58.64], R40 ;  /* 0x000000283a007986 */ /* 0x0001e8000c101b12 */
[----:B------:R-:W1:Y:S01]  /*cd10*/  LDG.E.64 R60, desc[UR18][R60.64] ;  /* 0x000000123c3c7981 */ /* 0x000e62000c1e1b00 */
[----:B------:R-:W-:-:S04]  /*cd20*/  IMAD.WIDE R62, R21, 0x8, R62 ;  /* 0x00000008153e7825 */ /* 0x000fc800078e023e */
[----:B------:R-:W-:Y:S01]  /*cd30*/  IMAD.WIDE R64, R21, 0x8, R64 ;  /* 0x0000000815407825 */ /* 0x000fe200078e0240 */
[----:B-1----:R-:W-:-:S07]  /*cd40*/  DMUL R42, R60, UR8 ;  /* 0x000000083c2a7c28 */ /* 0x002fce0008000000 */
[----:B------:R1:W-:Y:S04]  /*cd50*/  STG.E.64 desc[UR18][R62.64], R42 ;  /* 0x0000002a3e007986 */ /* 0x0003e8000c101b12 */
[----:B------:R-:W2:Y:S01]  /*cd60*/  LDG.E.64 R64, desc[UR18][R64.64] ;  /* 0x0000001240407981 */ /* 0x000ea2000c1e1b00 */
[----:B------:R-:W-:-:S04]  /*cd70*/  IMAD.WIDE R66, R21, 0x8, R66 ;  /* 0x0000000815427825 */ /* 0x000fc800078e0242 */
[----:B------:R-:W-:Y:S01]  /*cd80*/  IMAD.WIDE R26, R21, 0x8, R26 ;  /* 0x00000008151a7825 */ /* 0x000fe200078e021a */
[----:B--2---:R-:W-:-:S07]  /*cd90*/  DMUL R52, R64, UR10 ;  /* 0x0000000a40347c28 */ /* 0x004fce0008000000 */
[----:B------:R2:W-:Y:S04]  /*cda0*/  STG.E.64 desc[UR18][R66.64], R52 ;  /* 0x0000003442007986 */ /* 0x0005e8000c101b12 */
[----:B------:R-:W0:Y:S01]  /*cdb0*/  LDG.E.64 R26, desc[UR18][R26.64] ;  /* 0x000000121a1a7981 */ /* 0x000e22000c1e1b00 */
[----:B------:R-:W-:-:S04]  /*cdc0*/  IMAD.WIDE R38, R21, 0x8, R38 ;  /* 0x0000000815267825 */ /* 0x000fc800078e0226 */
[----:B------:R-:W-:Y:S01]  /*cdd0*/  IMAD.WIDE R24, R21, 0x8, R24 ;  /* 0x0000000815187825 */ /* 0x000fe200078e0218 */
[----:B0-----:R-:W-:-:S07]  /*cde0*/  DMUL R40, R26, UR8 ;  /* 0x000000081a287c28 */ /* 0x001fce0008000000 */
[----:B------:R2:W-:Y:S04]  /*cdf0*/  STG.E.64 desc[UR18][R38.64], R40 ;  /* 0x0000002826007986 */ /* 0x0005e8000c101b12 */
[----:B------:R-:W1:Y:S01]  /*ce00*/  LDG.E.64 R24, desc[UR18][R24.64] ;  /* 0x0000001218187981 */ /* 0x000e62000c1e1b00 */
[----:B------:R-:W-:-:S04]  /*ce10*/  IMAD.WIDE R36, R21, 0x8, R36 ;  /* 0x0000000815247825 */ /* 0x000fc800078e0224 */
[----:B------:R-:W-:Y:S01]  /*ce20*/  IMAD.WIDE R22, R21, 0x8, R22 ;  /* 0x0000000815167825 */ /* 0x000fe200078e0216 */
[----:B-1----:R-:W-:-:S07]  /*ce30*/  DMUL R42, R24, UR10 ;  /* 0x0000000a182a7c28 */ /* 0x002fce0008000000 */
[----:B------:R2:W-:Y:S04]  /*ce40*/  STG.E.64 desc[UR18][R36.64], R42 ;  /* 0x0000002a24007986 */ /* 0x0005e8000c101b12 */
[----:B------:R-:W3:Y:S01]  /*ce50*/  LDG.E.64 R22, desc[UR18][R22.64] ;  /* 0x0000001216167981 */ /* 0x000ee2000c1e1b00 */
[----:B------:R-:W-:Y:S01]  /*ce60*/  IMAD.WIDE R28, R21, 0x8, R28 ;  /* 0x00000008151c7825 */ /* 0x000fe200078e021c */
[----:B------:R-:W-:-:S04]  /*ce70*/  UIADD3 UR5, UPT, UPT, UR5, 0x4, URZ ;  /* 0x0000000405057890 */ /* 0x000fc8000fffe0ff */
[----:B------:R-:W-:Y:S01]  /*ce80*/  UISETP.NE.AND UP0, UPT, UR5, UR7, UPT ;  /* 0x000000070500728c */ /* 0x000fe2000bf05270 */
[----:B---3--:R-:W-:-:S07]  /*ce90*/  DMUL R26, R22, UR8 ;  /* 0x00000008161a7c28 */ /* 0x008fce0008000000 */
[----:B------:R2:W-:Y:S01]  /*cea0*/  STG.E.64 desc[UR18][R28.64], R26 ;  /* 0x0000001a1c007986 */ /* 0x0005e2000c101b12 */
[----:B------:R-:W-:Y:S05]  /*ceb0*/  BRA.U UP0, `(.L_x_478) ;  /* 0xfffffff500407547 */ /* 0x000fea000b83ffff */
[----:B------:R-:W-:-:S05]  /*cec0*/  UMOV UR5, UR7 ;  /* 0x0000000700057c82 */ /* 0x000fca0008000000 */
.L_x_477:
[----:B------:R-:W-:-:S09]  /*ced0*/  UISETP.NE.AND UP0, UPT, UR20, URZ, UPT ;  /* 0x000000ff1400728c */ /* 0x000fd2000bf05270 */
[----:B------:R-:W-:Y:S05]  /*cee0*/  BRA.U !UP0, `(.L_x_479) ;  /* 0x0000000908607547 */ /* 0x000fea000b800000 */
[----:B------:R-:W-:Y:S02]  /*cef0*/  UISETP.NE.AND UP0, UPT, UR20, 0x1, UPT ;  /* 0x000000011400788c */ /* 0x000fe4000bf05270 */
[----:B------:R-:W-:-:S07]  /*cf00*/  ULOP3.LUT UP1, URZ, UR14, 0x1, URZ, 0xc0, !UPT ;  /* 0x000000010eff7892 */ /* 0x000fce000f82c0ff */
[----:B------:R-:W-:Y:S05]  /*cf10*/  BRA.U !UP0, `(.L_x_480) ;  /* 0x0000000508787547 */ /* 0x000fea000b800000 */
[----:B------:R-:W0:Y:S01]  /*cf20*/  LDC R21, c[0x0][0x3e8] ;  /* 0x0000fa00ff157b82 */ /* 0x000e220000000800 */
[----:B------:R-:W-:-:S07]  /*cf30*/  UIMAD UR21, UR12, UR14, UR5 ;  /* 0x0000000e0c1572a4 */ /* 0x000fce000f8e0205 */
[----:B------:R-:W2:Y:S08]  /*cf40*/  LDC.64 R64, c[0x0][0x380] ;  /* 0x0000e000ff407b82 */ /* 0x000eb00000000a00 */
[----:B------:R-:W1:Y:S01]  /*cf50*/  LDC.64 R62, c[0x0][0x388] ;  /* 0x0000e200ff3e7b82 */ /* 0x000e620000000a00 */
[----:B0-----:R-:W-:-:S07]  /*cf60*/  IMAD R77, R21, UR21, R48 ;  /* 0x00000015154d7c24 */ /* 0x001fce000f8e0230 */
[----:B------:R-:W0:Y:S01]  /*cf70*/  LDC.64 R56, c[0x0][0x390] ;  /* 0x0000e400ff387b82 */ /* 0x000e220000000a00 */
[----:B--2---:R-:W-:-:S07]  /*cf80*/  IMAD.WIDE R66, R77, 0x8, R64 ;  /* 0x000000084d427825 */ /* 0x004fce00078e0240 */
[----:B------:R-:W2:Y:S01]  /*cf90*/  LDC.64 R52, c[0x0][0x398] ;  /* 0x0000e600ff347b82 */ /* 0x000ea20000000a00 */
[----:B------:R-:W3:Y:S01]  /*cfa0*/  LDG.E.64 R22, desc[UR18][R66.64] ;  /* 0x0000001242167981 */ /* 0x000ee2000c1e1b00 */
[----:B------:R-:W-:Y:S01]  /*cfb0*/  UIMAD UR21, UR13, UR14, UR5 ;  /* 0x0000000e0d1572a4 */ /* 0x000fe2000f8e0205 */
[----:B-1----:R-:W-:-:S05]  /*cfc0*/  IMAD.WIDE R60, R77, 0x8, R62 ;  /* 0x000000084d3c7825 */ /* 0x002fca00078e023e */
[----:B------:R-:W1:Y:S01]  /*cfd0*/  LDC.64 R42, c[0x0][0x3a0] ;  /* 0x0000e800ff2a7b82 */ /* 0x000e620000000a00 */
        /* <DEDUP_REMOVED lines=14> */
[----:B------:R-:W-:Y:S01]  /*d0c0*/  IMAD.WIDE R54, R77, 0x8, R52 ;  /* 0x000000084d367825 */ /* 0x000fe200078e0234 */
[----:B--2---:R-:W-:-:S07]  /*d0d0*/  DMUL R26, R26, UR10 ;  /* 0x0000000a1a1a7c28 */ /* 0x004fce0008000000 */
[----:B------:R2:W-:Y:S04]  /*d0e0*/  STG.E.64 desc[UR18][R56.64], R26 ;  /* 0x0000001a38007986 */ /* 0x0005e8000c101b12 */
[----:B---3--:R-:W3:Y:S01]  /*d0f0*/  LDG.E.64 R22, desc[UR18][R54.64] ;  /* 0x0000001236167981 */ /* 0x008ee2000c1e1b00 */
[----:B------:R-:W-:-:S04]  /*d100*/  IMAD.WIDE R52, R79, 0x8, R52 ;  /* 0x000000084f347825 */ /* 0x000fc800078e0234 */
[----:B-1----:R-:W-:Y:S01]  /*d110*/  IMAD.WIDE R40, R77, 0x8, R42 ;  /* 0x000000084d287825 */ /* 0x002fe200078e022a */
[----:B---3--:R-:W-:-:S07]  /*d120*/  DMUL R28, R22, UR8 ;  /* 0x00000008161c7c28 */ /* 0x008fce0008000000 */
[----:B------:R1:W-:Y:S04]  /*d130*/  STG.E.64 desc[UR18][R52.64], R28 ;  /* 0x0000001c34007986 */ /* 0x0003e8000c101b12 */
[----:B------:R-:W3:Y:S01]  /*d140*/  LDG.E.64 R22, desc[UR18][R40.64] ;  /* 0x0000001228167981 */ /* 0x000ee2000c1e1b00 */
[----:B------:R-:W-:Y:S01]  /*d150*/  IMAD.WIDE R42, R79, 0x8, R42 ;  /* 0x000000084f2a7825 */ /* 0x000fe200078e022a */
[----:B---3--:R-:W-:-:S03]  /*d160*/  DMUL R38, R22, UR10 ;  /* 0x0000000a16267c28 */ /* 0x008fc60008000000 */
[----:B----4-:R-:W-:-:S04]  /*d170*/  IMAD.WIDE R22, R77, 0x8, R36 ;  /* 0x000000084d167825 */ /* 0x010fc800078e0224 */
[----:B------:R3:W-:Y:S04]  /*d180*/  STG.E.64 desc[UR18][R42.64], R38 ;  /* 0x000000262a007986 */ /* 0x0007e8000c101b12 */
[----:B0-----:R-:W4:Y:S01]  /*d190*/  LDG.E.64 R24, desc[UR18][R22.64] ;  /* 0x0000001216187981 */ /* 0x001f22000c1e1b00 */
[----:B--2---:R-:W-:Y:S01]  /*d1a0*/  IMAD.WIDE R26, R79, 0x8, R36 ;  /* 0x000000084f1a7825 */ /* 0x004fe200078e0224 */
[----:B----4-:R-:W-:-:S03]  /*d1b0*/  DMUL R68, R24, UR8 ;  /* 0x0000000818447c28 */ /* 0x010fc60008000000 */
[----:B-----5:R-:W-:-:S04]  /*d1c0*/  IMAD.WIDE R24, R77, 0x8, R72 ;  /* 0x000000084d187825 */ /* 0x020fc800078e0248 */
[----:B------:R0:W-:Y:S04]  /*d1d0*/  STG.E.64 desc[UR18][R26.64], R68 ;  /* 0x000000441a007986 */ /* 0x0001e8000c101b12 */
[----:B-1----:R-:W2:Y:S01]  /*d1e0*/  LDG.E.64 R28, desc[UR18][R24.64] ;  /* 0x00000012181c7981 */ /* 0x002ea2000c1e1b00 */
[----:B------:R-:W-:Y:S01]  /*d1f0*/  IMAD.WIDE R36, R79, 0x8, R72 ;  /* 0x000000084f247825 */ /* 0x000fe200078e0248 */
[----:B--2---:R-:W-:-:S03]  /*d200*/  DMUL R70, R28, UR10 ;  /* 0x0000000a1c467c28 */ /* 0x004fc60008000000 */
[----:B------:R-:W-:-:S04]  /*d210*/  IMAD.WIDE R28, R77, 0x8, R74 ;  /* 0x000000084d1c7825 */ /* 0x000fc800078e024a */
[----:B------:R1:W-:Y:S04]  /*d220*/  STG.E.64 desc[UR18][R36.64], R70 ;  /* 0x0000004624007986 */ /* 0x0003e8000c101b12 */
[----:B---3--:R-:W2:Y:S01]  /*d230*/  LDG.E.64 R38, desc[UR18][R28.64] ;  /* 0x000000121c267981 */ /* 0x008ea2000c1e1b00 */
[----:B------:R-:W-:Y:S01]  /*d240*/  IMAD.WIDE R66, R21, 0x8, R66 ;  /* 0x0000000815427825 */ /* 0x000fe200078e0242 */
[----:B--2---:R-:W-:-:S03]  /*d250*/  DMUL R72, R38, UR8 ;  /* 0x0000000826487c28 */ /* 0x004fc60008000000 */
[----:B------:R-:W-:-:S05]  /*d260*/  IMAD.WIDE R38, R79, 0x8, R74 ;  /* 0x000000084f267825 */ /* 0x000fca00078e024a */
        /* <DEDUP_REMOVED lines=12> */
[----:B------:R-:W-:-:S04]  /*d330*/  IMAD.WIDE R56, R21, 0x8, R56 ;  /* 0x0000000815387825 */ /* 0x000fc800078e0238 */
[----:B------:R-:W-:Y:S01]  /*d340*/  IMAD.WIDE R54, R21, 0x8, R54 ;  /* 0x0000000815367825 */ /* 0x000fe200078e0236 */
[----:B---3--:R-:W-:-:S07]  /*d350*/  DMUL R66, R58, UR10 ;  /* 0x0000000a3a427c28 */ /* 0x008fce0008000000 */
        /* <DEDUP_REMOVED lines=22> */
[----:B--2---:R-:W-:Y:S01]  /*d4c0*/  IMAD.WIDE R38, R21, 0x8, R38 ;  /* 0x0000000815267825 */ /* 0x004fe200078e0226 */
[----:B------:R-:W-:Y:S01]  /*d4d0*/  UIADD3 UR5, UPT, UPT, UR5, 0x2, URZ ;  /* 0x0000000205057890 */ /* 0x000fe2000fffe0ff */
[----:B---3--:R-:W-:-:S07]  /*d4e0*/  DMUL R22, R28, UR8 ;  /* 0x000000081c167c28 */ /* 0x008fce0008000000 */
[----:B------:R0:W-:Y:S04]  /*d4f0*/  STG.E.64 desc[UR18][R38.64], R22 ;  /* 0x0000001626007986 */ /* 0x0001e8000c101b12 */
.L_x_480:
[----:B------:R-:W-:Y:S05]  /*d500*/  BRA.U !UP1, `(.L_x_479) ;  /* 0x0000000109d87547 */ /* 0x000fea000b800000 */
[----:B------:R-:W1:Y:S01]  /*d510*/  LDCU UR21, c[0x0][0x3e8] ;  /* 0x00007d00ff1577ac */ /* 0x000e620008000800 */
[----:B------:R-:W3:Y:S01]  /*d520*/  LDC.64 R24, c[0x0][0x380] ;  /* 0x0000e000ff187b82 */ /* 0x000ee20000000a00 */
[----:B------:R-:W-:-:S07]  /*d530*/  UIMAD UR12, UR12, UR14, UR5 ;  /* 0x0000000e0c0c72a4 */ /* 0x000fce000f8e0205 */
[----:B0-2---:R-:W0:Y:S08]  /*d540*/  LDC.64 R36, c[0x0][0x388] ;  /* 0x0000e200ff247b82 */ /* 0x005e300000000a00 */
[----:B------:R-:W2:Y:S01]  /*d550*/  LDC.64 R40, c[0x0][0x390] ;  /* 0x0000e400ff287b82 */ /* 0x000ea20000000a00 */
[----:B-1----:R-:W-:-:S04]  /*d560*/  IMAD.U32 R57, RZ, RZ, UR21 ;  /* 0x00000015ff397e24 */ /* 0x002fc8000f8e00ff */
[----:B------:R-:W-:-:S03]  /*d570*/  IMAD R55, R57, UR12, R48 ;  /* 0x0000000c39377c24 */ /* 0x000fc6000f8e0230 */
[----:B------:R-:W1:Y:S01]  /*d580*/  LDC.64 R42, c[0x0][0x398] ;  /* 0x0000e600ff2a7b82 */ /* 0x000e620000000a00 */
[----:B---3--:R-:W-:-:S06]  /*d590*/  IMAD.WIDE R20, R55, 0x8, R24 ;  /* 0x0000000837147825 */ /* 0x008fcc00078e0218 */
[----:B------:R-:W3:Y:S01]  /*d5a0*/  LDG.E.64 R20, desc[UR18][R20.64] ;  /* 0x0000001214147981 */ /* 0x000ee2000c1e1b00 */
[----:B------:R-:W-:Y:S01]  /*d5b0*/  UIMAD UR5, UR13, UR14, UR5 ;  /* 0x0000000e0d0572a4 */ /* 0x000fe2000f8e0205 */
[----:B0-----:R-:W-:Y:S01]  /*d5c0*/  IMAD.WIDE R26, R55, 0x8, R36 ;  /* 0x00000008371a7825 */ /* 0x001fe200078e0224 */
[----:B------:R-:W0:Y:S04]  /*d5d0*/  LDC.64 R52, c[0x0][0x3a0] ;  /* 0x0000e800ff347b82 */ /* 0x000e280000000a00 */
[----:B------:R-:W-:-:S04]  /*d5e0*/  IMAD R57, R57, UR5, R48 ;  /* 0x0000000539397c24 */ /* 0x000fc8000f8e0230 */
[----:B------:R-:W-:Y:S01]  /*d5f0*/  IMAD.WIDE R24, R57, 0x8, R24 ;  /* 0x0000000839187825 */ /* 0x000fe200078e0218 */
[----:B---3--:R-:W-:-:S07]  /*d600*/  DMUL R22, R20, UR10 ;  /* 0x0000000a14167c28 */ /* 0x008fce0008000000 */
[----:B------:R1:W-:Y:S04]  /*d610*/  STG.E.64 desc[UR18][R24.64], R22 ;  /* 0x0000001618007986 */ /* 0x0003e8000c101b12 */
[----:B------:R-:W3:Y:S01]  /*d620*/  LDG.E.64 R26, desc[UR18][R26.64] ;  /* 0x000000121a1a7981 */ /* 0x000ee2000c1e1b00 */
[----:B------:R-:W-:-:S04]  /*d630*/  IMAD.WIDE R20, R57, 0x8, R36 ;  /* 0x0000000839147825 */ /* 0x000fc800078e0224 */
[----:B--2---:R-:W-:Y:S01]  /*d640*/  IMAD.WIDE R36, R55, 0x8, R40 ;  /* 0x0000000837247825 */ /* 0x004fe200078e0228 */
[----:B---3--:R-:W-:-:S07]  /*d650*/  DMUL R28, R26, UR8 ;  /* 0x000000081a1c7c28 */ /* 0x008fce0008000000 */
[----:B------:R0:W-:Y:S04]  /*d660*/  STG.E.64 desc[UR18][R20.64], R28 ;  /* 0x0000001c14007986 */ /* 0x0001e8000c101b12 */
[----:B------:R-:W2:Y:S01]  /*d670*/  LDG.E.64 R36, desc[UR18][R36.64] ;  /* 0x0000001224247981 */ /* 0x000ea2000c1e1b00 */
[----:B------:R-:W-:-:S04]  /*d680*/  IMAD.WIDE R40, R57, 0x8, R40 ;  /* 0x0000000839287825 */ /* 0x000fc800078e0228 */
[----:B-1----:R-:W-:Y:S01]  /*d690*/  IMAD.WIDE R22, R55, 0x8, R42 ;  /* 0x0000000837167825 */ /* 0x002fe200078e022a */
[----:B--2---:R-:W-:-:S07]  /*d6a0*/  DMUL R38, R36, UR10 ;  /* 0x0000000a24267c28 */ /* 0x004fce0008000000 */
[----:B------:R1:W-:Y:S04]  /*d6b0*/  STG.E.64 desc[UR18][R40.64], R38 ;  /* 0x0000002628007986 */ /* 0x0003e8000c101b12 */
[----:B------:R-:W2:Y:S01]  /*d6c0*/  LDG.E.64 R22, desc[UR18][R22.64] ;  /* 0x0000001216167981 */ /* 0x000ea2000c1e1b00 */
[----:B------:R-:W-:Y:S02]  /*d6d0*/  IMAD.WIDE R26, R57, 0x8, R42 ;  /* 0x00000008391a7825 */ /* 0x000fe400078e022a */
[----:B------:R-:W1:Y:S02]  /*d6e0*/  LDC.64 R42, c[0x0][0x3a8] ;  /* 0x0000ea00ff2a7b82 */ /* 0x000e640000000a00 */
[----:B0-----:R-:W-:Y:S01]  /*d6f0*/  IMAD.WIDE R20, R55, 0x8, R52 ;  /* 0x0000000837147825 */ /* 0x001fe200078e0234 */
[----:B--2---:R-:W-:-:S07]  /*d700*/  DMUL R24, R22, UR8 ;  /* 0x0000000816187c28 */ /* 0x004fce0008000000 */
[----:B------:R0:W-:Y:S04]  /*d710*/  STG.E.64 desc[UR18][R26.64], R24 ;  /* 0x000000181a007986 */ /* 0x0001e8000c101b12 */
[----:B------:R-:W2:Y:S01]  /*d720*/  LDG.E.64 R20, desc[UR18][R20.64] ;  /* 0x0000001214147981 */ /* 0x000ea2000c1e1b00 */
[----:B------:R-:W-:Y:S02]  /*d730*/  IMAD.WIDE R36, R57, 0x8, R52 ;  /* 0x0000000839247825 */ /* 0x000fe400078e0234 */
[----:B------:R-:W0:Y:S02]  /*d740*/  LDC.64 R52, c[0x0][0x3b0] ;  /* 0x0000ec00ff347b82 */ /* 0x000e240000000a00 */
        /* <DEDUP_REMOVED lines=14> */
[----:B------:R-:W2:Y:S01]  /*d830*/  LDG.E.64 R28, desc[UR18][R28.64] ;  /* 0x000000121c1c7981 */ /* 0x000ea2000c1e1b00 */
[----:B------:R-:W-:Y:S01]  /*d840*/  IMAD.WIDE R38, R57, 0x8, R42 ;  /* 0x0000000839267825 */ /* 0x000fe200078e022a */
[----:B--2---:R-:W-:-:S07]  /*d850*/  DMUL R36, R28, UR8 ;  /* 0x000000081c247c28 */ /* 0x004fce0008000000 */
[----:B------:R3:W-:Y:S04]  /*d860*/  STG.E.64 desc[UR18][R38.64], R36 ;  /* 0x0000002426007986 */ /* 0x0007e8000c101b12 */
.L_x_479:
[----:B------:R-:W-:Y:S05]  /*d870*/  @P0 BRA `(.L_x_481) ;  /* 0xffffffe800940947 */ /* 0x000fea000383ffff */
.L_x_476:
[----:B------:R-:W-:Y:S01]  /*d880*/  ISETP.NE.AND P0, PT, R47, UR6, PT ;  /* 0x000000062f007c0c */ /* 0x000fe2000bf05270 */
[----:B------:R-:W-:Y:S01]  /*d890*/  VIADD R45, R45, 0x1 ;  /* 0x000000012d2d7836 */ /* 0x000fe20000000000 */
[-C--:B------:R-:W-:Y:S02]  /*d8a0*/  IADD3 R49, PT, PT, -R49, R44.reuse, R51 ;  /* 0x0000002c31317210 */ /* 0x080fe40007ffe133 */
[----:B------:R-:W-:Y:S02]  /*d8b0*/  IADD3 R51, PT, PT, R46, 0x3, RZ ;  /* 0x000000032e337810 */ /* 0x000fe40007ffe0ff */
[----:B------:R-:W-:Y:S01]  /*d8c0*/  MOV R46, R44 ;  /* 0x0000002c002e7202 */ /* 0x000fe20000000f00 */
[----:B------:R-:W-:-:S06]  /*d8d0*/  VIADD R47, R49, 0x2 ;  /* 0x00000002312f7836 */ /* 0x000fcc0000000000 */
[----:B------:R-:W-:Y:S05]  /*d8e0*/  @P0 BRA `(.L_x_482) ;  /* 0xffffff9000200947 */ /* 0x000fea000383ffff */
.L_x_383:
[----:B------:R-:W4:Y:S01]  /*d8f0*/  LDCU UR4, c[0x0][0x360] ;  /* 0x00006c00ff0477ac */ /* 0x000f220008000800 */
[----:B------:R-:W4:Y:S01]  /*d900*/  LDC R3, c[0x0][0x370] ;  /* 0x0000dc00ff037b82 */ /* 0x000f220000000800 */
[----:B------:R-:W5:Y:S01]  /*d910*/  LDCU UR5, c[0x0][0x3e8] ;  /* 0x00007d00ff0577ac */ /* 0x000f620008000800 */
[----:B----4-:R-:W-:-:S05]  /*d920*/  IMAD R48, R3, UR4, R48 ;  /* 0x0000000403307c24 */ /* 0x010fca000f8e0230 */
[----:B-----5:R-:W-:-:S13]  /*d930*/  ISETP.GE.AND P0, PT, R48, UR5, PT ;  /* 0x0000000530007c0c */ /* 0x020fda000bf06270 */
[----:B------:R-:W-:Y:S05]  /*d940*/  @!P0 BRA `(.L_x_483) ;  /* 0xffffff2800b48947 */ /* 0x000fea000383ffff */
[----:B------:R-:W-:Y:S05]  /*d950*/  EXIT ;  /* 0x000000000000794d */ /* 0x000fea0003800000 */
        .weak           $__internal_3_$__cuda_sm20_dblrcp_rn_slowpath_v3
        .type           $__internal_3_$__cuda_sm20_dblrcp_rn_slowpath_v3,@function
        .size           $__internal_3_$__cuda_sm20_dblrcp_rn_slowpath_v3,($__internal_4_$__cuda_sm20_div_rn_f64_full - $__internal_3_$__cuda_sm20_dblrcp_rn_slowpath_v3)
$__internal_3_$__cuda_sm20_dblrcp_rn_slowpath_v3:
[----:B------:R-:W-:Y:S01]  /*d960*/  UMOV UR8, UR16 ;  /* 0x0000001000087c82 */ /* 0x000fe20008000000 */
[----:B------:R-:W-:Y:S01]  /*d970*/  UMOV UR9, UR17 ;  /* 0x0000001100097c82 */ /* 0x000fe20008000000 */
[----:B------:R-:W-:Y:S02]  /*d980*/  IMAD.U32 R8, RZ, RZ, UR8 ;  /* 0x00000008ff087e24 */ /* 0x000fe4000f8e00ff */
[----:B------:R-:W-:-:S06]  /*d990*/  IMAD.U32 R9, RZ, RZ, UR9 ;  /* 0x00000009ff097e24 */ /* 0x000fcc000f8e00ff */
[----:B------:R-:W-:-:S14]  /*d9a0*/  DSETP.GTU.AND P0, PT, |R8|, +INF , PT ;  /* 0x7ff000000800742a */ /* 0x000fdc0003f0c200 */
[----:B------:R-:W-:Y:S05]  /*d9b0*/  @P0 BRA `(.L_x_484) ;  /* 0x0000000000980947 */ /* 0x000fea0003800000 */
[----:B------:R-:W-:-:S04]  /*d9c0*/  ULOP3.LUT UR7, UR17, 0x7fffffff, URZ, 0xc0, !UPT ;  /* 0x7fffffff11077892 */ /* 0x000fc8000f8ec0ff */
[----:B------:R-:W-:-:S04]  /*d9d0*/  UIADD3 UR4, UPT, UPT, UR7, -0x1, URZ ;  /* 0xffffffff07047890 */ /* 0x000fc8000fffe0ff */
[----:B------:R-:W-:-:S11]  /*d9e0*/  UISETP.GE.U32.AND UP0, UPT, UR4, 0x7fefffff, UPT ;  /* 0x7fefffff0400788c */ /* 0x000fd6000bf06070 */
[----:B------:R-:W-:Y:S01]  /*d9f0*/  @UP0 ULOP3.LUT UR5, UR9, 0x7ff00000, URZ, 0x3c, !UPT ;  /* 0x7ff0000009050892 */ /* 0x000fe2000f8e3cff */
[----:B------:R-:W-:Y:S01]  /*da00*/  @UP0 UMOV UR4, URZ ;  /* 0x000000ff00040c82 */ /* 0x000fe20008000000 */
[----:B------:R-:W-:Y:S10]  /*da10*/  BRA.U UP0, `(.L_x_485) ;  /* 0x0000000100987547 */ /* 0x000ff4000b800000 */
[----:B------:R-:W-:-:S09]  /*da20*/  UISETP.GE.U32.AND UP0, UPT, UR7, 0x1000001, UPT ;  /* 0x010000010700788c */ /* 0x000fd2000bf06070 */
[----:B------:R-:W-:Y:S05]  /*da30*/  BRA.U !UP0, `(.L_x_486) ;  /* 0x0000000108487547 */ /* 0x000fea000b800000 */
[----:B------:R-:W-:Y:S02]  /*da40*/  UIADD3 UR4, UPT, UPT, UR9, -0x3fe00000, URZ ;  /* 0xc020000009047890 */ /* 0x000fe4000fffe0ff */
[----:B------:R-:W-:Y:S01]  /*da50*/  IMAD.U32 R3, RZ, RZ, UR9 ;  /* 0x00000009ff037e24 */ /* 0x000fe2000f8e00ff */
[----:B------:R-:W-:Y:S02]  /*da60*/  MOV R2, UR8 ;  /* 0x0000000800027c02 */ /* 0x000fe40008000f00 */
[----:B------:R-:W-:Y:S01]  /*da70*/  MOV R4, UR6 ;  /* 0x0000000600047c02 */ /* 0x000fe20008000f00 */
[----:B------:R-:W-:-:S03]  /*da80*/  IMAD.U32 R3, RZ, RZ, UR4 ;  /* 0x00000004ff037e24 */ /* 0x000fc6000f8e00ff */
[----:B------:R-:W0:Y:S03]  /*da90*/  MUFU.RCP64H R5, UR4 ;  /* 0x0000000400057d08 */ /* 0x000e260008001800 */
[----:B0-----:R-:W-:-:S08]  /*daa0*/  DFMA R6, -R2, R4, 1 ;  /* 0x3ff000000206742b */ /* 0x001fd00000000104 */
[----:B------:R-:W-:-:S08]  /*dab0*/  DFMA R6, R6, R6, R6 ;  /* 0x000000060606722b */ /* 0x000fd00000000006 */
[----:B------:R-:W-:-:S08]  /*dac0*/  DFMA R6, R4, R6, R4 ;  /* 0x000000060406722b */ /* 0x000fd00000000004 */
[----:B------:R-:W-:-:S08]  /*dad0*/  DFMA R2, -R2, R6, 1 ;  /* 0x3ff000000202742b */ /* 0x000fd00000000106 */
[----:B------:R-:W-:-:S08]  /*dae0*/  DFMA R2, R6, R2, R6 ;  /* 0x000000020602722b */ /* 0x000fd00000000006 */
[----:B------:R-:W-:-:S08]  /*daf0*/  DMUL R2, R2, 2.2250738585072013831e-308 ;  /* 0x0010000002027828 */ /* 0x000fd00000000000 */
[----:B------:R-:W-:-:S08]  /*db00*/  DFMA R4, -R8, R2, 1 ;  /* 0x3ff000000804742b */ /* 0x000fd00000000102 */
[----:B------:R-:W-:-:S08]  /*db10*/  DFMA R4, R4, R4, R4 ;  /* 0x000000040404722b */ /* 0x000fd00000000004 */
[----:B------:R-:W-:-:S10]  /*db20*/  DFMA R4, R2, R4, R2 ;  /* 0x000000040204722b */ /* 0x000fd40000000002 */
[----:B------:R-:W-:Y:S02]  /*db30*/  R2UR UR4, R4 ;  /* 0x00000000040472ca */ /* 0x000fe400000e0000 */
[----:B------:R-:W-:Y:S01]  /*db40*/  R2UR UR5, R5 ;  /* 0x00000000050572ca */ /* 0x000fe200000e0000 */
[----:B------:R-:W-:-:S14]  /*db50*/  BRA `(.L_x_485) ;  /* 0x0000000000487947 */ /* 0x000fdc0003800000 */
.L_x_486:
[----:B------:R-:W-:Y:S01]  /*db60*/  DMUL R2, R8, 8.11296384146066816958e+31 ;  /* 0x4690000008027828 */ /* 0x000fe20000000000 */
[----:B------:R-:W-:-:S05]  /*db70*/  IMAD.U32 R4, RZ, RZ, UR6 ;  /* 0x00000006ff047e24 */ /* 0x000fca000f8e00ff */
[----:B------:R-:W0:Y:S02]  /*db80*/  MUFU.RCP64H R5, R3 ;  /* 0x0000000300057308 */ /* 0x000e240000001800 */
[----:B0-----:R-:W-:-:S08]  /*db90*/  DFMA R6, -R2, R4, 1 ;  /* 0x3ff000000206742b */ /* 0x001fd00000000104 */
[----:B------:R-:W-:-:S08]  /*dba0*/  DFMA R6, R6, R6, R6 ;  /* 0x000000060606722b */ /* 0x000fd00000000006 */
[----:B------:R-:W-:-:S08]  /*dbb0*/  DFMA R6, R4, R6, R4 ;  /* 0x000000060406722b */ /* 0x000fd00000000004 */
[----:B------:R-:W-:-:S08]  /*dbc0*/  DFMA R4, -R2, R6, 1 ;  /* 0x3ff000000204742b */ /* 0x000fd00000000106 */
[----:B------:R-:W-:-:S08]  /*dbd0*/  DFMA R4, R6, R4, R6 ;  /* 0x000000040604722b */ /* 0x000fd00000000006 */
[----:B------:R-:W-:-:S10]  /*dbe0*/  DMUL R4, R4, 8.11296384146066816958e+31 ;  /* 0x4690000004047828 */ /* 0x000fd40000000000 */
[----:B------:R-:W-:Y:S02]  /*dbf0*/  R2UR UR4, R4 ;  /* 0x00000000040472ca */ /* 0x000fe400000e0000 */
[----:B------:R-:W-:Y:S01]  /*dc00*/  R2UR UR5, R5 ;  /* 0x00000000050572ca */ /* 0x000fe200000e0000 */
[----:B------:R-:W-:-:S14]  /*dc10*/  BRA `(.L_x_485) ;  /* 0x0000000000187947 */ /* 0x000fdc0003800000 */
.L_x_484:
[----:B------:R-:W-:Y:S02]  /*dc20*/  ULOP3.LUT UR4, UR9, 0x80000, URZ, 0xfc, !UPT ;  /* 0x0008000009047892 */ /* 0x000fe4000f8efcff */
[----:B------:R-:W-:Y:S01]  /*dc30*/  MOV R3, UR9 ;  /* 0x0000000900037c02 */ /* 0x000fe20008000f00 */
[----:B------:R-:W-:-:S03]  /*dc40*/  IMAD.U32 R2, RZ, RZ, UR8 ;  /* 0x00000008ff027e24 */ /* 0x000fc6000f8e00ff */
[----:B------:R-:W-:Y:S02]  /*dc50*/  IMAD.U32 R3, RZ, RZ, UR4 ;  /* 0x00000004ff037e24 */ /* 0x000fe4000f8e00ff */
[----:B------:R-:W-:-:S03]  /*dc60*/  R2UR UR4, R2 ;  /* 0x00000000020472ca */ /* 0x000fc600000e0000 */
[----:B------:R-:W-:-:S15]  /*dc70*/  R2UR UR5, R3 ;  /* 0x00000000030572ca */ /* 0x000fde00000e0000 */
.L_x_485:
[----:B------:R-:W-:Y:S01]  /*dc80*/  IMAD.MOV.U32 R2, RZ, RZ, R0 ;  /* 0x000000ffff027224 */ /* 0x000fe200078e0000 */
[----:B------:R-:W-:-:S04]  /*dc90*/  MOV R3, 0x0 ;  /* 0x0000000000037802 */ /* 0x000fc80000000f00 */
[----:B------:R-:W-:Y:S05]  /*dca0*/  RET.REL.NODEC R2 `(_Z43gpuKernelSphericalHarmonicsBesselJWithDerivIdEvPT_S1_S1_S1_S1_S1_S1_S1_S1_S1_S1_S0_iii) ;  /* 0xffffff2002d47950 */ /* 0x000fea0003c3ffff */
        .weak           $__internal_4_$__cuda_sm20_div_rn_f64_full
        .type           $__internal_4_$__cuda_sm20_div_rn_f64_full,@function
        .size           $__internal_4_$__cuda_sm20_div_rn_f64_full,($__internal_5_$__cuda_sm20_dsqrt_rn_f64_mediumpath_v1 - $__internal_4_$__cuda_sm20_div_rn_f64_full)
$__internal_4_$__cuda_sm20_div_rn_f64_full:
[----:B------:R-:W-:Y:S01]  /*dcb0*/  IMAD.MOV.U32 R91, RZ, RZ, R29 ;  /* 0x000000ffff5b7224 */ /* 0x000fe200078e001d */
[----:B------:R-:W-:Y:S01]  /*dcc0*/  FSETP.GEU.AND P3, PT, |R85|, 1.469367938527859385e-39, PT ;  /* 0x001000005500780b */ /* 0x000fe20003f6e200 */
[----:B------:R-:W-:Y:S01]  /*dcd0*/  IMAD.MOV.U32 R87, RZ, RZ, R85 ;  /* 0x000000ffff577224 */ /* 0x000fe200078e0055 */
[----:B------:R-:W-:Y:S01]  /*dce0*/  MOV R86, R80 ;  /* 0x0000005000567202 */ /* 0x000fe20000000f00 */
[----:B------:R-:W-:Y:S01]  /*dcf0*/  IMAD.MOV.U32 R90, RZ, RZ, R28 ;  /* 0x000000ffff5a7224 */ /* 0x000fe200078e001c */
[----:B------:R-:W-:Y:S01]  /*dd00*/  FSETP.GEU.AND P0, PT, |R91|, 1.469367938527859385e-39, PT ;  /* 0x001000005b00780b */ /* 0x000fe20003f0e200 */
[----:B------:R-:W-:Y:S01]  /*dd10*/  BSSY.RECONVERGENT B0, `(.L_x_487) ;  /* 0x000005a000007945 */ /* 0x000fe20003800200 */
[----:B------:R-:W-:Y:S01]  /*dd20*/  LOP3.LUT R84, R85, 0x800fffff, RZ, 0xc0, !PT ;  /* 0x800fffff55547812 */ /* 0x000fe200078ec0ff */
[----:B------:R-:W-:Y:S01]  /*dd30*/  IMAD.MOV.U32 R94, RZ, RZ, R90 ;  /* 0x000000ffff5e7224 */ /* 0x000fe200078e005a */
[----:B------:R-:W-:Y:S02]  /*dd40*/  LOP3.LUT R28, R91, 0x7ff00000, RZ, 0xc0, !PT ;  /* 0x7ff000005b1c7812 */ /* 0x000fe400078ec0ff */
[----:B------:R-:W-:-:S02]  /*dd50*/  LOP3.LUT R89, R84, 0x3ff00000, RZ, 0xfc, !PT ;  /* 0x3ff0000054597812 */ /* 0x000fc400078efcff */
[----:B------:R-:W-:Y:S01]  /*dd60*/  MOV R88, R80 ;  /* 0x0000005000587202 */ /* 0x000fe20000000f00 */
[----:B------:R-:W-:Y:S01]  /*dd70*/  @!P3 DMUL R88, R86, 8.98846567431157953865e+307 ;  /* 0x7fe000005658b828 */ /* 0x000fe20000000000 */
[----:B------:R-:W-:Y:S01]  /*dd80*/  LOP3.LUT R81, R85, 0x7ff00000, RZ, 0xc0, !PT ;  /* 0x7ff0000055517812 */ /* 0x000fe200078ec0ff */
[----:B------:R-:W-:Y:S01]  /*dd90*/  IMAD.MOV.U32 R80, RZ, RZ, R28 ;  /* 0x000000ffff507224 */ /* 0x000fe200078e001c */
[----:B------:R-:W-:Y:S02]  /*dda0*/  MOV R92, 0x1 ;  /* 0x00000001005c7802 */ /* 0x000fe40000000f00 */
[----:B------:R-:W-:Y:S01]  /*ddb0*/  @!P0 LOP3.LUT R29, R87, 0x7ff00000, RZ, 0xc0, !PT ;  /* 0x7ff00000571d8812 */ /* 0x000fe200078ec0ff */
[----:B------:R-:W0:Y:S01]  /*ddc0*/  MUFU.RCP64H R93, R89 ;  /* 0x00000059005d7308 */ /* 0x000e220000001800 */
[C---:B------:R-:W-:Y:S02]  /*ddd0*/  ISETP.GE.U32.AND P4, PT, R28.reuse, R81, PT ;  /* 0x000000511c00720c */ /* 0x040fe40003f86070 */
[----:B------:R-:W-:Y:S01]  /*dde0*/  @!P0 ISETP.GE.U32.AND P2, PT, R28, R29, PT ;  /* 0x0000001d1c00820c */ /* 0x000fe20003f46070 */
[----:B------:R-:W-:Y:S01]  /*ddf0*/  IMAD.MOV.U32 R29, RZ, RZ, 0x1ca00000 ;  /* 0x1ca00000ff1d7424 */ /* 0x000fe200078e00ff */
[----:B------:R-:W-:-:S04]  /*de00*/  @!P3 LOP3.LUT R81, R89, 0x7ff00000, RZ, 0xc0, !PT ;  /* 0x7ff000005951b812 */ /* 0x000fc800078ec0ff */
[C---:B------:R-:W-:Y:S02]  /*de10*/  @!P0 SEL R85, R29.reuse, 0x63400000, !P2 ;  /* 0x634000001d558807 */ /* 0x040fe40005000000 */
[----:B------:R-:W-:Y:S02]  /*de20*/  SEL R84, R29, 0x63400000, !P4 ;  /* 0x634000001d547807 */ /* 0x000fe40006000000 */
[--C-:B------:R-:W-:Y:S02]  /*de30*/  @!P0 LOP3.LUT R85, R85, 0x80000000, R91.reuse, 0xf8, !PT ;  /* 0x8000000055558812 */ /* 0x100fe400078ef85b */
[----:B------:R-:W-:Y:S01]  /*de40*/  LOP3.LUT R95, R84, 0x800fffff, R91, 0xf8, !PT ;  /* 0x800fffff545f7812 */ /* 0x000fe200078ef85b */
[----:B------:R-:W-:Y:S01]  /*de50*/  @!P0 IMAD.MOV.U32 R84, RZ, RZ, RZ ;  /* 0x000000ffff548224 */ /* 0x000fe200078e00ff */
[----:B------:R-:W-:-:S06]  /*de60*/  @!P0 LOP3.LUT R85, R85, 0x100000, RZ, 0xfc, !PT ;  /* 0x0010000055558812 */ /* 0x000fcc00078efcff */
[----:B------:R-:W-:Y:S02]  /*de70*/  @!P0 DFMA R94, R94, 2, -R84 ;  /* 0x400000005e5e882b */ /* 0x000fe40000000854 */
[----:B0-----:R-:W-:-:S08]  /*de80*/  DFMA R84, R92, -R88, 1 ;  /* 0x3ff000005c54742b */ /* 0x001fd00000000858 */
[----:B------:R-:W-:Y:S01]  /*de90*/  DFMA R84, R84, R84, R84 ;  /* 0x000000545454722b */ /* 0x000fe20000000054 */
[----:B------:R-:W-:-:S07]  /*dea0*/  @!P0 LOP3.LUT R80, R95, 0x7ff00000, RZ, 0xc0, !PT ;  /* 0x7ff000005f508812 */ /* 0x000fce00078ec0ff */
[----:B------:R-:W-:-:S08]  /*deb0*/  DFMA R84, R92, R84, R92 ;  /* 0x000000545c54722b */ /* 0x000fd0000000005c */
[----:B------:R-:W-:-:S08]  /*dec0*/  DFMA R98, R84, -R88, 1 ;  /* 0x3ff000005462742b */ /* 0x000fd00000000858 */
[----:B------:R-:W-:-:S08]  /*ded0*/  DFMA R98, R84, R98, R84 ;  /* 0x000000625462722b */ /* 0x000fd00000000054 */
[----:B------:R-:W-:-:S08]  /*dee0*/  DMUL R84, R98, R94 ;  /* 0x0000005e62547228 */ /* 0x000fd00000000000 */
[----:B------:R-:W-:-:S08]  /*def0*/  DFMA R92, R84, -R88, R94 ;  /* 0x80000058545c722b */ /* 0x000fd0000000005e */
[----:B------:R-:W-:Y:S01]  /*df00*/  DFMA R92, R98, R92, R84 ;  /* 0x0000005c625c722b */ /* 0x000fe20000000054 */
[----:B------:R-:W-:-:S05]  /*df10*/  VIADD R84, R80, 0xffffffff ;  /* 0xffffffff50547836 */ /* 0x000fca0000000000 */
[----:B------:R-:W-:Y:S02]  /*df20*/  ISETP.GT.U32.AND P0, PT, R84, 0x7feffffe, PT ;  /* 0x7feffffe5400780c */ /* 0x000fe40003f04070 */
[----:B------:R-:W-:-:S04]  /*df30*/  IADD3 R84, PT, PT, R81, -0x1, RZ ;  /* 0xffffffff51547810 */ /* 0x000fc80007ffe0ff */
[----:B------:R-:W-:-:S13]  /*df40*/  ISETP.GT.U32.OR P0, PT, R84, 0x7feffffe, P0 ;  /* 0x7feffffe5400780c */ /* 0x000fda0000704470 */
[----:B------:R-:W-:Y:S05]  /*df50*/  @P0 BRA `(.L_x_488) ;  /* 0x0000000000740947 */ /* 0x000fea0003800000 */
[----:B------:R-:W-:Y:S02]  /*df60*/  LOP3.LUT R81, R87, 0x7ff00000, RZ, 0xc0, !PT ;  /* 0x7ff0000057517812 */ /* 0x000fe400078ec0ff */
[----:B------:R-:W-:Y:S02]  /*df70*/  MOV R80, RZ ;  /* 0x000000ff00507202 */ /* 0x000fe40000000f00 */
[CC--:B------:R-:W-:Y:S02]  /*df80*/  ISETP.GE.U32.AND P0, PT, R28.reuse, R81.reuse, PT ;  /* 0x000000511c00720c */ /* 0x0c0fe40003f06070 */
[----:B------:R-:W-:Y:S02]  /*df90*/  VIADDMNMX R28, R28, -R81, 0xb9600000, !PT ;  /* 0xb96000001c1c7446 */ /* 0x000fe40007800951 */
[----:B------:R-:W-:Y:S02]  /*dfa0*/  SEL R29, R29, 0x63400000, !P0 ;  /* 0x634000001d1d7807 */ /* 0x000fe40004000000 */
[----:B------:R-:W-:-:S05]  /*dfb0*/  VIMNMX R28, PT, PT, R28, 0x46a00000, PT ;  /* 0x46a000001c1c7848 */ /* 0x000fca0003fe0100 */
[----:B------:R-:W-:-:S04]  /*dfc0*/  IMAD.IADD R29, R28, 0x1, -R29 ;  /* 0x000000011c1d7824 */ /* 0x000fc800078e0a1d */
[----:B------:R-:W-:-:S06]  /*dfd0*/  VIADD R81, R29, 0x7fe00000 ;  /* 0x7fe000001d517836 */ /* 0x000fcc0000000000 */
[----:B------:R-:W-:-:S10]  /*dfe0*/  DMUL R84, R92, R80 ;  /* 0x000000505c547228 */ /* 0x000fd40000000000 */
[----:B------:R-:W-:-:S13]  /*dff0*/  FSETP.GTU.AND P0, PT, |R85|, 1.469367938527859385e-39, PT ;  /* 0x001000005500780b */ /* 0x000fda0003f0c200 */
[----:B------:R-:W-:Y:S05]  /*e000*/  @P0 BRA `(.L_x_489) ;  /* 0x0000000000a80947 */ /* 0x000fea0003800000 */
[----:B------:R-:W-:Y:S01]  /*e010*/  DFMA R88, R92, -R88, R94 ;  /* 0x800000585c58722b */ /* 0x000fe2000000005e */
[----:B------:R-:W-:-:S09]  /*e020*/  IMAD.MOV.U32 R86, RZ, RZ, RZ ;  /* 0x000000ffff567224 */ /* 0x000fd200078e00ff */
[C---:B------:R-:W-:Y:S02]  /*e030*/  FSETP.NEU.AND P0, PT, R89.reuse, RZ, PT ;  /* 0x000000ff5900720b */ /* 0x040fe40003f0d000 */
[----:B------:R-:W-:-:S04]  /*e040*/  LOP3.LUT R28, R89, 0x80000000, R87, 0x48, !PT ;  /* 0x80000000591c7812 */ /* 0x000fc800078e4857 */
[----:B------:R-:W-:-:S07]  /*e050*/  LOP3.LUT R87, R28, R81, RZ, 0xfc, !PT ;  /* 0x000000511c577212 */ /* 0x000fce00078efcff */
[----:B------:R-:W-:Y:S05]  /*e060*/  @!P0 BRA `(.L_x_489) ;  /* 0x0000000000908947 */ /* 0x000fea0003800000 */
[----:B------:R-:W-:Y:S01]  /*e070*/  IMAD.MOV R81, RZ, RZ, -R29 ;  /* 0x000000ffff517224 */ /* 0x000fe200078e0a1d */
[----:B------:R-:W-:Y:S02]  /*e080*/  MOV R80, RZ ;  /* 0x000000ff00507202 */ /* 0x000fe40000000f00 */
[----:B------:R-:W-:-:S04]  /*e090*/  IADD3 R29, PT, PT, -R29, -0x43300000, RZ ;  /* 0xbcd000001d1d7810 */ /* 0x000fc80007ffe1ff */
[----:B------:R-:W-:Y:S02]  /*e0a0*/  DFMA R80, R84, -R80, R92 ;  /* 0x800000505450722b */ /* 0x000fe4000000005c */
[----:B------:R-:W-:-:S08]  /*e0b0*/  DMUL.RP R92, R92, R86 ;  /* 0x000000565c5c7228 */ /* 0x000fd00000008000 */
[----:B------:R-:W-:Y:S02]  /*e0c0*/  FSETP.NEU.AND P0, PT, |R81|, R29, PT ;  /* 0x0000001d5100720b */ /* 0x000fe40003f0d200 */
[----:B------:R-:W-:Y:S02]  /*e0d0*/  LOP3.LUT R29, R93, R28, RZ, 0x3c, !PT ;  /* 0x0000001c5d1d7212 */ /* 0x000fe400078e3cff */
[----:B------:R-:W-:Y:S02]  /*e0e0*/  FSEL R28, R92, R84, !P0 ;  /* 0x000000545c1c7208 */ /* 0x000fe40004000000 */
[----:B------:R-:W-:-:S03]  /*e0f0*/  FSEL R29, R29, R85, !P0 ;  /* 0x000000551d1d7208 */ /* 0x000fc60004000000 */
[----:B------:R-:W-:Y:S02]  /*e100*/  IMAD.MOV.U32 R84, RZ, RZ, R28 ;  /* 0x000000ffff547224 */ /* 0x000fe400078e001c */
[----:B------:R-:W-:Y:S01]  /*e110*/  IMAD.MOV.U32 R85, RZ, RZ, R29 ;  /* 0x000000ffff557224 */ /* 0x000fe200078e001d */
[----:B------:R-:W-:Y:S06]  /*e120*/  BRA `(.L_x_489) ;  /* 0x0000000000607947 */ /* 0x000fec0003800000 */
.L_x_488:
[----:B------:R-:W-:-:S14]  /*e130*/  DSETP.NAN.AND P0, PT, R90, R90, PT ;  /* 0x0000005a5a00722a */ /* 0x000fdc0003f08000 */
[----:B------:R-:W-:Y:S05]  /*e140*/  @P0 BRA `(.L_x_490) ;  /* 0x00000000004c0947 */ /* 0x000fea0003800000 */
[----:B------:R-:W-:-:S14]  /*e150*/  DSETP.NAN.AND P0, PT, R86, R86, PT ;  /* 0x000000565600722a */ /* 0x000fdc0003f08000 */
[----:B------:R-:W-:Y:S05]  /*e160*/  @P0 BRA `(.L_x_491) ;  /* 0x0000000000340947 */ /* 0x000fea0003800000 */
[----:B------:R-:W-:Y:S01]  /*e170*/  ISETP.NE.AND P0, PT, R80, R81, PT ;  /* 0x000000515000720c */ /* 0x000fe20003f05270 */
[----:B------:R-:W-:Y:S01]  /*e180*/  IMAD.MOV.U32 R85, RZ, RZ, -0x80000 ;  /* 0xfff80000ff557424 */ /* 0x000fe200078e00ff */
[----:B------:R-:W-:-:S11]  /*e190*/  MOV R84, 0x0 ;  /* 0x0000000000547802 */ /* 0x000fd60000000f00 */
[----:B------:R-:W-:Y:S05]  /*e1a0*/  @!P0 BRA `(.L_x_489) ;  /* 0x0000000000408947 */ /* 0x000fea0003800000 */
[----:B------:R-:W-:Y:S02]  /*e1b0*/  ISETP.NE.AND P0, PT, R80, 0x7ff00000, PT ;  /* 0x7ff000005000780c */ /* 0x000fe40003f05270 */
[----:B------:R-:W-:Y:S02]  /*e1c0*/  LOP3.LUT R29, R91, 0x80000000, R87, 0x48, !PT ;  /* 0x800000005b1d7812 */ /* 0x000fe400078e4857 */
[----:B------:R-:W-:-:S13]  /*e1d0*/  ISETP.EQ.OR P0, PT, R81, RZ, !P0 ;  /* 0x000000ff5100720c */ /* 0x000fda0004702670 */
[----:B------:R-:W-:Y:S01]  /*e1e0*/  @P0 LOP3.LUT R28, R29, 0x7ff00000, RZ, 0xfc, !PT ;  /* 0x7ff000001d1c0812 */ /* 0x000fe200078efcff */
[----:B------:R-:W-:Y:S01]  /*e1f0*/  @!P0 IMAD.MOV.U32 R84, RZ, RZ, RZ ;  /* 0x000000ffff548224 */ /* 0x000fe200078e00ff */
[----:B------:R-:W-:Y:S01]  /*e200*/  @!P0 MOV R85, R29 ;  /* 0x0000001d00558202 */ /* 0x000fe20000000f00 */
[----:B------:R-:W-:Y:S02]  /*e210*/  @P0 IMAD.MOV.U32 R84, RZ, RZ, RZ ;  /* 0x000000ffff540224 */ /* 0x000fe400078e00ff */
[----:B------:R-:W-:Y:S01]  /*e220*/  @P0 IMAD.MOV.U32 R85, RZ, RZ, R28 ;  /* 0x000000ffff550224 */ /* 0x000fe200078e001c */
[----:B------:R-:W-:Y:S06]  /*e230*/  BRA `(.L_x_489) ;  /* 0x00000000001c7947 */ /* 0x000fec0003800000 */
.L_x_491:
[----:B------:R-:W-:Y:S02]  /*e240*/  LOP3.LUT R29, R87, 0x80000, RZ, 0xfc, !PT ;  /* 0x00080000571d7812 */ /* 0x000fe400078efcff */
[----:B------:R-:W-:-:S03]  /*e250*/  MOV R84, R86 ;  /* 0x0000005600547202 */ /* 0x000fc60000000f00 */
[----:B------:R-:W-:Y:S01]  /*e260*/  IMAD.MOV.U32 R85, RZ, RZ, R29 ;  /* 0x000000ffff557224 */ /* 0x000fe200078e001d */
[----:B------:R-:W-:Y:S06]  /*e270*/  BRA `(.L_x_489) ;  /* 0x00000000000c7947 */ /* 0x000fec0003800000 */
.L_x_490:
[----:B------:R-:W-:Y:S01]  /*e280*/  LOP3.LUT R29, R91, 0x80000, RZ, 0xfc, !PT ;  /* 0x000800005b1d7812 */ /* 0x000fe200078efcff */
[----:B------:R-:W-:-:S03]  /*e290*/  IMAD.MOV.U32 R84, RZ, RZ, R90 ;  /* 0x000000ffff547224 */ /* 0x000fc600078e005a */
[----:B------:R-:W-:-:S07]  /*e2a0*/  MOV R85, R29 ;  /* 0x0000001d00557202 */ /* 0x000fce0000000f00 */
.L_x_489:
[----:B------:R-:W-:Y:S05]  /*e2b0*/  BSYNC.RECONVERGENT B0 ;  /* 0x0000000000007941 */ /* 0x000fea0003800200 */
.L_x_487:
[----:B------:R-:W-:Y:S01]  /*e2c0*/  MOV R80, R0 ;  /* 0x0000000000507202 */ /* 0x000fe20000000f00 */
[----:B------:R-:W-:Y:S02]  /*e2d0*/  IMAD.MOV.U32 R81, RZ, RZ, 0x0 ;  /* 0x00000000ff517424 */ /* 0x000fe400078e00ff */
[----:B------:R-:W-:Y:S02]  /*e2e0*/  IMAD.MOV.U32 R28, RZ, RZ, R84 ;  /* 0x000000ffff1c7224 */ /* 0x000fe400078e0054 */
[----:B------:R-:W-:Y:S01]  /*e2f0*/  IMAD.MOV.U32 R29, RZ, RZ, R85 ;  /* 0x000000ffff1d7224 */ /* 0x000fe200078e0055 */
[----:B------:R-:W-:Y:S06]  /*e300*/  RET.REL.NODEC R80 `(_Z43gpuKernelSphericalHarmonicsBesselJWithDerivIdEvPT_S1_S1_S1_S1_S1_S1_S1_S1_S1_S1_S0_iii) ;  /* 0xffffff1c503c7950 */ /* 0x000fec0003c3ffff */
        .weak           $__internal_5_$__cuda_sm20_dsqrt_rn_f64_mediumpath_v1
        .type           $__internal_5_$__cuda_sm20_dsqrt_rn_f64_mediumpath_v1,@function
        .size           $__internal_5_$__cuda_sm20_dsqrt_rn_f64_mediumpath_v1,($_Z43gpuKernelSphericalHarmonicsBesselJWithDerivIdEvPT_S1_S1_S1_S1_S1_S1_S1_S1_S1_S1_S0_iii$__internal_trig_reduction_slowpathd - $__internal_5_$__cuda_sm20_dsqrt_rn_f64_mediumpath_v1)
$__internal_5_$__cuda_sm20_dsqrt_rn_f64_mediumpath_v1:
[----:B------:R-:W-:Y:S01]  /*e310*/  ISETP.GE.U32.AND P0, PT, R38, -0x3400000, PT ;  /* 0xfcc000002600780c */ /* 0x000fe20003f06070 */
[----:B------:R-:W-:Y:S01]  /*e320*/  BSSY.RECONVERGENT B1, `(.L_x_492) ;  /* 0x0000027000017945 */ /* 0x000fe20003800200 */
[----:B------:R-:W-:Y:S01]  /*e330*/  IMAD.MOV.U32 R23, RZ, RZ, R39 ;  /* 0x000000ffff177224 */ /* 0x000fe200078e0027 */
[----:B------:R-:W-:Y:S01]  /*e340*/  MOV R38, R0 ;  /* 0x0000000000267202 */ /* 0x000fe20000000f00 */
[----:B------:R-:W-:Y:S02]  /*e350*/  IMAD.MOV.U32 R39, RZ, RZ, R55 ;  /* 0x000000ffff277224 */ /* 0x000fe400078e0037 */
[----:B------:R-:W-:-:S07]  /*e360*/  IMAD.MOV.U32 R55, RZ, RZ, R57 ;  /* 0x000000ffff377224 */ /* 0x000fce00078e0039 */
[----:B------:R-:W-:Y:S05]  /*e370*/  @!P0 BRA `(.L_x_493) ;  /* 0x0000000000208947 */ /* 0x000fea0003800000 */
[----:B------:R-:W-:-:S10]  /*e380*/  DFMA.RM R22, R22, R38, R54 ;  /* 0x000000261616722b */ /* 0x000fd40000004036 */
[----:B------:R-:W-:-:S04]  /*e390*/  IADD3 R38, P0, PT, R22, 0x1, RZ ;  /* 0x0000000116267810 */ /* 0x000fc80007f1e0ff */
[----:B------:R-:W-:-:S06]  /*e3a0*/  IADD3.X R39, PT, PT, RZ, R23, RZ, P0, !PT ;  /* 0x00000017ff277210 */ /* 0x000fcc00007fe4ff */
[----:B------:R-:W-:-:S08]  /*e3b0*/  DFMA.RP R28, -R22, R38, R28 ;  /* 0x00000026161c722b */ /* 0x000fd0000000811c */
[----:B------:R-:W-:-:S06]  /*e3c0*/  DSETP.GT.AND P0, PT, R28, RZ, PT ;  /* 0x000000ff1c00722a */ /* 0x000fcc0003f04000 */
[----:B------:R-:W-:Y:S02]  /*e3d0*/  FSEL R22, R38, R22, P0 ;  /* 0x0000001626167208 */ /* 0x000fe40000000000 */
[----:B------:R-:W-:Y:S01]  /*e3e0*/  FSEL R23, R39, R23, P0 ;  /* 0x0000001727177208 */ /* 0x000fe20000000000 */
[----:B------:R-:W-:Y:S06]  /*e3f0*/  BRA `(.L_x_494) ;  /* 0x0000000000647947 */ /* 0x000fec0003800000 */
.L_x_493:
[----:B------:R-:W-:-:S14]  /*e400*/  DSETP.NE.AND P0, PT, R28, RZ, PT ;  /* 0x000000ff1c00722a */ /* 0x000fdc0003f05000 */
[----:B------:R-:W-:Y:S05]  /*e410*/  @!P0 BRA `(.L_x_495) ;  /* 0x0000000000588947 */ /* 0x000fea0003800000 */
[----:B------:R-:W-:-:S13]  /*e420*/  ISETP.GE.AND P0, PT, R29, RZ, PT ;  /* 0x000000ff1d00720c */ /* 0x000fda0003f06270 */
[----:B------:R-:W-:Y:S02]  /*e430*/  @!P0 IMAD.MOV.U32 R22, RZ, RZ, 0x0 ;  /* 0x00000000ff168424 */ /* 0x000fe400078e00ff */
[----:B------:R-:W-:Y:S01]  /*e440*/  @!P0 IMAD.MOV.U32 R23, RZ, RZ, -0x80000 ;  /* 0xfff80000ff178424 */ /* 0x000fe200078e00ff */
[----:B------:R-:W-:Y:S06]  /*e450*/  @!P0 BRA `(.L_x_494) ;  /* 0x00000000004c8947 */ /* 0x000fec0003800000 */
[----:B------:R-:W-:-:S13]  /*e460*/  ISETP.GT.AND P0, PT, R29, 0x7fefffff, PT ;  /* 0x7fefffff1d00780c */ /* 0x000fda0003f04270 */
[----:B------:R-:W-:Y:S05]  /*e470*/  @P0 BRA `(.L_x_495) ;  /* 0x0000000000400947 */ /* 0x000fea0003800000 */
[----:B------:R-:W-:Y:S01]  /*e480*/  DMUL R22, R28, 8.11296384146066816958e+31 ;  /* 0x469000001c167828 */ /* 0x000fe20000000000 */
[----:B------:R-:W-:Y:S01]  /*e490*/  IMAD.MOV.U32 R54, RZ, RZ, 0x0 ;  /* 0x00000000ff367424 */ /* 0x000fe200078e00ff */
[----:B------:R-:W-:Y:S01]  /*e4a0*/  MOV R28, RZ ;  /* 0x000000ff001c7202 */ /* 0x000fe20000000f00 */
[----:B------:R-:W-:-:S03]  /*e4b0*/  IMAD.MOV.U32 R55, RZ, RZ, 0x3fd80000 ;  /* 0x3fd80000ff377424 */ /* 0x000fc600078e00ff */
[----:B------:R-:W0:Y:S02]  /*e4c0*/  MUFU.RSQ64H R29, R23 ;  /* 0x00000017001d7308 */ /* 0x000e240000001c00 */
[----:B0-----:R-:W-:-:S08]  /*e4d0*/  DMUL R38, R28, R28 ;  /* 0x0000001c1c267228 */ /* 0x001fd00000000000 */
[----:B------:R-:W-:-:S08]  /*e4e0*/  DFMA R38, R22, -R38, 1 ;  /* 0x3ff000001626742b */ /* 0x000fd00000000826 */
[----:B------:R-:W-:Y:S02]  /*e4f0*/  DFMA R54, R38, R54, 0.5 ;  /* 0x3fe000002636742b */ /* 0x000fe40000000036 */
[----:B------:R-:W-:-:S08]  /*e500*/  DMUL R38, R28, R38 ;  /* 0x000000261c267228 */ /* 0x000fd00000000000 */
[----:B------:R-:W-:-:S08]  /*e510*/  DFMA R38, R54, R38, R28 ;  /* 0x000000263626722b */ /* 0x000fd0000000001c */
[----:B------:R-:W-:Y:S02]  /*e520*/  DMUL R28, R22, R38 ;  /* 0x00000026161c7228 */ /* 0x000fe40000000000 */
[----:B------:R-:W-:-:S06]  /*e530*/  IADD3 R39, PT, PT, R39, -0x100000, RZ ;  /* 0xfff0000027277810 */ /* 0x000fcc0007ffe0ff */
[----:B------:R-:W-:-:S08]  /*e540*/  DFMA R54, R28, -R28, R22 ;  /* 0x8000001c1c36722b */ /* 0x000fd00000000016 */
[----:B------:R-:W-:-:S10]  /*e550*/  DFMA R22, R38, R54, R28 ;  /* 0x000000362616722b */ /* 0x000fd4000000001c */
[----:B------:R-:W-:Y:S01]  /*e560*/  VIADD R23, R23, 0xfcb00000 ;  /* 0xfcb0000017177836 */ /* 0x000fe20000000000 */
[----:B------:R-:W-:Y:S06]  /*e570*/  BRA `(.L_x_494) ;  /* 0x0000000000047947 */ /* 0x000fec0003800000 */
.L_x_495:
[----:B------:R-:W-:-:S11]  /*e580*/  DADD R22, R28, R28 ;  /* 0x000000001c167229 */ /* 0x000fd6000000001c */
.L_x_494:
[----:B------:R-:W-:Y:S05]  /*e590*/  BSYNC.RECONVERGENT B1 ;  /* 0x0000000000017941 */ /* 0x000fea0003800200 */
.L_x_492:
[----:B------:R-:W-:Y:S01]  /*e5a0*/  IMAD.MOV.U32 R38, RZ, RZ, R22 ;  /* 0x000000ffff267224 */ /* 0x000fe200078e0016 */
[----:B------:R-:W-:Y:S01]  /*e5b0*/  MOV R39, R23 ;  /* 0x0000001700277202 */ /* 0x000fe20000000f00 */
[----:B------:R-:W-:Y:S02]  /*e5c0*/  IMAD.MOV.U32 R22, RZ, RZ, R56 ;  /* 0x000000ffff167224 */ /* 0x000fe400078e0038 */
[----:B------:R-:W-:-:S04]  /*e5d0*/  IMAD.MOV.U32 R23, RZ, RZ, 0x0 ;  /* 0x00000000ff177424 */ /* 0x000fc800078e00ff */
[----:B------:R-:W-:Y:S05]  /*e5e0*/  RET.REL.NODEC R22 `(_Z43gpuKernelSphericalHarmonicsBesselJWithDerivIdEvPT_S1_S1_S1_S1_S1_S1_S1_S1_S1_S1_S0_iii) ;  /* 0xffffff1816847950 */ /* 0x000fea0003c3ffff */
        .type           $_Z43gpuKernelSphericalHarmonicsBesselJWithDerivIdEvPT_S1_S1_S1_S1_S1_S1_S1_S1_S1_S1_S0_iii$__internal_trig_reduction_slowpathd,@function
        .size           $_Z43gpuKernelSphericalHarmonicsBesselJWithDerivIdEvPT_S1_S1_S1_S1_S1_S1_S1_S1_S1_S1_S0_iii$__internal_trig_reduction_slowpathd,(.L_x_2695 - $_Z43gpuKernelSphericalHarmonicsBesselJWithDerivIdEvPT_S1_S1_S1_S1_S1_S1_S1_S1_S1_S1_S0_iii$__internal_trig_reduction_slowpathd)
$_Z43gpuKernelSphericalHarmonicsBesselJWithDerivIdEvPT_S1_S1_S1_S1_S1_S1_S1_S1_S1_S1_S0_iii$__internal_trig_reduction_slowpathd:
[----:B------:R-:W-:Y:S01]  /*e5f0*/  SHF.R.U32.HI R91, RZ, 0x14, R89 ;  /* 0x00000014ff5b7819 */ /* 0x000fe20000011659 */
[----:B------:R-:W-:-:S03]  /*e600*/  HFMA2 R22, -RZ, RZ, 0, 0 ;  /* 0x00000000ff167431 */ /* 0x000fc600000001ff */
[----:B------:R-:W-:-:S04]  /*e610*/  LOP3.LUT R0, R91, 0x7ff, RZ, 0xc0, !PT ;  /* 0x000007ff5b007812 */ /* 0x000fc800078ec0ff */
[----:B------:R-:W-:-:S13]  /*e620*/  ISETP.NE.AND P0, PT, R0, 0x7ff, PT ;  /* 0x000007ff0000780c */ /* 0x000fda0003f05270 */
[----:B------:R-:W-:Y:S05]  /*e630*/  @!P0 BRA `(.L_x_496) ;  /* 0x00000008004c8947 */ /* 0x000fea0003800000 */
[----:B------:R-:W-:Y:S01]  /*e640*/  VIADD R20, R0, 0xfffffc00 ;  /* 0xfffffc0000147836 */ /* 0x000fe20000000000 */
[----:B------:R-:W-:Y:S01]  /*e650*/  BSSY.RECONVERGENT B0, `(.L_x_497) ;  /* 0x0000030000007945 */ /* 0x000fe20003800200 */
[----:B------:R-:W-:-:S03]  /*e660*/  CS2R R96, SRZ ;  /* 0x0000000000607805 */ /* 0x000fc6000001ff00 */
[----:B------:R-:W-:Y:S02]  /*e670*/  SHF.R.U32.HI R0, RZ, 0x6, R20 ;  /* 0x00000006ff007819 */ /* 0x000fe40000011614 */
[----:B------:R-:W-:Y:S01]  /*e680*/  ISETP.GE.U32.AND P0, PT, R20, 0x80, PT ;  /* 0x000000801400780c */ /* 0x000fe20003f06070 */
[----:B------:R-:W-:Y:S01]  /*e690*/  VIADD R20, R1, 0x1e0 ;  /* 0x000001e001147836 */ /* 0x000fe20000000000 */
[C---:B------:R-:W-:Y:S02]  /*e6a0*/  IADD3 R21, PT, PT, -R0.reuse, 0x13, RZ ;  /* 0x0000001300157810 */ /* 0x040fe40007ffe1ff */
[----:B------:R-:W-:Y:S02]  /*e6b0*/  IADD3 R23, PT, PT, -R0, 0xf, RZ ;  /* 0x0000000f00177810 */ /* 0x000fe40007ffe1ff */
[----:B------:R-:W-:-:S04]  /*e6c0*/  SEL R21, R21, 0x12, P0 ;  /* 0x0000001215157807 */ /* 0x000fc80000000000 */
[----:B------:R-:W-:-:S13]  /*e6d0*/  ISETP.GE.AND P0, PT, R23, R21, PT ;  /* 0x000000151700720c */ /* 0x000fda0003f06270 */
[----:B------:R-:W-:Y:S05]  /*e6e0*/  @P0 BRA `(.L_x_498) ;  /* 0x0000000000980947 */ /* 0x000fea0003800000 */
[----:B------:R-:W0:Y:S01]  /*e6f0*/  LDC.64 R92, c[0x0][0x358] ;  /* 0x0000d600ff5c7b82 */ /* 0x000e220000000a00 */
[C---:B------:R-:W-:Y:S01]  /*e700*/  SHF.L.U64.HI R80, R28.reuse, 0xb, R89 ;  /* 0x0000000b1c507819 */ /* 0x040fe20000010259 */
[----:B------:R-:W-:Y:S01]  /*e710*/  BSSY.RECONVERGENT B1, `(.L_x_499) ;  /* 0x0000022000017945 */ /* 0x000fe20003800200 */
[----:B------:R-:W-:Y:S01]  /*e720*/  SHF.L.U32 R22, R28, 0xb, RZ ;  /* 0x0000000b1c167819 */ /* 0x000fe200000006ff */
[----:B------:R-:W-:Y:S01]  /*e730*/  IMAD.MOV.U32 R29, RZ, RZ, RZ ;  /* 0x000000ffff1d7224 */ /* 0x000fe200078e00ff */
[----:B------:R-:W-:Y:S02]  /*e740*/  IADD3 R28, PT, PT, RZ, -R0, -R21 ;  /* 0x80000000ff1c7210 */ /* 0x000fe40007ffe815 */
[----:B------:R-:W-:Y:S02]  /*e750*/  CS2R R96, SRZ ;  /* 0x0000000000607805 */ /* 0x000fe4000001ff00 */
[----:B------:R-:W-:-:S07]  /*e760*/  LOP3.LUT R80, R80, 0x80000000, RZ, 0xfc, !PT ;  /* 0x8000000050507812 */ /* 0x000fce00078efcff */
.L_x_500:
[----:B------:R-:W1:Y:S01]  /*e770*/  LDC.64 R84, c[0x4][0x8] ;  /* 0x01000200ff547b82 */ /* 0x000e620000000a00 */
[----:B0-----:R-:W-:Y:S02]  /*e780*/  R2UR UR4, R92 ;  /* 0x000000005c0472ca */ /* 0x001fe400000e0000 */
[----:B------:R-:W-:Y:S01]  /*e790*/  R2UR UR5, R93 ;  /* 0x000000005d0572ca */ /* 0x000fe200000e0000 */
[----:B-1----:R-:W-:-:S12]  /*e7a0*/  IMAD.WIDE R94, R23, 0x8, R84 ;  /* 0x00000008175e7825 */ /* 0x002fd800078e0254 */
[----:B------:R-:W2:Y:S01]  /*e7b0*/  LDG.E.64.CONSTANT R94, desc[UR4][R94.64] ;  /* 0x000000045e5e7981 */ /* 0x000ea2000c1e9b00 */
[----:B------:R-:W-:Y:S02]  /*e7c0*/  VIADD R28, R28, 0x1 ;  /* 0x000000011c1c7836 */ /* 0x000fe40000000000 */
[C---:B------:R-:W-:Y:S02]  /*e7d0*/  IMAD R88, R29.reuse, 0x8, R20 ;  /* 0x000000081d587824 */ /* 0x040fe400078e0214 */
[----:B------:R-:W-:Y:S02]  /*e7e0*/  VIADD R29, R29, 0x1 ;  /* 0x000000011d1d7836 */ /* 0x000fe40000000000 */
[----:B------:R-:W-:Y:S02]  /*e7f0*/  VIADD R23, R23, 0x1 ;  /* 0x0000000117177836 */ /* 0x000fe40000000000 */
[----:B--2---:R-:W-:-:S04]  /*e800*/  IMAD.WIDE.U32 R96, P3, R94, R22, R96 ;  /* 0x000000165e607225 */ /* 0x004fc80007860060 */
[C---:B------:R-:W-:Y:S02]  /*e810*/  IMAD R81, R94.reuse, R80, RZ ;  /* 0x000000505e517224 */ /* 0x040fe400078e02ff */
[----:B------:R-:W-:Y:S02]  /*e820*/  IMAD R84, R95, R22, RZ ;  /* 0x000000165f547224 */ /* 0x000fe400078e02ff */
[----:B------:R-:W-:Y:S01]  /*e830*/  IMAD.HI.U32 R87, R94, R80, RZ ;  /* 0x000000505e577227 */ /* 0x000fe200078e00ff */
[----:B------:R-:W-:-:S03]  /*e840*/  IADD3 R81, P0, PT, R81, R97, RZ ;  /* 0x0000006151517210 */ /* 0x000fc60007f1e0ff */
[C---:B------:R-:W-:Y:S01]  /*e850*/  IMAD R85, R95.reuse, R80, RZ ;  /* 0x000000505f557224 */ /* 0x040fe200078e02ff */
[----:B------:R-:W-:Y:S01]  /*e860*/  IADD3 R97, P2, PT, R84, R81, RZ ;  /* 0x0000005154617210 */ /* 0x000fe20007f5e0ff */
[----:B------:R-:W-:Y:S01]  /*e870*/  IMAD.HI.U32 R84, R95, R22, RZ ;  /* 0x000000165f547227 */ /* 0x000fe200078e00ff */
[----:B------:R-:W-:-:S03]  /*e880*/  IADD3.X R87, PT, PT, R87, RZ, RZ, P3, !PT ;  /* 0x000000ff57577210 */ /* 0x000fc60001ffe4ff */
[----:B------:R-:W-:Y:S01]  /*e890*/  IMAD.HI.U32 R81, R95, R80, RZ ;  /* 0x000000505f517227 */ /* 0x000fe200078e00ff */
[----:B------:R-:W-:Y:S01]  /*e8a0*/  IADD3.X R84, P0, PT, R84, R87, RZ, P0, !PT ;  /* 0x0000005754547210 */ /* 0x000fe2000071e4ff */
[----:B------:R0:W-:Y:S03]  /*e8b0*/  STL.64 [R88], R96 ;  /* 0x0000006058007387 */ /* 0x0001e60000100a00 */
[----:B------:R-:W-:Y:S01]  /*e8c0*/  IADD3.X R84, P2, PT, R85, R84, RZ, P2, !PT ;  /* 0x0000005455547210 */ /* 0x000fe2000175e4ff */
[----:B------:R-:W-:Y:S01]  /*e8d0*/  IMAD.X R81, RZ, RZ, R81, P0 ;  /* 0x000000ffff517224 */ /* 0x000fe200000e0651 */
[----:B------:R-:W-:-:S04]  /*e8e0*/  ISETP.NE.AND P0, PT, R28, -0xf, PT ;  /* 0xfffffff11c00780c */ /* 0x000fc80003f05270 */
[----:B------:R-:W-:Y:S02]  /*e8f0*/  IADD3.X R85, PT, PT, RZ, R81, RZ, P2, !PT ;  /* 0x00000051ff557210 */ /* 0x000fe400017fe4ff */
[----:B0-----:R-:W-:-:S03]  /*e900*/  MOV R96, R84 ;  /* 0x0000005400607202 */ /* 0x001fc60000000f00 */
[----:B------:R-:W-:-:S04]  /*e910*/  IMAD.MOV.U32 R97, RZ, RZ, R85 ;  /* 0x000000ffff617224 */ /* 0x000fc800078e0055 */
[----:B------:R-:W-:Y:S05]  /*e920*/  @P0 BRA `(.L_x_500) ;  /* 0xfffffffc00900947 */ /* 0x000fea000383ffff */
[----:B------:R-:W-:Y:S05]  /*e930*/  BSYNC.RECONVERGENT B1 ;  /* 0x0000000000017941 */ /* 0x000fea0003800200 */
.L_x_499:
[----:B------:R-:W-:-:S07]  /*e940*/  IMAD.MOV.U32 R23, RZ, RZ, R21 ;  /* 0x000000ffff177224 */ /* 0x000fce00078e0015 */
.L_x_498:
[----:B------:R-:W-:Y:S05]  /*e950*/  BSYNC.RECONVERGENT B0 ;  /* 0x0000000000007941 */ /* 0x000fea0003800200 */
.L_x_497:
[----:B------:R-:W-:Y:S02]  /*e960*/  LOP3.LUT P0, R91, R91, 0x3f, RZ, 0xc0, !PT ;  /* 0x0000003f5b5b7812 */ /* 0x000fe4000780c0ff */
[----:B------:R-:W-:-:S05]  /*e970*/  IADD3 R23, PT, PT, R0, R23, RZ ;  /* 0x0000001700177210 */ /* 0x000fca0007ffe0ff */
[----:B------:R-:W-:-:S05]  /*e980*/  IMAD.U32 R87, R23, 0x8, R20 ;  /* 0x0000000817577824 */ /* 0x000fca00078e0014 */
[----:B------:R0:W-:Y:S04]  /*e990*/  STL.64 [R87+-0x78], R96 ;  /* 0xffff886057007387 */ /* 0x0001e80000100a00 */
[----:B------:R-:W2:Y:S04]  /*e9a0*/  @P0 LDL.64 R28, [R1+0x1e8] ;  /* 0x0001e800011c0983 */ /* 0x000ea80000100a00 */
[----:B------:R-:W3:Y:S04]  /*e9b0*/  LDL.64 R20, [R1+0x1f0] ;  /* 0x0001f00001147983 */ /* 0x000ee80000100a00 */
[----:B------:R-:W4:Y:S01]  /*e9c0*/  LDL.64 R22, [R1+0x1f8] ;  /* 0x0001f80001167983 */ /* 0x000f220000100a00 */
[----:B------:R-:W-:Y:S01]  /*e9d0*/  BSSY.RECONVERGENT B0, `(.L_x_501) ;  /* 0x0000035000007945 */ /* 0x000fe20003800200 */
[----:B--2---:R-:W-:-:S02]  /*e9e0*/  @P0 SHF.R.U64 R85, R28, 0x1, R29 ;  /* 0x000000011c550819 */ /* 0x004fc4000000121d */
[----:B------:R-:W-:Y:S02]  /*e9f0*/  @P0 SHF.R.U32.HI R84, RZ, 0x1, R29 ;  /* 0x00000001ff540819 */ /* 0x000fe4000001161d */
[----:B------:R-:W-:Y:S02]  /*ea00*/  @P0 LOP3.LUT R29, R91, 0x3f, RZ, 0x3c, !PT ;  /* 0x0000003f5b1d0812 */ /* 0x000fe400078e3cff */
[C---:B---3--:R-:W-:Y:S02]  /*ea10*/  @P0 SHF.L.U32 R80, R20.reuse, R91, RZ ;  /* 0x0000005b14500219 */ /* 0x048fe400000006ff */
[----:B------:R-:W-:Y:S02]  /*ea20*/  @P0 SHF.R.U64 R85, R85, R29, R84 ;  /* 0x0000001d55550219 */ /* 0x000fe40000001254 */
[--C-:B------:R-:W-:Y:S02]  /*ea30*/  @P0 SHF.R.U32.HI R0, RZ, 0x1, R21.reuse ;  /* 0x00000001ff000819 */ /* 0x100fe40000011615 */
[----:B------:R-:W-:-:S02]  /*ea40*/  @P0 SHF.R.U64 R81, R20, 0x1, R21 ;  /* 0x0000000114510819 */ /* 0x000fc40000001215 */
[----:B------:R-:W-:Y:S02]  /*ea50*/  @P0 SHF.L.U64.HI R28, R20, R91, R21 ;  /* 0x0000005b141c0219 */ /* 0x000fe40000010215 */
[----:B0-----:R-:W-:Y:S02]  /*ea60*/  @P0 SHF.R.U32.HI R87, RZ, R29, R84 ;  /* 0x0000001dff570219 */ /* 0x001fe40000011654 */
[----:B------:R-:W-:Y:S02]  /*ea70*/  @P0 LOP3.LUT R20, R80, R85, RZ, 0xfc, !PT ;  /* 0x0000005550140212 */ /* 0x000fe400078efcff */
[----:B----4-:R-:W-:Y:S02]  /*ea80*/  @P0 SHF.L.U32 R84, R22, R91, RZ ;  /* 0x0000005b16540219 */ /* 0x010fe400000006ff */
[----:B------:R-:W-:Y:S02]  /*ea90*/  @P0 SHF.R.U64 R81, R81, R29, R0 ;  /* 0x0000001d51510219 */ /* 0x000fe40000001200 */
[----:B------:R-:W-:-:S02]  /*eaa0*/  @P0 LOP3.LUT R21, R28, R87, RZ, 0xfc, !PT ;  /* 0x000000571c150212 */ /* 0x000fc400078efcff */
[----:B------:R-:W-:Y:S01]  /*eab0*/  @P0 SHF.R.U32.HI R28, RZ, R29, R0 ;  /* 0x0000001dff1c0219 */ /* 0x000fe20000011600 */
[----:B------:R-:W-:Y:S01]  /*eac0*/  IMAD.SHL.U32 R0, R20, 0x4, RZ ;  /* 0x0000000414007824 */ /* 0x000fe200078e00ff */
[----:B------:R-:W-:Y:S02]  /*ead0*/  @P0 SHF.L.U64.HI R91, R22, R91, R23 ;  /* 0x0000005b165b0219 */ /* 0x000fe40000010217 */
[----:B------:R-:W-:Y:S02]  /*eae0*/  @P0 LOP3.LUT R22, R84, R81, RZ, 0xfc, !PT ;  /* 0x0000005154160212 */ /* 0x000fe400078efcff */
[----:B------:R-:W-:Y:S02]  /*eaf0*/  SHF.L.U64.HI R20, R20, 0x2, R21 ;  /* 0x0000000214147819 */ /* 0x000fe40000010215 */
[----:B------:R-:W-:Y:S02]  /*eb00*/  @P0 LOP3.LUT R23, R91, R28, RZ, 0xfc, !PT ;  /* 0x0000001c5b170212 */ /* 0x000fe400078efcff */
[----:B------:R-:W-:-:S02]  /*eb10*/  SHF.L.W.U32.HI R21, R21, 0x2, R22 ;  /* 0x0000000215157819 */ /* 0x000fc40000010e16 */
[----:B------:R-:W-:Y:S02]  /*eb20*/  IADD3 RZ, P0, PT, RZ, -R0, RZ ;  /* 0x80000000ffff7210 */ /* 0x000fe40007f1e0ff */
[----:B------:R-:W-:Y:S02]  /*eb30*/  LOP3.LUT R29, RZ, R20, RZ, 0x33, !PT ;  /* 0x00000014ff1d7212 */ /* 0x000fe400078e33ff */
[----:B------:R-:W-:Y:S02]  /*eb40*/  SHF.L.W.U32.HI R22, R22, 0x2, R23 ;  /* 0x0000000216167819 */ /* 0x000fe40000010e17 */
[----:B------:R-:W-:Y:S02]  /*eb50*/  LOP3.LUT R80, RZ, R21, RZ, 0x33, !PT ;  /* 0x00000015ff507212 */ /* 0x000fe400078e33ff */
[----:B------:R-:W-:Y:S02]  /*eb60*/  IADD3.X R29, P0, PT, RZ, R29, RZ, P0, !PT ;  /* 0x0000001dff1d7210 */ /* 0x000fe4000071e4ff */
[----:B------:R-:W-:-:S02]  /*eb70*/  LOP3.LUT R28, RZ, R22, RZ, 0x33, !PT ;  /* 0x00000016ff1c7212 */ /* 0x000fc400078e33ff */
[C---:B------:R-:W-:Y:S02]  /*eb80*/  ISETP.GT.U32.AND P3, PT, R21.reuse, -0x1, PT ;  /* 0xffffffff1500780c */ /* 0x040fe40003f64070 */
[----:B------:R-:W-:Y:S02]  /*eb90*/  IADD3.X R80, P2, PT, RZ, R80, RZ, P0, !PT ;  /* 0x00000050ff507210 */ /* 0x000fe4000075e4ff */
[C---:B------:R-:W-:Y:S02]  /*eba0*/  ISETP.GT.AND.EX P0, PT, R22.reuse, -0x1, PT, P3 ;  /* 0xffffffff1600780c */ /* 0x040fe40003f04330 */
[----:B------:R-:W-:Y:S02]  /*ebb0*/  IADD3.X R81, PT, PT, RZ, R28, RZ, P2, !PT ;  /* 0x0000001cff517210 */ /* 0x000fe400017fe4ff */
[----:B------:R-:W-:Y:S02]  /*ebc0*/  SEL R21, R21, R80, P0 ;  /* 0x0000005015157207 */ /* 0x000fe40000000000 */
[----:B------:R-:W-:-:S02]  /*ebd0*/  SEL R28, R22, R81, P0 ;  /* 0x00000051161c7207 */ /* 0x000fc40000000000 */
[----:B------:R-:W-:Y:S02]  /*ebe0*/  SEL R29, R20, R29, P0 ;  /* 0x0000001d141d7207 */ /* 0x000fe40000000000 */
[----:B------:R-:W-:-:S03]  /*ebf0*/  ISETP.NE.U32.AND P2, PT, R28, RZ, PT ;  /* 0x000000ff1c00720c */ /* 0x000fc60003f45070 */
[----:B------:R-:W-:Y:S01]  /*ec00*/  @!P0 IMAD.MOV R0, RZ, RZ, -R0 ;  /* 0x000000ffff008224 */ /* 0x000fe200078e0a00 */
[----:B------:R-:W-:-:S04]  /*ec10*/  SEL R84, R21, R28, !P2 ;  /* 0x0000001c15547207 */ /* 0x000fc80005000000 */
[----:B------:R-:W0:Y:S02]  /*ec20*/  FLO.U32 R80, R84 ;  /* 0x0000005400507300 */ /* 0x000e2400000e0000 */
[C---:B0-----:R-:W-:Y:S02]  /*ec30*/  IADD3 R81, PT, PT, -R80.reuse, 0x1f, RZ ;  /* 0x0000001f50517810 */ /* 0x041fe40007ffe1ff */
[----:B------:R-:W-:-:S03]  /*ec40*/  IADD3 R80, PT, PT, -R80, 0x3f, RZ ;  /* 0x0000003f50507810 */ /* 0x000fc60007ffe1ff */
[----:B------:R-:W-:-:S05]  /*ec50*/  @P2 IMAD.MOV R80, RZ, RZ, R81 ;  /* 0x000000ffff502224 */ /* 0x000fca00078e0251 */
[----:B------:R-:W-:-:S13]  /*ec60*/  ISETP.NE.AND P2, PT, R80, RZ, PT ;  /* 0x000000ff5000720c */ /* 0x000fda0003f45270 */
[----:B------:R-:W-:Y:S05]  /*ec70*/  @!P2 BRA `(.L_x_502) ;  /* 0x000000000028a947 */ /* 0x000fea0003800000 */
[----:B------:R-:W-:Y:S02]  /*ec80*/  LOP3.LUT R20, R80, 0x3f, RZ, 0xc0, !PT ;  /* 0x0000003f50147812 */ /* 0x000fe400078ec0ff */
[--C-:B------:R-:W-:Y:S02]  /*ec90*/  SHF.R.U64 R0, R0, 0x1, R29.reuse ;  /* 0x0000000100007819 */ /* 0x100fe4000000121d */
[CC--:B------:R-:W-:Y:S02]  /*eca0*/  SHF.L.U64.HI R28, R21.reuse, R20.reuse, R28 ;  /* 0x00000014151c7219 */ /* 0x0c0fe4000001021c */
[----:B------:R-:W-:Y:S02]  /*ecb0*/  SHF.L.U32 R21, R21, R20, RZ ;  /* 0x0000001415157219 */ /* 0x000fe400000006ff */
[----:B------:R-:W-:Y:S02]  /*ecc0*/  SHF.R.U32.HI R29, RZ, 0x1, R29 ;  /* 0x00000001ff1d7819 */ /* 0x000fe4000001161d */
[----:B------:R-:W-:-:S04]  /*ecd0*/  LOP3.LUT R20, R80, 0x3f, RZ, 0xc, !PT ;  /* 0x0000003f50147812 */ /* 0x000fc800078e0cff */
[-CC-:B------:R-:W-:Y:S02]  /*ece0*/  SHF.R.U64 R0, R0, R20.reuse, R29.reuse ;  /* 0x0000001400007219 */ /* 0x180fe4000000121d */
[----:B------:R-:W-:Y:S02]  /*ecf0*/  SHF.R.U32.HI R29, RZ, R20, R29 ;  /* 0x00000014ff1d7219 */ /* 0x000fe4000001161d */
[----:B------:R-:W-:Y:S02]  /*ed00*/  LOP3.LUT R21, R21, R0, RZ, 0xfc, !PT ;  /* 0x0000000015157212 */ /* 0x000fe400078efcff */
[----:B------:R-:W-:-:S07]  /*ed10*/  LOP3.LUT R28, R28, R29, RZ, 0xfc, !PT ;  /* 0x0000001d1c1c7212 */ /* 0x000fce00078efcff */
.L_x_502:
[----:B------:R-:W-:Y:S05]  /*ed20*/  BSYNC.RECONVERGENT B0 ;  /* 0x0000000000007941 */ /* 0x000fea0003800200 */
.L_x_501:
[----:B------:R-:W-:Y:S01]  /*ed30*/  IMAD.WIDE.U32 R84, R21, 0x2168c235, RZ ;  /* 0x2168c23515547825 */ /* 0x000fe200078e00ff */
[----:B------:R-:W-:-:S03]  /*ed40*/  SHF.R.U32.HI R23, RZ, 0x1e, R23 ;  /* 0x0000001eff177819 */ /* 0x000fc60000011617 */
[----:B------:R-:W-:Y:S01]  /*ed50*/  IMAD.MOV.U32 R91, RZ, RZ, RZ ;  /* 0x000000ffff5b7224 */ /* 0x000fe200078e00ff */
[----:B------:R-:W-:Y:S01]  /*ed60*/  MOV R90, R85 ;  /* 0x00000055005a7202 */ /* 0x000fe20000000f00 */
[----:B------:R-:W-:Y:S01]  /*ed70*/  IMAD.HI.U32 R0, R28, -0x36f0255e, RZ ;  /* 0xc90fdaa21c007827 */ /* 0x000fe200078e00ff */
[----:B------:R-:W-:Y:S02]  /*ed80*/  IADD3 RZ, P2, PT, R84, R84, RZ ;  /* 0x0000005454ff7210 */ /* 0x000fe40007f5e0ff */
[----:B------:R-:W-:Y:S01]  /*ed90*/  LEA.HI R22, R22, R23, RZ, 0x1 ;  /* 0x0000001716167211 */ /* 0x000fe200078f08ff */
[----:B------:R-:W-:-:S04]  /*eda0*/  IMAD.WIDE.U32 R20, R21, -0x36f0255e, R90 ;  /* 0xc90fdaa215147825 */ /* 0x000fc800078e005a */
[C---:B------:R-:W-:Y:S02]  /*edb0*/  IMAD R29, R28.reuse, -0x36f0255e, RZ ;  /* 0xc90fdaa21c1d7824 */ /* 0x040fe400078e02ff */
[----:B------:R-:W-:-:S04]  /*edc0*/  IMAD.WIDE.U32 R20, P3, R28, 0x2168c235, R20 ;  /* 0x2168c2351c147825 */ /* 0x000fc80007860014 */
[----:B------:R-:W-:Y:S01]  /*edd0*/  IMAD.X R0, RZ, RZ, R0, P3 ;  /* 0x000000ffff007224 */ /* 0x000fe200018e0600 */
[----:B------:R-:W-:Y:S02]  /*ede0*/  IADD3 R29, P3, PT, R29, R21, RZ ;  /* 0x000000151d1d7210 */ /* 0x000fe40007f7e0ff */
[----:B------:R-:W-:Y:S02]  /*edf0*/  IADD3.X RZ, P2, PT, R20, R20, RZ, P2, !PT ;  /* 0x0000001414ff7210 */ /* 0x000fe4000175e4ff */
[----:B------:R-:W-:Y:S02]  /*ee00*/  IADD3.X R21, PT, PT, RZ, R0, RZ, P3, !PT ;  /* 0x00000000ff157210 */ /* 0x000fe40001ffe4ff */
[C---:B------:R-:W-:Y:S02]  /*ee10*/  ISETP.GT.U32.AND P4, PT, R29.reuse, RZ, PT ;  /* 0x000000ff1d00720c */ /* 0x040fe40003f84070 */
[----:B------:R-:W-:Y:S02]  /*ee20*/  IADD3.X R0, P3, PT, R29, R29, RZ, P2, !PT ;  /* 0x0000001d1d007210 */ /* 0x000fe4000177e4ff */
[----:B------:R-:W-:-:S03]  /*ee30*/  ISETP.GT.AND.EX P2, PT, R21, RZ, PT, P4 ;  /* 0x000000ff1500720c */ /* 0x000fc60003f44340 */
[----:B------:R-:W-:Y:S01]  /*ee40*/  IMAD.X R20, R21, 0x1, R21, P3 ;  /* 0x0000000115147824 */ /* 0x000fe200018e0615 */
[----:B------:R-:W-:-:S04]  /*ee50*/  SEL R0, R0, R29, P2 ;  /* 0x0000001d00007207 */ /* 0x000fc80001000000 */
[----:B------:R-:W-:Y:S02]  /*ee60*/  SEL R20, R20, R21, P2 ;  /* 0x0000001514147207 */ /* 0x000fe40001000000 */
[----:B------:R-:W-:-:S05]  /*ee70*/  IADD3 R21, P3, PT, R0, 0x1, RZ ;  /* 0x0000000100157810 */ /* 0x000fca0007f7e0ff */
[----:B------:R-:W-:-:S05]  /*ee80*/  IMAD.X R0, RZ, RZ, R20, P3 ;  /* 0x000000ffff007224 */ /* 0x000fca00018e0614 */
[----:B------:R-:W-:-:S04]  /*ee90*/  SHF.R.U64 R21, R21, 0xa, R0 ;  /* 0x0000000a15157819 */ /* 0x000fc80000001200 */
[----:B------:R-:W-:Y:S02]  /*eea0*/  IADD3 R29, P3, PT, R21, 0x1, RZ ;  /* 0x00000001151d7810 */ /* 0x000fe40007f7e0ff */
[----:B------:R-:W-:Y:S02]  /*eeb0*/  SEL R21, RZ, 0xffffffff, !P2 ;  /* 0xffffffffff157807 */ /* 0x000fe40005000000 */
[----:B------:R-:W-:Y:S02]  /*eec0*/  LEA.HI.X R0, R0, RZ, RZ, 0x16, P3 ;  /* 0x000000ff00007211 */ /* 0x000fe400018fb4ff */
[----:B------:R-:W-:Y:S02]  /*eed0*/  IADD3 R21, PT, PT, R21, -R80, RZ ;  /* 0x8000005015157210 */ /* 0x000fe40007ffe0ff */
[----:B------:R-:W-:Y:S02]  /*eee0*/  LOP3.LUT P2, R20, R89, 0x80000000, RZ, 0xc0, !PT ;  /* 0x8000000059147812 */ /* 0x000fe4000784c0ff */
[--C-:B------:R-:W-:Y:S01]  /*eef0*/  SHF.R.U64 R29, R29, 0x1, R0.reuse ;  /* 0x000000011d1d7819 */ /* 0x100fe20000001200 */
[----:B------:R-:W-:Y:S01]  /*ef00*/  IMAD.SHL.U32 R21, R21, 0x100000, RZ ;  /* 0x0010000015157824 */ /* 0x000fe200078e00ff */
[----:B------:R-:W-:-:S02]  /*ef10*/  SHF.R.U32.HI R0, RZ, 0x1, R0 ;  /* 0x00000001ff007819 */ /* 0x000fc40000011600 */
[----:B------:R-:W-:Y:S02]  /*ef20*/  IADD3 R28, P3, P4, RZ, RZ, R29 ;  /* 0x000000ffff1c7210 */ /* 0x000fe40007c7e01d */
[----:B------:R-:W-:Y:S02]  /*ef30*/  @!P0 LOP3.LUT R20, R20, 0x80000000, RZ, 0x3c, !PT ;  /* 0x8000000014148812 */ /* 0x000fe400078e3cff */
[----:B------:R-:W-:-:S03]  /*ef40*/  IADD3.X R21, PT, PT, R21, 0x3fe00000, R0, P3, P4 ;  /* 0x3fe0000015157810 */ /* 0x000fc60001fe8400 */
[----:B------:R-:W-:Y:S01]  /*ef50*/  @P2 IMAD.MOV R22, RZ, RZ, -R22 ;  /* 0x000000ffff162224 */ /* 0x000fe200078e0a16 */
[----:B------:R-:W-:-:S07]  /*ef60*/  LOP3.LUT R89, R21, R20, RZ, 0xfc, !PT ;  /* 0x0000001415597212 */ /* 0x000fce00078efcff */
.L_x_496:
[----:B------:R-:W-:Y:S01]  /*ef70*/  IMAD.MOV.U32 R87, RZ, RZ, 0x0 ;  /* 0x00000000ff577424 */ /* 0x000fe200078e00ff */
[----:B------:R-:W-:-:S03]  /*ef80*/  MOV R29, R89 ;  /* 0x00000059001d7202 */ /* 0x000fc60000000f00 */
[----:B------:R-:W-:Y:S05]  /*ef90*/  RET.REL.NODEC R86 `(_Z43gpuKernelSphericalHarmonicsBesselJWithDerivIdEvPT_S1_S1_S1_S1_S1_S1_S1_S1_S1_S1_S0_iii) ;  /* 0xffffff1056187950 */ /* 0x000fea0003c3ffff */
.L_x_503:
        /* <DEDUP_REMOVED lines=14> */
.L_x_2695:


//--------------------- .text._Z34gpuKernelSphericalHarmonicsBesselJIfEvPT_S1_S1_S1_S1_S0_iii --------------------------
	.section	.text._Z34gpuKernelSphericalHarmonicsBesselJIfEvPT_S1_S1_S1_S1_S0_iii,"ax",@progbits
	.align	128
        .global         _Z34gpuKernelSphericalHarmonicsBesselJIfEvPT_S1_S1_S1_S1_S0_iii
        .type           _Z34gpuKernelSphericalHarmonicsBesselJIfEvPT_S1_S1_S1_S1_S0_iii,@function
        .size           _Z34gpuKernelSphericalHarmonicsBesselJIfEvPT_S1_S1_S1_S1_S0_iii,(.L_x_2698 - _Z34gpuKernelSphericalHarmonicsBesselJIfEvPT_S1_S1_S1_S1_S0_iii)
        .other          _Z34gpuKernelSphericalHarmonicsBesselJIfEvPT_S1_S1_S1_S1_S0_iii,@"STO_CUDA_ENTRY STV_DEFAULT"
_Z34gpuKernelSphericalHarmonicsBesselJIfEvPT_S1_S1_S1_S1_S0_iii:
.text._Z34gpuKernelSphericalHarmonicsBesselJIfEvPT_S1_S1_S1_S1_S0_iii:
        /* <DEDUP_REMOVED lines=16> */
[----:B------:R-:W-:Y:S05]  /*0100*/  CALL.REL.NOINC `($__internal_6_$__cuda_sm20_rcp_rn_f32_slowpath) ;  /* 0x0000009000847944 */ /* 0x000fea0003c00000 */
[----:B------:R-:W-:Y:S01]  /*0110*/  MOV R4, R0 ;  /* 0x0000000000047202 */ /* 0x000fe20000000f00 */
[----:B------:R-:W-:Y:S06]  /*0120*/  BRA `(.L_x_505) ;  /* 0x0000000000107947 */ /* 0x000fec0003800000 */
.L_x_504:
[----:B------:R-:W0:Y:S02]  /*0130*/  MUFU.RCP R4, R13 ;  /* 0x0000000d00047308 */ /* 0x000e240000001000 */
[----:B0-----:R-:W-:-:S04]  /*0140*/  FFMA R0, R13, R4, -1 ;  /* 0xbf8000000d007423 */ /* 0x001fc80000000004 */
[----:B------:R-:W-:-:S04]  /*0150*/  FADD.FTZ R3, -R0, -RZ ;  /* 0x800000ff00037221 */ /* 0x000fc80000010100 */
[----:B------:R-:W-:-:S07]  /*0160*/  FFMA R4, R4, R3, R4 ;  /* 0x0000000304047223 */ /* 0x000fce0000000004 */
.L_x_505:
[----:B------:R-:W-:Y:S01]  /*0170*/  VIADD R0, R4, 0xf3000000 ;  /* 0xf300000004007836 */ /* 0x000fe20000000000 */
[----:B------:R0:W1:Y:S04]  /*0180*/  MUFU.RSQ R5, R4 ;  /* 0x0000000400057308 */ /* 0x0000680000001400 */
[----:B------:R-:W-:-:S13]  /*0190*/  ISETP.GT.U32.AND P0, PT, R0, 0x727fffff, PT ;  /* 0x727fffff0000780c */ /* 0x000fda0003f04070 */
[----:B01----:R-:W-:Y:S05]  /*01a0*/  @!P0 BRA `(.L_x_506) ;  /* 0x0000000000188947 */ /* 0x003fea0003800000 */
[----:B------:R-:W-:Y:S01]  /*01b0*/  BSSY.RECONVERGENT B0, `(.L_x_507) ;  /* 0x0000003000007945 */ /* 0x000fe20003800200 */
[----:B------:R-:W-:-:S07]  /*01c0*/  MOV R24, 0x1e0 ;  /* 0x000001e000187802 */ /* 0x000fce0000000f00 */
[----:B------:R-:W-:Y:S05]  /*01d0*/  CALL.REL.NOINC `($__internal_7_$__cuda_sm20_sqrt_rn_f32_slowpath) ;  /* 0x0000009400207944 */ /* 0x000fea0003c00000 */
[----:B------:R-:W-:Y:S05]  /*01e0*/  BSYNC.RECONVERGENT B0 ;  /* 0x0000000000007941 */ /* 0x000fea0003800200 */
.L_x_507:
[----:B------:R-:W-:Y:S01]  /*01f0*/  MOV R0, R4 ;  /* 0x0000000400007202 */ /* 0x000fe20000000f00 */
[----:B------:R-:W-:Y:S06]  /*0200*/  BRA `(.L_x_508) ;  /* 0x0000000000107947 */ /* 0x000fec0003800000 */
.L_x_506:
[C---:B------:R-:W-:Y:S01]  /*0210*/  FMUL.FTZ R3, R5.reuse, R4 ;  /* 0x0000000405037220 */ /* 0x040fe20000410000 */
[----:B------:R-:W-:-:S03]  /*0220*/  FMUL.FTZ R2, R5, 0.5 ;  /* 0x3f00000005027820 */ /* 0x000fc60000410000 */
[----:B------:R-:W-:-:S04]  /*0230*/  FFMA R0, -R3, R3, R4 ;  /* 0x0000000303007223 */ /* 0x000fc80000000104 */
[----:B------:R-:W-:-:S07]  /*0240*/  FFMA R0, R0, R2, R3 ;  /* 0x0000000200007223 */ /* 0x000fce0000000003 */
.L_x_508:
[----:B------:R-:W0:Y:S01]  /*0250*/  LDCU UR7, c[0x0][0x3b0] ;  /* 0x00007600ff0777ac */ /* 0x000e220008000800 */
[C---:B------:R-:W-:Y:S01]  /*0260*/  VIADD R14, R1.reuse, 0x20 ;  /* 0x00000020010e7836 */ /* 0x040fe20000000000 */
[----:B------:R-:W-:Y:S01]  /*0270*/  IADD3 R15, PT, PT, R1, 0x70, RZ ;  /* 0x00000070010f7810 */ /* 0x000fe20007ffe0ff */
[----:B------:R-:W1:Y:S01]  /*0280*/  LDCU UR6, c[0x0][0x3ac] ;  /* 0x00007580ff0677ac */ /* 0x000e620008000800 */
[----:B------:R-:W2:Y:S01]  /*0290*/  LDCU.64 UR8, c[0x0][0x358] ;  /* 0x00006b00ff0877ac */ /* 0x000ea20008000a00 */
[----:B0-----:R-:W-:Y:S02]  /*02a0*/  ULOP3.LUT UR10, UR7, 0x7, URZ, 0xc0, !UPT ;  /* 0x00000007070a7892 */ /* 0x001fe4000f8ec0ff */
[----:B------:R-:W-:Y:S02]  /*02b0*/  ULOP3.LUT UR11, UR7, 0x3, URZ, 0xc0, !UPT ;  /* 0x00000003070b7892 */ /* 0x000fe4000f8ec0ff */
[----:B-1----:R-:W-:Y:S02]  /*02c0*/  UIADD3 UR6, UPT, UPT, UR6, 0x1, URZ ;  /* 0x0000000106067890 */ /* 0x002fe4000fffe0ff */
[----:B--2---:R-:W-:-:S12]  /*02d0*/  ULOP3.LUT UR7, UR7, 0x7ffffff8, URZ, 0xc0, !UPT ;  /* 0x7ffffff807077892 */ /* 0x004fd8000f8ec0ff */
.L_x_678:
[----:B0-234-:R-:W0:Y:S01]  /*02e0*/  LDC.64 R10, c[0x0][0x390] ;  /* 0x0000e400ff0a7b82 */ /* 0x01de220000000a00 */
[----:B------:R-:W-:-:S04]  /*02f0*/  IMAD R3, R12, 0x3, RZ ;  /* 0x000000030c037824 */ /* 0x000fc800078e02ff */
[----:B0-----:R-:W-:-:S05]  /*0300*/  IMAD.WIDE R10, R3, 0x4, R10 ;  /* 0x00000004030a7825 */ /* 0x001fca00078e020a */
[----:B------:R-:W2:Y:S04]  /*0310*/  LDG.E R2, desc[UR8][R10.64+0x4] ;  /* 0x000004080a027981 */ /* 0x000ea8000c1e1900 */
[----:B------:R-:W3:Y:S04]  /*0320*/  LDG.E R5, desc[UR8][R10.64] ;  /* 0x000000080a057981 */ /* 0x000ee8000c1e1900 */
[----:B------:R0:W5:Y:S01]  /*0330*/  LDG.E R3, desc[UR8][R10.64+0x8] ;  /* 0x000008080a037981 */ /* 0x000162000c1e1900 */
[----:B------:R-:W-:Y:S01]  /*0340*/  IMAD.MOV.U32 R6, RZ, RZ, 0x3f800000 ;  /* 0x3f800000ff067424 */ /* 0x000fe200078e00ff */
[----:B------:R-:W-:Y:S04]  /*0350*/  BSSY.RECONVERGENT B0, `(.L_x_509) ;  /* 0x0000011000007945 */ /* 0x000fe80003800200 */
[----:B------:R0:W-:Y:S01]  /*0360*/  STL [R1+0x48], R6 ;  /* 0x0000480601007387 */ /* 0x0001e20000100800 */
[----:B--2---:R-:W-:-:S04]  /*0370*/  FMUL R4, R2, R2 ;  /* 0x0000000202047220 */ /* 0x004fc80000400000 */
[----:B---3--:R-:W-:-:S04]  /*0380*/  FFMA R7, R5, R5, R4 ;  /* 0x0000000505077223 */ /* 0x008fc80000000004 */
[----:B------:R0:W1:Y:S01]  /*0390*/  MUFU.RSQ R8, R7 ;  /* 0x0000000700087308 */ /* 0x0000620000001400 */
[----:B------:R-:W-:-:S04]  /*03a0*/  IADD3 R4, PT, PT, R7, -0xd000000, RZ ;  /* 0xf300000007047810 */ /* 0x000fc80007ffe0ff */
[----:B------:R-:W-:-:S13]  /*03b0*/  ISETP.GT.U32.AND P0, PT, R4, 0x727fffff, PT ;  /* 0x727fffff0400780c */ /* 0x000fda0003f04070 */
[----:B01----:R-:W-:Y:S05]  /*03c0*/  @!P0 BRA `(.L_x_510) ;  /* 0x0000000000148947 */ /* 0x003fea0003800000 */
[----:B------:R-:W-:Y:S01]  /*03d0*/  IMAD.MOV.U32 R4, RZ, RZ, R7 ;  /* 0x000000ffff047224 */ /* 0x000fe200078e0007 */
[----:B------:R-:W-:-:S07]  /*03e0*/  MOV R24, 0x400 ;  /* 0x0000040000187802 */ /* 0x000fce0000000f00 */
[----:B-----5:R-:W-:Y:S05]  /*03f0*/  CALL.REL.NOINC `($__internal_7_$__cuda_sm20_sqrt_rn_f32_slowpath) ;  /* 0x0000009000987944 */ /* 0x020fea0003c00000 */
[----:B------:R-:W-:Y:S01]  /*0400*/  MOV R6, R4 ;  /* 0x0000000400067202 */ /* 0x000fe20000000f00 */
[----:B------:R-:W-:Y:S06]  /*0410*/  BRA `(.L_x_511) ;  /* 0x0000000000107947 */ /* 0x000fec0003800000 */
.L_x_510:
[----:B------:R-:W-:Y:S01]  /*0420*/  FMUL.FTZ R6, R7, R8 ;  /* 0x0000000807067220 */ /* 0x000fe20000410000 */
[----:B------:R-:W-:-:S03]  /*0430*/  FMUL.FTZ R8, R8, 0.5 ;  /* 0x3f00000008087820 */ /* 0x000fc60000410000 */
[----:B------:R-:W-:-:S04]  /*0440*/  FFMA R7, -R6, R6, R7 ;  /* 0x0000000606077223 */ /* 0x000fc80000000107 */
[----:B------:R-:W-:-:S07]  /*0450*/  FFMA R6, R7, R8, R6 ;  /* 0x0000000807067223 */ /* 0x000fce0000000006 */
.L_x_511:
[----:B------:R-:W-:Y:S05]  /*0460*/  BSYNC.RECONVERGENT B0 ;  /* 0x0000000000007941 */ /* 0x000fea0003800200 */
.L_x_509:
        /* <DEDUP_REMOVED lines=24> */
.L_x_513:
[----:B------:R-:W-:Y:S05]  /*05f0*/  BSYNC.RECONVERGENT B0 ;  /* 0x0000000000007941 */ /* 0x000fea0003800200 */
.L_x_512:
[----:B--2---:R-:W-:Y:S01]  /*0600*/  FMUL R4, R2, R2 ;  /* 0x0000000202047220 */ /* 0x004fe20000400000 */
[----:B------:R-:W-:Y:S01]  /*0610*/  BSSY.RECONVERGENT B0, `(.L_x_514) ;  /* 0x0000011000007945 */ /* 0x000fe20003800200 */
[----:B-1----:R-:W-:Y:S02]  /*0620*/  ISETP.GE.AND P5, PT, R17, 0x1, PT ;  /* 0x000000011100780c */ /* 0x002fe40003fa6270 */
[----:B---3--:R-:W-:-:S04]  /*0630*/  FFMA R4, R5, R5, R4 ;  /* 0x0000000505047223 */ /* 0x008fc80000000004 */
[----:B0----5:R-:W-:-:S04]  /*0640*/  FFMA R7, R3, R3, R4 ;  /* 0x0000000303077223 */ /* 0x021fc80000000004 */
[----:B------:R0:W1:Y:S01]  /*0650*/  MUFU.RSQ R4, R7 ;  /* 0x0000000700047308 */ /* 0x0000620000001400 */
[----:B------:R-:W-:-:S04]  /*0660*/  IADD3 R6, PT, PT, R7, -0xd000000, RZ ;  /* 0xf300000007067810 */ /* 0x000fc80007ffe0ff */
[----:B------:R-:W-:-:S13]  /*0670*/  ISETP.GT.U32.AND P0, PT, R6, 0x727fffff, PT ;  /* 0x727fffff0600780c */ /* 0x000fda0003f04070 */
[----:B01----:R-:W-:Y:S05]  /*0680*/  @!P0 BRA `(.L_x_515) ;  /* 0x0000000000148947 */ /* 0x003fea0003800000 */
[----:B------:R-:W-:Y:S01]  /*0690*/  IMAD.MOV.U32 R4, RZ, RZ, R7 ;  /* 0x000000ffff047224 */ /* 0x000fe200078e0007 */
[----:B------:R-:W-:-:S07]  /*06a0*/  MOV R24, 0x6c0 ;  /* 0x000006c000187802 */ /* 0x000fce0000000f00 */
[----:B------:R-:W-:Y:S05]  /*06b0*/  CALL.REL.NOINC `($__internal_7_$__cuda_sm20_sqrt_rn_f32_slowpath) ;  /* 0x0000008c00e87944 */ /* 0x000fea0003c00000 */
[----:B------:R-:W-:Y:S01]  /*06c0*/  MOV R16, R4 ;  /* 0x0000000400107202 */ /* 0x000fe20000000f00 */
[----:B------:R-:W-:Y:S06]  /*06d0*/  BRA `(.L_x_516) ;  /* 0x0000000000107947 */ /* 0x000fec0003800000 */
.L_x_515:
[----:B------:R-:W-:Y:S01]  /*06e0*/  FMUL.FTZ R16, R7, R4 ;  /* 0x0000000407107220 */ /* 0x000fe20000410000 */
[----:B------:R-:W-:-:S03]  /*06f0*/  FMUL.FTZ R4, R4, 0.5 ;  /* 0x3f00000004047820 */ /* 0x000fc60000410000 */
[----:B------:R-:W-:-:S04]  /*0700*/  FFMA R7, -R16, R16, R7 ;  /* 0x0000001010077223 */ /* 0x000fc80000000107 */
[----:B------:R-:W-:-:S07]  /*0710*/  FFMA R16, R7, R4, R16 ;  /* 0x0000000407107223 */ /* 0x000fce0000000010 */
.L_x_516:
[----:B------:R-:W-:Y:S05]  /*0720*/  BSYNC.RECONVERGENT B0 ;  /* 0x0000000000007941 */ /* 0x000fea0003800200 */
.L_x_514:
        /* <DEDUP_REMOVED lines=14> */
[----:B------:R-:W-:Y:S05]  /*0810*/  CALL.REL.NOINC `($__internal_8_$__cuda_sm3x_div_rn_noftz_f32_slowpath) ;  /* 0x0000008c00ec7944 */ /* 0x000fea0003c00000 */
.L_x_518:
[----:B------:R-:W-:Y:S05]  /*0820*/  BSYNC.RECONVERGENT B2 ;  /* 0x0000000000027941 */ /* 0x000fea0003800200 */
.L_x_517:
[----:B------:R-:W-:Y:S02]  /*0830*/  HFMA2 R7, -RZ, RZ, 0.89990234375, 10328 ;  /* 0x3b33710bff077431 */ /* 0x000fe400000001ff */
[----:B------:R-:W-:Y:S01]  /*0840*/  FMUL R6, R31, R31 ;  /* 0x0000001f1f067220 */ /* 0x000fe20000400000 */
[----:B------:R-:W-:Y:S01]  /*0850*/  IMAD.MOV.U32 R9, RZ, RZ, 0x3f6ee581 ;  /* 0x3f6ee581ff097424 */ /* 0x000fe200078e00ff */
[C---:B------:R-:W-:Y:S02]  /*0860*/  ISETP.GE.AND P0, PT, R5.reuse, RZ, PT ;  /* 0x000000ff0500720c */ /* 0x040fe40003f06270 */
[----:B------:R-:W-:Y:S01]  /*0870*/  FSETP.NEU.AND P2, PT, |R5|, |R2|, PT ;  /* 0x400000020500720b */ /* 0x000fe20003f4d200 */
[----:B------:R-:W-:Y:S01]  /*0880*/  FADD R5, |R2|, |R5| ;  /* 0x4000000502057221 */ /* 0x000fe20000000200 */
[----:B------:R-:W-:Y:S02]  /*0890*/  FSETP.NEU.AND P1, PT, R4, RZ, PT ;  /* 0x000000ff0400720b */ /* 0x000fe40003f2d000 */
[----:B------:R-:W-:Y:S01]  /*08a0*/  FSEL R8, R9, 1.8663789033889770508, P4 ;  /* 0x3feee58109087808 */ /* 0x000fe20002000000 */
[----:B------:R-:W-:Y:S01]  /*08b0*/  FFMA R7, R6, R7, -0.015681877732276916504 ;  /* 0xbc80774806077423 */ /* 0x000fe20000000007 */
[----:B------:R-:W-:-:S03]  /*08c0*/  MOV R4, 0x4016cbe4 ;  /* 0x4016cbe400047802 */ /* 0x000fc60000000f00 */
[----:B------:R-:W-:-:S04]  /*08d0*/  FFMA R7, R6, R7, 0.042200751602649688721 ;  /* 0x3d2cdab206077423 */ /* 0x000fc80000000007 */
[----:B------:R-:W-:-:S04]  /*08e0*/  FFMA R7, R6, R7, -0.074792981147766113281 ;  /* 0xbd992d1006077423 */ /* 0x000fc80000000007 */
[----:B------:R-:W-:-:S04]  /*08f0*/  FFMA R7, R6, R7, 0.10640415549278259277 ;  /* 0x3dd9ea6c06077423 */ /* 0x000fc80000000007 */
[----:B------:R-:W-:-:S04]  /*0900*/  FFMA R7, R6, R7, -0.14207722246646881104 ;  /* 0xbe117cb106077423 */ /* 0x000fc80000000007 */
[----:B------:R-:W-:-:S04]  /*0910*/  FFMA R7, R6, R7, 0.19993925094604492188 ;  /* 0x3e4cbce006077423 */ /* 0x000fc80000000007 */
[----:B------:R-:W-:-:S04]  /*0920*/  FFMA R7, R6, R7, -0.33333197236061096191 ;  /* 0xbeaaaa7d06077423 */ /* 0x000fc80000000007 */
[----:B------:R-:W-:-:S04]  /*0930*/  FMUL R6, R6, R7 ;  /* 0x0000000706067220 */ /* 0x000fc80000400000 */
[----:B------:R-:W-:-:S04]  /*0940*/  FFMA R6, R6, R31, R31 ;  /* 0x0000001f06067223 */ /* 0x000fc8000000001f */
[----:B------:R-:W-:-:S05]  /*0950*/  FFMA R7, R9, 1.6832555532455444336, -R6 ;  /* 0x3fd774eb09077823 */ /* 0x000fca0000000806 */
[-C--:B------:R-:W-:Y:S02]  /*0960*/  FSEL R9, R7, R6.reuse, P4 ;  /* 0x0000000607097208 */ /* 0x080fe40002000000 */
[----:B------:R-:W-:-:S05]  /*0970*/  FSEL R7, R6, -R6, P4 ;  /* 0x8000000606077208 */ /* 0x000fca0002000000 */
[----:B------:R-:W-:Y:S01]  /*0980*/  @!P0 FFMA R9, R8, 1.6832555532455444336, R7 ;  /* 0x3fd774eb08098823 */ /* 0x000fe20000000007 */
[----:B------:R-:W-:Y:S02]  /*0990*/  @!P2 FSEL R9, R4, 0.78539818525314331055, !P0 ;  /* 0x3f490fdb0409a808 */ /* 0x000fe40004000000 */
[----:B------:R-:W-:Y:S02]  /*09a0*/  @!P1 FSEL R9, RZ, 3.1415927410125732422, P0 ;  /* 0x40490fdbff099808 */ /* 0x000fe40000000000 */
[----:B------:R-:W-:Y:S02]  /*09b0*/  FSETP.NAN.AND P0, PT, R5, R5, PT ;  /* 0x000000050500720b */ /* 0x000fe40003f08000 */
[----:B------:R-:W-:-:S04]  /*09c0*/  LOP3.LUT R2, R9, 0x80000000, R2, 0xb8, !PT ;  /* 0x8000000009027812 */ /* 0x000fc800078eb802 */
[----:B------:R-:W-:Y:S01]  /*09d0*/  FSEL R17, R5, R2, P0 ;  /* 0x0000000205117208 */ /* 0x000fe20000000000 */
[----:B------:R-:W-:Y:S06]  /*09e0*/  @!P5 BRA `(.L_x_519) ;  /* 0x0000000400c4d947 */ /* 0x000fec0003800000 */
[----:B------:R-:W-:-:S07]  /*09f0*/  IMAD.MOV.U32 R5, RZ, RZ, RZ ;  /* 0x000000ffff057224 */ /* 0x000fce00078e00ff */
.L_x_525:
[----:B0-----:R-:W0:Y:S01]  /*0a00*/  LDC.64 R6, c[0x0][0x398] ;  /* 0x0000e600ff067b82 */ /* 0x001e220000000a00 */
[----:B------:R-:W-:-:S04]  /*0a10*/  IMAD R9, R5, UR6, RZ ;  /* 0x0000000605097c24 */ /* 0x000fc8000f8e02ff */
[----:B0-----:R-:W-:-:S06]  /*0a20*/  IMAD.WIDE R6, R9, 0x4, R6 ;  /* 0x0000000409067825 */ /* 0x001fcc00078e0206 */
[----:B------:R-:W2:Y:S01]  /*0a30*/  LDG.E R7, desc[UR8][R6.64] ;  /* 0x0000000806077981 */ /* 0x000ea2000c1e1900 */
[----:B------:R-:W-:Y:S01]  /*0a40*/  BSSY.RECONVERGENT B0, `(.L_x_520) ;  /* 0x0000041000007945 */ /* 0x000fe20003800200 */
[----:B--2---:R-:W-:-:S04]  /*0a50*/  FMUL R34, R7, R16 ;  /* 0x0000001007227220 */ /* 0x004fc80000400000 */
[C---:B------:R-:W-:Y:S01]  /*0a60*/  FMUL R2, R34.reuse, 0.63661974668502807617 ;  /* 0x3f22f98322027820 */ /* 0x040fe20000400000 */
[----:B------:R-:W-:-:S05]  /*0a70*/  FSETP.GE.AND P0, PT, |R34|, 105615, PT ;  /* 0x47ce47802200780b */ /* 0x000fca0003f06200 */
[----:B------:R-:W0:Y:S02]  /*0a80*/  F2I.NTZ R2, R2 ;  /* 0x0000000200027305 */ /* 0x000e240000203100 */
[----:B0-----:R-:W-:-:S05]  /*0a90*/  I2FP.F32.S32 R9, R2 ;  /* 0x0000000200097245 */ /* 0x001fca0000201400 */
[----:B------:R-:W-:-:S04]  /*0aa0*/  FFMA R4, R9, -1.5707962512969970703, R34 ;  /* 0xbfc90fda09047823 */ /* 0x000fc80000000022 */
[----:B------:R-:W-:-:S04]  /*0ab0*/  FFMA R4, R9, -7.5497894158615963534e-08, R4 ;  /* 0xb3a2216809047823 */ /* 0x000fc80000000004 */
[----:B------:R-:W-:Y:S01]  /*0ac0*/  FFMA R4, R9, -5.3903029534742383927e-15, R4 ;  /* 0xa7c234c509047823 */ /* 0x000fe20000000004 */
        /* <DEDUP_REMOVED lines=12> */
.L_x_522:
        /* <DEDUP_REMOVED lines=28> */
[--C-:B------:R-:W-:Y:S02]  /*0d50*/  SHF.R.U32.HI R9, RZ, 0x1e, R2.reuse ;  /* 0x0000001eff097819 */ /* 0x100fe40000011602 */
[C---:B------:R-:W-:Y:S02]  /*0d60*/  SHF.L.W.U32.HI R4, R7.reuse, 0x2, R2 ;  /* 0x0000000207047819 */ /* 0x040fe40000010e02 */
[----:B------:R-:W-:Y:S02]  /*0d70*/  SHF.L.U32 R7, R7, 0x2, RZ ;  /* 0x0000000207077819 */ /* 0x000fe400000006ff */
[----:B------:R-:W-:-:S02]  /*0d80*/  SHF.R.S32.HI R6, RZ, 0x1f, R4 ;  /* 0x0000001fff067819 */ /* 0x000fc40000011404 */
[----:B------:R-:W-:Y:S02]  /*0d90*/  ISETP.GE.AND P0, PT, R34, RZ, PT ;  /* 0x000000ff2200720c */ /* 0x000fe40003f06270 */
        /* <DEDUP_REMOVED lines=11> */
.L_x_521:
[----:B------:R-:W-:Y:S05]  /*0e50*/  BSYNC.RECONVERGENT B0 ;  /* 0x0000000000007941 */ /* 0x000fea0003800200 */
.L_x_520:
[----:B------:R-:W-:Y:S01]  /*0e60*/  LOP3.LUT R8, R2, 0x1, RZ, 0xc0, !PT ;  /* 0x0000000102087812 */ /* 0x000fe200078ec0ff */
[----:B------:R-:W-:Y:S02]  /*0e70*/  IMAD.MOV.U32 R6, RZ, RZ, 0x37cbac00 ;  /* 0x37cbac00ff067424 */ /* 0x000fe400078e00ff */
[----:B------:R-:W-:Y:S01]  /*0e80*/  FMUL R7, R4, R4 ;  /* 0x0000000404077220 */ /* 0x000fe20000400000 */
[----:B------:R-:W-:Y:S01]  /*0e90*/  IMAD.MOV.U32 R9, RZ, RZ, 0x3effffff ;  /* 0x3effffffff097424 */ /* 0x000fe200078e00ff */
[----:B------:R-:W-:Y:S01]  /*0ea0*/  ISETP.NE.U32.AND P0, PT, R8, 0x1, PT ;  /* 0x000000010800780c */ /* 0x000fe20003f05070 */
[----:B------:R-:W-:Y:S02]  /*0eb0*/  HFMA2 R8, -RZ, RZ, 1.291015625, -0.052581787109375 ;  /* 0x3d2aaabbff087431 */ /* 0x000fe400000001ff */
[----:B------:R-:W-:Y:S01]  /*0ec0*/  FFMA R6, R7, R6, -0.0013887860113754868507 ;  /* 0xbab607ed07067423 */ /* 0x000fe20000000006 */
[----:B------:R-:W-:Y:S01]  /*0ed0*/  LOP3.LUT P1, RZ, R2, 0x2, RZ, 0xc0, !PT ;  /* 0x0000000202ff7812 */ /* 0x000fe2000782c0ff */
[----:B------:R-:W0:Y:S01]  /*0ee0*/  MUFU.RCP R11, R34 ;  /* 0x00000022000b7308 */ /* 0x000e220000001000 */
[----:B------:R-:W-:Y:S01]  /*0ef0*/  FSEL R9, -R9, -0.16666662693023681641, !P0 ;  /* 0xbe2aaaa809097808 */ /* 0x000fe20004000100 */
[----:B------:R-:W-:Y:S01]  /*0f00*/  BSSY.RECONVERGENT B2, `(.L_x_523) ;  /* 0x0000012000027945 */ /* 0x000fe20003800200 */
[----:B------:R-:W-:-:S02]  /*0f10*/  FSEL R6, R6, -0.00019574658654164522886, !P0 ;  /* 0xb94d415306067808 */ /* 0x000fc40004000000 */
[----:B------:R-:W-:Y:S02]  /*0f20*/  FSEL R2, R4, 1, P0 ;  /* 0x3f80000004027808 */ /* 0x000fe40000000000 */
[----:B------:R-:W-:-:S05]  /*0f30*/  FSEL R8, R8, 0.0083327032625675201416, !P0 ;  /* 0x3c0885e408087808 */ /* 0x000fca0004000000 */
        /* <DEDUP_REMOVED lines=12> */
[----:B------:R-:W-:-:S07]  /*1000*/  MOV R30, 0x1020 ;  /* 0x00001020001e7802 */ /* 0x000fce0000000f00 */
[----:B------:R-:W-:Y:S05]  /*1010*/  CALL.REL.NOINC `($__internal_8_$__cuda_sm3x_div_rn_noftz_f32_slowpath) ;  /* 0x0000008400ec7944 */ /* 0x000fea0003c00000 */
.L_x_524:
[----:B------:R-:W-:Y:S05]  /*1020*/  BSYNC.RECONVERGENT B2 ;  /* 0x0000000000027941 */ /* 0x000fea0003800200 */
.L_x_523:
[----:B------:R-:W0:Y:S01]  /*1030*/  LDC.64 R6, c[0x0][0x380] ;  /* 0x0000e000ff067b82 */ /* 0x000e220000000a00 */
[----:B------:R-:W1:Y:S01]  /*1040*/  LDCU.64 UR4, c[0x0][0x3b0] ;  /* 0x00007600ff0477ac */ /* 0x000e620008000a00 */
[----:B------:R-:W-:Y:S01]  /*1050*/  FMUL R19, R31, R0 ;  /* 0x000000001f137220 */ /* 0x000fe20000400000 */
[----:B------:R-:W-:-:S05]  /*1060*/  FMUL R31, RZ, R31 ;  /* 0x0000001fff1f7220 */ /* 0x000fca0000400000 */
[----:B------:R-:W2:Y:S01]  /*1070*/  LDC.64 R8, c[0x0][0x388] ;  /* 0x0000e200ff087b82 */ /* 0x000ea20000000a00 */
[C---:B-1----:R-:W-:Y:S01]  /*1080*/  IMAD R11, R5.reuse, UR5, R12 ;  /* 0x00000005050b7c24 */ /* 0x042fe2000f8e020c */
[----:B------:R-:W-:-:S03]  /*1090*/  IADD3 R5, PT, PT, R5, 0x1, RZ ;  /* 0x0000000105057810 */ /* 0x000fc60007ffe0ff */
[----:B0-----:R-:W-:Y:S01]  /*10a0*/  IMAD.WIDE R6, R11, 0x4, R6 ;  /* 0x000000040b067825 */ /* 0x001fe200078e0206 */
[----:B------:R-:W-:-:S04]  /*10b0*/  ISETP.NE.AND P0, PT, R5, UR4, PT ;  /* 0x0000000405007c0c */ /* 0x000fc8000bf05270 */
[----:B------:R0:W-:Y:S01]  /*10c0*/  STG.E desc[UR8][R6.64], R19 ;  /* 0x0000001306007986 */ /* 0x0001e2000c101908 */
[----:B--2---:R-:W-:-:S05]  /*10d0*/  IMAD.WIDE R8, R11, 0x4, R8 ;  /* 0x000000040b087825 */ /* 0x004fca00078e0208 */
[----:B------:R0:W-:Y:S03]  /*10e0*/  STG.E desc[UR8][R8.64], R31 ;  /* 0x0000001f08007986 */ /* 0x0001e6000c101908 */
[----:B------:R-:W-:Y:S05]  /*10f0*/  @P0 BRA `(.L_x_525) ;  /* 0xfffffff800400947 */ /* 0x000fea000383ffff */
.L_x_519:
[----:B------:R-:W1:Y:S01]  /*1100*/  MUFU.RCP R5, R16 ;  /* 0x0000001000057308 */ /* 0x000e620000001000 */
[----:B------:R-:W2:Y:S01]  /*1110*/  LDC R4, c[0x0][0x3b0] ;  /* 0x0000ec00ff047b82 */ /* 0x000ea20000000800 */
[----:B------:R-:W-:Y:S06]  /*1120*/  BSSY.RECONVERGENT B2, `(.L_x_526) ;  /* 0x000000e000027945 */ /* 0x000fec0003800200 */
[----:B------:R-:W3:Y:S01]  /*1130*/  FCHK P0, R3, R16 ;  /* 0x0000001003007302 */ /* 0x000ee20000000000 */
[----:B-1----:R-:W-:-:S04]  /*1140*/  FFMA R2, R5, -R16, 1 ;  /* 0x3f80000005027423 */ /* 0x002fc80000000810 */
[----:B------:R-:W-:-:S04]  /*1150*/  FFMA R2, R5, R2, R5 ;  /* 0x0000000205027223 */ /* 0x000fc80000000005 */
[----:B------:R-:W-:Y:S01]  /*1160*/  FFMA R5, R3, R2, RZ ;  /* 0x0000000203057223 */ /* 0x000fe200000000ff */
[----:B--2---:R-:W-:-:S03]  /*1170*/  ISETP.GE.AND P4, PT, R4, 0x1, PT ;  /* 0x000000010400780c */ /* 0x004fc60003f86270 */
[----:B------:R-:W-:-:S04]  /*1180*/  FFMA R4, R5, -R16, R3 ;  /* 0x8000001005047223 */ /* 0x000fc80000000003 */
[----:B------:R-:W-:Y:S01]  /*1190*/  FFMA R2, R2, R4, R5 ;  /* 0x0000000402027223 */ /* 0x000fe20000000005 */
[----:B---3--:R-:W-:Y:S06]  /*11a0*/  @!P0 BRA `(.L_x_527) ;  /* 0x0000000000148947 */ /* 0x008fec0003800000 */
[----:B------:R-:W-:Y:S01]  /*11b0*/  IMAD.MOV.U32 R37, RZ, RZ, R3 ;  /* 0x000000ffff257224 */ /* 0x000fe200078e0003 */
[----:B------:R-:W-:Y:S02]  /*11c0*/  MOV R34, R16 ;  /* 0x0000001000227202 */ /* 0x000fe40000000f00 */
[----:B------:R-:W-:-:S07]  /*11d0*/  MOV R30, 0x11f0 ;  /* 0x000011f0001e7802 */ /* 0x000fce0000000f00 */
[----:B0-----:R-:W-:Y:S05]  /*11e0*/  CALL.REL.NOINC `($__internal_8_$__cuda_sm3x_div_rn_noftz_f32_slowpath) ;  /* 0x0000008400787944 */ /* 0x001fea0003c00000 */
[----:B------:R-:W-:-:S07]  /*11f0*/  IMAD.MOV.U32 R2, RZ, RZ, R31 ;  /* 0x000000ffff027224 */ /* 0x000fce00078e001f */
.L_x_527:
[----:B------:R-:W-:Y:S05]  /*1200*/  BSYNC.RECONVERGENT B2 ;  /* 0x0000000000027941 */ /* 0x000fea0003800200 */
.L_x_526:
[C-C-:B------:R-:W-:Y:S01]  /*1210*/  FADD R4, -R3.reuse, R16.reuse ;  /* 0x0000001003047221 */ /* 0x140fe20000000100 */
[----:B------:R-:W-:Y:S01]  /*1220*/  FADD R3, R3, R16 ;  /* 0x0000001003037221 */ /* 0x000fe20000000000 */
[----:B------:R-:W-:Y:S03]  /*1230*/  BSSY.RECONVERGENT B0, `(.L_x_528) ;  /* 0x000000e000007945 */ /* 0x000fe60003800200 */
[----:B------:R-:W-:-:S04]  /*1240*/  FMUL R4, R4, R3 ;  /* 0x0000000304047220 */ /* 0x000fc80000400000 */
[----:B------:R1:W2:Y:S01]  /*1250*/  MUFU.RSQ R3, R4 ;  /* 0x0000000400037308 */ /* 0x0002a20000001400 */
[----:B------:R-:W-:-:S04]  /*1260*/  IADD3 R5, PT, PT, R4, -0xd000000, RZ ;  /* 0xf300000004057810 */ /* 0x000fc80007ffe0ff */
[----:B------:R-:W-:-:S13]  /*1270*/  ISETP.GT.U32.AND P0, PT, R5, 0x727fffff, PT ;  /* 0x727fffff0500780c */ /* 0x000fda0003f04070 */
[----:B-12---:R-:W-:Y:S05]  /*1280*/  @!P0 BRA `(.L_x_529) ;  /* 0x0000000000108947 */ /* 0x006fea0003800000 */
[----:B------:R-:W-:-:S07]  /*1290*/  MOV R24, 0x12b0 ;  /* 0x000012b000187802 */ /* 0x000fce0000000f00 */
[----:B0-----:R-:W-:Y:S05]  /*12a0*/  CALL.REL.NOINC `($__internal_7_$__cuda_sm20_sqrt_rn_f32_slowpath) ;  /* 0x0000008000ec7944 */ /* 0x001fea0003c00000 */
[----:B------:R-:W-:Y:S01]  /*12b0*/  IMAD.MOV.U32 R37, RZ, RZ, R4 ;  /* 0x000000ffff257224 */ /* 0x000fe200078e0004 */
[----:B------:R-:W-:Y:S06]  /*12c0*/  BRA `(.L_x_530) ;  /* 0x0000000000107947 */ /* 0x000fec0003800000 */
.L_x_529:
[----:B------:R-:W-:Y:S01]  /*12d0*/  FMUL.FTZ R37, R4, R3 ;  /* 0x0000000304257220 */ /* 0x000fe20000410000 */
[----:B------:R-:W-:-:S03]  /*12e0*/  FMUL.FTZ R3, R3, 0.5 ;  /* 0x3f00000003037820 */ /* 0x000fc60000410000 */
[----:B------:R-:W-:-:S04]  /*12f0*/  FFMA R4, -R37, R37, R4 ;  /* 0x0000002525047223 */ /* 0x000fc80000000104 */
[----:B------:R-:W-:-:S07]  /*1300*/  FFMA R37, R4, R3, R37 ;  /* 0x0000000304257223 */ /* 0x000fce0000000025 */
.L_x_530:
[----:B------:R-:W-:Y:S05]  /*1310*/  BSYNC.RECONVERGENT B0 ;  /* 0x0000000000007941 */ /* 0x000fea0003800200 */
.L_x_528:
[----:B------:R-:W1:Y:S01]  /*1320*/  MUFU.RCP R3, R16 ;  /* 0x0000001000037308 */ /* 0x000e620000001000 */
[----:B------:R-:W-:Y:S07]  /*1330*/  BSSY.RECONVERGENT B2, `(.L_x_531) ;  /* 0x000000d000027945 */ /* 0x000fee0003800200 */
[----:B------:R-:W2:Y:S01]  /*1340*/  FCHK P0, -R37, R16 ;  /* 0x0000001025007302 */ /* 0x000ea20000000100 */
[----:B-1----:R-:W-:-:S04]  /*1350*/  FFMA R4, R3, -R16, 1 ;  /* 0x3f80000003047423 */ /* 0x002fc80000000810 */
[----:B------:R-:W-:-:S04]  /*1360*/  FFMA R3, R3, R4, R3 ;  /* 0x0000000403037223 */ /* 0x000fc80000000003 */
[----:B------:R-:W-:-:S04]  /*1370*/  FFMA R4, R3, -R37, RZ ;  /* 0x8000002503047223 */ /* 0x000fc800000000ff */
[----:B------:R-:W-:-:S04]  /*1380*/  FFMA R5, R4, -R16, -R37 ;  /* 0x8000001004057223 */ /* 0x000fc80000000825 */
[----:B------:R-:W-:Y:S01]  /*1390*/  FFMA R3, R3, R5, R4 ;  /* 0x0000000503037223 */ /* 0x000fe20000000004 */
[----:B--2---:R-:W-:Y:S06]  /*13a0*/  @!P0 BRA `(.L_x_532) ;  /* 0x0000000000148947 */ /* 0x004fec0003800000 */
[----:B------:R-:W-:Y:S01]  /*13b0*/  FADD R37, -R37, -RZ ;  /* 0x800000ff25257221 */ /* 0x000fe20000000100 */
[----:B------:R-:W-:Y:S02]  /*13c0*/  MOV R34, R16 ;  /* 0x0000001000227202 */ /* 0x000fe40000000f00 */
[----:B------:R-:W-:-:S07]  /*13d0*/  MOV R30, 0x13f0 ;  /* 0x000013f0001e7802 */ /* 0x000fce0000000f00 */
[----:B0-----:R-:W-:Y:S05]  /*13e0*/  CALL.REL.NOINC `($__internal_8_$__cuda_sm3x_div_rn_noftz_f32_slowpath) ;  /* 0x0000008000f87944 */ /* 0x001fea0003c00000 */
[----:B------:R-:W-:-:S07]  /*13f0*/  IMAD.MOV.U32 R3, RZ, RZ, R31 ;  /* 0x000000ffff037224 */ /* 0x000fce00078e001f */
.L_x_532:
[----:B------:R-:W-:Y:S05]  /*1400*/  BSYNC.RECONVERGENT B2 ;  /* 0x0000000000027941 */ /* 0x000fea0003800200 */
.L_x_531:
[----:B------:R1:W-:Y:S01]  /*1410*/  STL.64 [R1+0x20], R2 ;  /* 0x0000200201007387 */ /* 0x0003e20000100a00 */
[----:B------:R-:W-:Y:S05]  /*1420*/  @!P4 BRA `(.L_x_533) ;  /* 0x0000000c0098c947 */ /* 0x000fea0003800000 */
[----:B------:R-:W2:Y:S02]  /*1430*/  LDC.64 R4, c[0x0][0x3a0] ;  /* 0x0000e800ff047b82 */ /* 0x000ea40000000a00 */
[----:B--2---:R-:W2:Y:S02]  /*1440*/  LDG.E R4, desc[UR8][R4.64+0x4] ;  /* 0x0000040804047981 */ /* 0x004ea4000c1e1900 */
[----:B--2---:R-:W-:Y:S01]  /*1450*/  FMUL R34, R13, R4 ;  /* 0x000000040d227220 */ /* 0x004fe20000400000 */
[----:B------:R-:W-:-:S03]  /*1460*/  FMUL R37, R4, 3 ;  /* 0x4040000004257820 */ /* 0x000fc60000400000 */
[----:B0-----:R-:W0:Y:S08]  /*1470*/  MUFU.RCP R7, R34 ;  /* 0x0000002200077308 */ /* 0x001e300000001000 */
[----:B------:R-:W2:Y:S01]  /*1480*/  FCHK P0, R37, R34 ;  /* 0x0000002225007302 */ /* 0x000ea20000000000 */
[----:B0-----:R-:W-:-:S04]  /*1490*/  FFMA R6, -R34, R7, 1 ;  /* 0x3f80000022067423 */ /* 0x001fc80000000107 */
[----:B------:R-:W-:-:S04]  /*14a0*/  FFMA R6, R7, R6, R7 ;  /* 0x0000000607067223 */ /* 0x000fc80000000007 */
[----:B------:R-:W-:-:S04]  /*14b0*/  FFMA R7, R37, R6, RZ ;  /* 0x0000000625077223 */ /* 0x000fc800000000ff */
[----:B------:R-:W-:-:S04]  /*14c0*/  FFMA R8, -R34, R7, R37 ;  /* 0x0000000722087223 */ /* 0x000fc80000000125 */
[----:B------:R-:W-:Y:S01]  /*14d0*/  FFMA R31, R6, R8, R7 ;  /* 0x00000008061f7223 */ /* 0x000fe20000000007 */
[----:B--2---:R-:W-:Y:S06]  /*14e0*/  @!P0 BRA `(.L_x_534) ;  /* 0x0000000000088947 */ /* 0x004fec0003800000 */
[----:B------:R-:W-:-:S07]  /*14f0*/  MOV R30, 0x1510 ;  /* 0x00001510001e7802 */ /* 0x000fce0000000f00 */
[----:B-1----:R-:W-:Y:S05]  /*1500*/  CALL.REL.NOINC `($__internal_8_$__cuda_sm3x_div_rn_noftz_f32_slowpath) ;  /* 0x0000008000b07944 */ /* 0x002fea0003c00000 */
.L_x_534:
[----:B------:R-:W-:Y:S01]  /*1510*/  IADD3 R4, PT, PT, R31, -0xd000000, RZ ;  /* 0xf30000001f047810 */ /* 0x000fe20007ffe0ff */
[----:B------:R0:W2:Y:S01]  /*1520*/  MUFU.RSQ R6, R31 ;  /* 0x0000001f00067308 */ /* 0x0000a20000001400 */
[----:B------:R-:W-:Y:S02]  /*1530*/  BSSY.RECONVERGENT B0, `(.L_x_535) ;  /* 0x000000c000007945 */ /* 0x000fe40003800200 */
[----:B------:R-:W-:-:S13]  /*1540*/  ISETP.GT.U32.AND P0, PT, R4, 0x727fffff, PT ;  /* 0x727fffff0400780c */ /* 0x000fda0003f04070 */
[----:B0-----:R-:W-:Y:S05]  /*1550*/  @!P0 BRA `(.L_x_536) ;  /* 0x0000000000148947 */ /* 0x001fea0003800000 */
[----:B------:R-:W-:Y:S01]  /*1560*/  IMAD.MOV.U32 R4, RZ, RZ, R31 ;  /* 0x000000ffff047224 */ /* 0x000fe200078e001f */
[----:B------:R-:W-:-:S07]  /*1570*/  MOV R24, 0x1590 ;  /* 0x0000159000187802 */ /* 0x000fce0000000f00 */
[----:B-12---:R-:W-:Y:S05]  /*1580*/  CALL.REL.NOINC `($__internal_7_$__cuda_sm20_sqrt_rn_f32_slowpath) ;  /* 0x0000008000347944 */ /* 0x006fea0003c00000 */
[----:B------:R-:W-:Y:S01]  /*1590*/  MOV R5, R4 ;  /* 0x0000000400057202 */ /* 0x000fe20000000f00 */
[----:B------:R-:W-:Y:S06]  /*15a0*/  BRA `(.L_x_537) ;  /* 0x0000000000107947 */ /* 0x000fec0003800000 */
.L_x_536:
[C---:B--2---:R-:W-:Y:S01]  /*15b0*/  FMUL.FTZ R4, R6.reuse, R31 ;  /* 0x0000001f06047220 */ /* 0x044fe20000410000 */
[----:B------:R-:W-:-:S03]  /*15c0*/  FMUL.FTZ R6, R6, 0.5 ;  /* 0x3f00000006067820 */ /* 0x000fc60000410000 */
[----:B------:R-:W-:-:S04]  /*15d0*/  FFMA R5, -R4, R4, R31 ;  /* 0x0000000404057223 */ /* 0x000fc8000000011f */
[----:B------:R-:W-:-:S07]  /*15e0*/  FFMA R5, R5, R6, R4 ;  /* 0x0000000605057223 */ /* 0x000fce0000000004 */
.L_x_537:
[----:B------:R-:W-:Y:S05]  /*15f0*/  BSYNC.RECONVERGENT B0 ;  /* 0x0000000000007941 */ /* 0x000fea0003800200 */
.L_x_535:
[----:B------:R-:W-:Y:S01]  /*1600*/  FMUL R4, R5, R2 ;  /* 0x0000000205047220 */ /* 0x000fe20000400000 */
[----:B------:R-:W-:-:S07]  /*1610*/  IMAD.MOV.U32 R7, RZ, RZ, RZ ;  /* 0x000000ffff077224 */ /* 0x000fce00078e00ff */
.L_x_548:
[----:B--2---:R-:W0:Y:S01]  /*1620*/  LDC.64 R20, c[0x0][0x398] ;  /* 0x0000e600ff147b82 */ /* 0x004e220000000a00 */
        /* <DEDUP_REMOVED lines=19> */
[----:B------:R-:W0:Y:S01]  /*1760*/  LDC.64 R20, c[0x4][RZ] ;  /* 0x01000000ff147b82 */ /* 0x000e220000000a00 */
[----:B------:R-:W-:Y:S02]  /*1770*/  IMAD.SHL.U32 R5, R8, 0x100, RZ ;  /* 0x0000010008057824 */ /* 0x000fe400078e00ff */
[----:B------:R-:W-:Y:S02]  /*1780*/  HFMA2 R18, -RZ, RZ, 0, 0 ;  /* 0x00000000ff127431 */ /* 0x000fe400000001ff */
[----:B------:R-:W-:Y:S01]  /*1790*/  IMAD.MOV.U32 R6, RZ, RZ, RZ ;  /* 0x000000ffff067224 */ /* 0x000fe200078e00ff */
[----:B------:R-:W-:Y:S01]  /*17a0*/  UMOV UR4, URZ ;  /* 0x000000ff00047c82 */ /* 0x000fe20008000000 */
[----:B------:R-:W-:-:S07]  /*17b0*/  LOP3.LUT R9, R5, 0x80000000, RZ, 0xfc, !PT ;  /* 0x8000000005097812 */ /* 0x000fce00078efcff */
.L_x_540:
[----:B0-----:R-:W-:-:S06]  /*17c0*/  IMAD.WIDE.U32 R22, R6, 0x4, R20 ;  /* 0x0000000406167825 */ /* 0x001fcc00078e0014 */
[----:B--2---:R-:W2:Y:S01]  /*17d0*/  LDG.E.CONSTANT R22, desc[UR8][R22.64] ;  /* 0x0000000816167981 */ /* 0x004ea2000c1e9900 */
        /* <DEDUP_REMOVED lines=8> */
[----:B--2---:R-:W-:Y:S01]  /*1860*/  SHF.R.U32.HI R10, RZ, 0x17, R8 ;  /* 0x00000017ff0a7819 */ /* 0x004fe20000011608 */
        /* <DEDUP_REMOVED lines=15> */
[C---:B------:R-:W-:Y:S01]  /*1960*/  SHF.L.W.U32.HI R9, R6.reuse, 0x2, R5 ;  /* 0x0000000206097819 */ /* 0x040fe20000010e05 */
[----:B------:R-:W-:-:S03]  /*1970*/  IMAD.SHL.U32 R6, R6, 0x4, RZ ;  /* 0x0000000406067824 */ /* 0x000fc600078e00ff */
[----:B------:R-:W-:-:S04]  /*1980*/  SHF.R.S32.HI R10, RZ, 0x1f, R9 ;  /* 0x0000001fff0a7819 */ /* 0x000fc80000011409 */
[C---:B------:R-:W-:Y:S02]  /*1990*/  LOP3.LUT R20, R10.reuse, R6, RZ, 0x3c, !PT ;  /* 0x000000060a147212 */ /* 0x040fe400078e3cff */
[----:B------:R-:W-:Y:S02]  /*19a0*/  LOP3.LUT R21, R10, R9, RZ, 0x3c, !PT ;  /* 0x000000090a157212 */ /* 0x000fe400078e3cff */
[----:B------:R-:W-:Y:S02]  /*19b0*/  SHF.R.U32.HI R6, RZ, 0x1e, R5 ;  /* 0x0000001eff067819 */ /* 0x000fe40000011605 */
[C---:B------:R-:W-:Y:S02]  /*19c0*/  LOP3.LUT R10, R9.reuse, R8, RZ, 0x3c, !PT ;  /* 0x00000008090a7212 */ /* 0x040fe400078e3cff */
[----:B------:R-:W2:Y:S01]  /*19d0*/  I2F.F64.S64 R20, R20 ;  /* 0x0000001400147312 */ /* 0x000ea20000301c00 */
[----:B------:R-:W-:Y:S02]  /*19e0*/  LEA.HI R5, R9, R6, RZ, 0x1 ;  /* 0x0000000609057211 */ /* 0x000fe400078f08ff */
[----:B------:R-:W-:-:S02]  /*19f0*/  ISETP.GE.AND P1, PT, R10, RZ, PT ;  /* 0x000000ff0a00720c */ /* 0x000fc40003f26270 */
[----:B------:R-:W-:-:S05]  /*1a00*/  IADD3 R6, PT, PT, -R5, RZ, RZ ;  /* 0x000000ff05067210 */ /* 0x000fca0007ffe1ff */
[----:B------:R-:W-:Y:S01]  /*1a10*/  @!P0 IMAD.MOV.U32 R5, RZ, RZ, R6 ;  /* 0x000000ffff058224 */ /* 0x000fe200078e0006 */
[----:B--2---:R-:W-:-:S10]  /*1a20*/  DMUL R22, R20, UR4 ;  /* 0x0000000414167c28 */ /* 0x004fd40008000000 */
[----:B------:R-:W2:Y:S02]  /*1a30*/  F2F.F32.F64 R22, R22 ;  /* 0x0000001600167310 */ /* 0x000ea40000301000 */
[----:B0-2---:R-:W-:-:S07]  /*1a40*/  FSEL R6, -R22, R22, !P1 ;  /* 0x0000001616067208 */ /* 0x005fce0004800100 */
.L_x_539:
[----:B------:R-:W-:Y:S05]  /*1a50*/  BSYNC.RECONVERGENT B0 ;  /* 0x0000000000007941 */ /* 0x000fea0003800200 */
.L_x_538:
[----:B------:R-:W-:Y:S01]  /*1a60*/  MOV R22, 0x37cbac00 ;  /* 0x37cbac0000167802 */ /* 0x000fe20000000f00 */
[----:B------:R-:W-:Y:S01]  /*1a70*/  FMUL R9, R6, R6 ;  /* 0x0000000606097220 */ /* 0x000fe20000400000 */
[----:B------:R-:W-:Y:S01]  /*1a80*/  LOP3.LUT R18, R5, 0x1, RZ, 0xc0, !PT ;  /* 0x0000000105127812 */ /* 0x000fe200078ec0ff */
[----:B------:R-:W-:Y:S01]  /*1a90*/  IMAD.MOV.U32 R21, RZ, RZ, 0x3d2aaabb ;  /* 0x3d2aaabbff157424 */ /* 0x000fe200078e00ff */
[----:B------:R-:W-:Y:S01]  /*1aa0*/  MOV R20, 0x3effffff ;  /* 0x3effffff00147802 */ /* 0x000fe20000000f00 */
[----:B------:R-:W-:Y:S01]  /*1ab0*/  FFMA R10, R9, R22, -0.0013887860113754868507 ;  /* 0xbab607ed090a7423 */ /* 0x000fe20000000016 */
[----:B------:R-:W-:Y:S01]  /*1ac0*/  ISETP.NE.U32.AND P0, PT, R18, 0x1, PT ;  /* 0x000000011200780c */ /* 0x000fe20003f05070 */
[----:B------:R-:W-:Y:S01]  /*1ad0*/  BSSY.RECONVERGENT B0, `(.L_x_541) ;  /* 0x0000040000007945 */ /* 0x000fe20003800200 */
[----:B------:R-:W-:Y:S02]  /*1ae0*/  LOP3.LUT P1, RZ, R5, 0x2, RZ, 0xc0, !PT ;  /* 0x0000000205ff7812 */ /* 0x000fe4000782c0ff */
[----:B------:R-:W-:-:S02]  /*1af0*/  FSEL R10, R10, -0.00019574658654164522886, !P0 ;  /* 0xb94d41530a0a7808 */ /* 0x000fc40004000000 */
[----:B------:R-:W-:Y:S02]  /*1b00*/  FSEL R18, R21, 0.0083327032625675201416, !P0 ;  /* 0x3c0885e415127808 */ /* 0x000fe40004000000 */
[----:B------:R-:W-:Y:S02]  /*1b10*/  FSEL R6, R6, 1, P0 ;  /* 0x3f80000006067808 */ /* 0x000fe40000000000 */
[----:B------:R-:W-:Y:S01]  /*1b20*/  FSEL R23, -R20, -0.16666662693023681641, !P0 ;  /* 0xbe2aaaa814177808 */ /* 0x000fe20004000100 */
[C---:B------:R-:W-:Y:S01]  /*1b30*/  FFMA R10, R9.reuse, R10, R18 ;  /* 0x0000000a090a7223 */ /* 0x040fe20000000012 */
        /* <DEDUP_REMOVED lines=15> */
.L_x_543:
        /* <DEDUP_REMOVED lines=18> */
[----:B------:R-:W3:Y:S04]  /*1d50*/  LDL R5, [R19+0x18] ;  /* 0x0000180013057983 */ /* 0x000ee80000100800 */
[----:B------:R-:W3:Y:S04]  /*1d60*/  LDL R10, [R19+0x14] ;  /* 0x00001400130a7983 */ /* 0x000ee80000100800 */
[----:B0-----:R-:W4:Y:S01]  /*1d70*/  @P0 LDL R9, [R19+0x10] ;  /* 0x0000100013090983 */ /* 0x001f220000100800 */
[----:B------:R-:W-:Y:S01]  /*1d80*/  LOP3.LUT R11, R11, 0x1f, RZ, 0xc0, !PT ;  /* 0x0000001f0b0b7812 */ /* 0x000fe200078ec0ff */
[----:B------:R-:W-:Y:S01]  /*1d90*/  UMOV UR4, 0x54442d19 ;  /* 0x54442d1900047882 */ /* 0x000fe20000000000 */
[----:B------:R-:W-:Y:S01]  /*1da0*/  UMOV UR5, 0x3bf921fb ;  /* 0x3bf921fb00057882 */ /* 0x000fe20000000000 */
[----:B------:R-:W-:-:S02]  /*1db0*/  ISETP.GE.AND P1, PT, R8, RZ, PT ;  /* 0x000000ff0800720c */ /* 0x000fc40003f26270 */
[-C--:B---3--:R-:W-:Y:S02]  /*1dc0*/  @P0 SHF.L.W.U32.HI R5, R10, R11.reuse, R5 ;  /* 0x0000000b0a050219 */ /* 0x088fe40000010e05 */
[----:B----4-:R-:W-:Y:S02]  /*1dd0*/  @P0 SHF.L.W.U32.HI R10, R9, R11, R10 ;  /* 0x0000000b090a0219 */ /* 0x010fe40000010e0a */
[--C-:B--2---:R-:W-:Y:S02]  /*1de0*/  SHF.R.U32.HI R18, RZ, 0x1e, R5.reuse ;  /* 0x0000001eff127819 */ /* 0x104fe40000011605 */
        /* <DEDUP_REMOVED lines=13> */
[----:B0-----:R-:W-:-:S07]  /*1ec0*/  FSEL R11, -R24, R24, !P0 ;  /* 0x00000018180b7208 */ /* 0x001fce0004000100 */
.L_x_542:
[----:B------:R-:W-:Y:S05]  /*1ed0*/  BSYNC.RECONVERGENT B0 ;  /* 0x0000000000007941 */ /* 0x000fea0003800200 */
.L_x_541:
[----:B------:R-:W-:Y:S01]  /*1ee0*/  FMUL R9, R11, R11 ;  /* 0x0000000b0b097220 */ /* 0x000fe20000400000 */
[C---:B------:R-:W-:Y:S01]  /*1ef0*/  LOP3.LUT R5, R19.reuse, 0x1, RZ, 0xc0, !PT ;  /* 0x0000000113057812 */ /* 0x040fe200078ec0ff */
[----:B------:R-:W-:Y:S01]  /*1f00*/  VIADD R19, R19, 0x1 ;  /* 0x0000000113137836 */ /* 0x000fe20000000000 */
[----:B------:R-:W0:Y:S01]  /*1f10*/  MUFU.RCP R23, R8 ;  /* 0x0000000800177308 */ /* 0x000e220000001000 */
        /* <DEDUP_REMOVED lines=22> */
[----:B-1----:R-:W-:Y:S05]  /*2080*/  CALL.REL.NOINC `($__internal_8_$__cuda_sm3x_div_rn_noftz_f32_slowpath) ;  /* 0x0000007400d07944 */ /* 0x002fea0003c00000 */
[----:B------:R-:W-:-:S07]  /*2090*/  IMAD.MOV.U32 R5, RZ, RZ, R31 ;  /* 0x000000ffff057224 */ /* 0x000fce00078e001f */
.L_x_545:
[----:B------:R-:W-:Y:S05]  /*20a0*/  BSYNC.RECONVERGENT B2 ;  /* 0x0000000000027941 */ /* 0x000fea0003800200 */
.L_x_544:
[----:B------:R-:W-:Y:S01]  /*20b0*/  FMUL R11, R8, R8 ;  /* 0x00000008080b7220 */ /* 0x000fe20000400000 */
[----:B------:R-:W-:Y:S03]  /*20c0*/  BSSY.RECONVERGENT B2, `(.L_x_546) ;  /* 0x000000d000027945 */ /* 0x000fe60003800200 */
[----:B------:R-:W0:Y:S08]  /*20d0*/  MUFU.RCP R8, R11 ;  /* 0x0000000b00087308 */ /* 0x000e300000001000 */
[----:B------:R-:W2:Y:S01]  /*20e0*/  FCHK P0, R6, R11 ;  /* 0x0000000b06007302 */ /* 0x000ea20000000000 */
[----:B0-----:R-:W-:-:S04]  /*20f0*/  FFMA R9, -R11, R8, 1 ;  /* 0x3f8000000b097423 */ /* 0x001fc80000000108 */
[----:B------:R-:W-:-:S04]  /*2100*/  FFMA R9, R8, R9, R8 ;  /* 0x0000000908097223 */ /* 0x000fc80000000008 */
[----:B------:R-:W-:-:S04]  /*2110*/  FFMA R8, R6, R9, RZ ;  /* 0x0000000906087223 */ /* 0x000fc800000000ff */
[----:B------:R-:W-:-:S04]  /*2120*/  FFMA R10, -R11, R8, R6 ;  /* 0x000000080b0a7223 */ /* 0x000fc80000000106 */
[----:B------:R-:W-:Y:S01]  /*2130*/  FFMA R31, R9, R10, R8 ;  /* 0x0000000a091f7223 */ /* 0x000fe20000000008 */
[----:B--2---:R-:W-:Y:S06]  /*2140*/  @!P0 BRA `(.L_x_547) ;  /* 0x0000000000108947 */ /* 0x004fec0003800000 */
[----:B------:R-:W-:Y:S01]  /*2150*/  MOV R37, R6 ;  /* 0x0000000600257202 */ /* 0x000fe20000000f00 */
[----:B------:R-:W-:Y:S01]  /*2160*/  IMAD.MOV.U32 R34, RZ, RZ, R11 ;  /* 0x000000ffff227224 */ /* 0x000fe200078e000b */
[----:B------:R-:W-:-:S07]  /*2170*/  MOV R30, 0x2190 ;  /* 0x00002190001e7802 */ /* 0x000fce0000000f00 */
[----:B-1----:R-:W-:Y:S05]  /*2180*/  CALL.REL.NOINC `($__internal_8_$__cuda_sm3x_div_rn_noftz_f32_slowpath) ;  /* 0x0000007400907944 */ /* 0x002fea0003c00000 */
.L_x_547:
[----:B------:R-:W-:Y:S05]  /*2190*/  BSYNC.RECONVERGENT B2 ;  /* 0x0000000000027941 */ /* 0x000fea0003800200 */
.L_x_546:
[----:B------:R-:W0:Y:S01]  /*21a0*/  LDC.64 R8, c[0x0][0x3b0] ;  /* 0x0000ec00ff087b82 */ /* 0x000e220000000a00 */
[----:B------:R-:W-:-:S04]  /*21b0*/  FADD R5, R31, -R5 ;  /* 0x800000051f057221 */ /* 0x000fc80000000000 */
[-C--:B------:R-:W-:Y:S01]  /*21c0*/  FMUL R21, R4, R5.reuse ;  /* 0x0000000504157220 */ /* 0x080fe20000400000 */
[----:B------:R-:W-:Y:S02]  /*21d0*/  FMUL R5, RZ, R5 ;  /* 0x00000005ff057220 */ /* 0x000fe40000400000 */
[----:B------:R-:W2:Y:S08]  /*21e0*/  LDC.64 R10, c[0x0][0x380] ;  /* 0x0000e000ff0a7b82 */ /* 0x000eb00000000a00 */
[----:B------:R-:W3:Y:S01]  /*21f0*/  LDC.64 R18, c[0x0][0x388] ;  /* 0x0000e200ff127b82 */ /* 0x000ee20000000a00 */
[----:B0-----:R-:W-:Y:S01]  /*2200*/  LEA R6, R8, R7, 0x1 ;  /* 0x0000000708067211 */ /* 0x001fe200078e08ff */
[----:B------:R-:W-:-:S04]  /*2210*/  VIADD R7, R7, 0x1 ;  /* 0x0000000107077836 */ /* 0x000fc80000000000 */
[----:B------:R-:W-:Y:S01]  /*2220*/  IMAD R9, R6, R9, R12 ;  /* 0x0000000906097224 */ /* 0x000fe200078e020c */
[----:B------:R-:W-:-:S03]  /*2230*/  ISETP.NE.AND P0, PT, R7, R8, PT ;  /* 0x000000080700720c */ /* 0x000fc60003f05270 */
[----:B--2---:R-:W-:-:S05]  /*2240*/  IMAD.WIDE R10, R9, 0x4, R10 ;  /* 0x00000004090a7825 */ /* 0x004fca00078e020a */
[----:B------:R2:W-:Y:S01]  /*2250*/  STG.E desc[UR8][R10.64], R21 ;  /* 0x000000150a007986 */ /* 0x0005e2000c101908 */
[----:B---3--:R-:W-:-:S05]  /*2260*/  IMAD.WIDE R18, R9, 0x4, R18 ;  /* 0x0000000409127825 */ /* 0x008fca00078e0212 */
[----:B------:R2:W-:Y:S01]  /*2270*/  STG.E desc[UR8][R18.64], R5 ;  /* 0x0000000512007986 */ /* 0x0005e2000c101908 */
[----:B------:R-:W-:Y:S05]  /*2280*/  @P0 BRA `(.L_x_548) ;  /* 0xfffffff000e40947 */ /* 0x000fea000383ffff */
.L_x_533:
[----:B--2---:R-:W0:Y:S02]  /*2290*/  LDC.64 R4, c[0x0][0x3a0] ;  /* 0x0000e800ff047b82 */ /* 0x004e240000000a00 */
[----:B0-----:R-:W2:Y:S04]  /*22a0*/  LDG.E R6, desc[UR8][R4.64+0x8] ;  /* 0x0000080804067981 */ /* 0x001ea8000c1e1900 */
[----:B------:R-:W3:Y:S01]  /*22b0*/  LDG.E R37, desc[UR8][R4.64] ;  /* 0x0000000804257981 */ /* 0x000ee2000c1e1900 */
[----:B--2---:R-:W-:-:S04]  /*22c0*/  FMUL R34, R13, R6 ;  /* 0x000000060d227220 */ /* 0x004fc80000400000 */
[----:B------:R-:W0:Y:S01]  /*22d0*/  MUFU.RCP R7, R34 ;  /* 0x0000002200077308 */ /* 0x000e220000001000 */
[----:B---3--:R-:W-:-:S07]  /*22e0*/  FMUL R37, R37, 3 ;  /* 0x4040000025257820 */ /* 0x008fce0000400000 */
        /* <DEDUP_REMOVED lines=9> */
.L_x_549:
        /* <DEDUP_REMOVED lines=10> */
.L_x_551:
[C---:B--2---:R-:W-:Y:S01]  /*2420*/  FMUL.FTZ R4, R6.reuse, R31 ;  /* 0x0000001f06047220 */ /* 0x044fe20000410000 */
[----:B------:R-:W-:-:S03]  /*2430*/  FMUL.FTZ R5, R6, 0.5 ;  /* 0x3f00000006057820 */ /* 0x000fc60000410000 */
[----:B------:R-:W-:-:S04]  /*2440*/  FFMA R9, -R4, R4, R31 ;  /* 0x0000000404097223 */ /* 0x000fc8000000011f */
[----:B------:R-:W-:-:S07]  /*2450*/  FFMA R9, R9, R5, R4 ;  /* 0x0000000509097223 */ /* 0x000fce0000000004 */
.L_x_552:
[----:B------:R-:W-:Y:S05]  /*2460*/  BSYNC.RECONVERGENT B0 ;  /* 0x0000000000007941 */ /* 0x000fea0003800200 */
.L_x_550:
[C---:B------:R-:W-:Y:S01]  /*2470*/  FMUL R4, R17.reuse, 0.63661974668502807617 ;  /* 0x3f22f98311047820 */ /* 0x040fe20000400000 */
[----:B------:R-:W-:Y:S01]  /*2480*/  FSETP.GE.AND P0, PT, |R17|, 105615, PT ;  /* 0x47ce47801100780b */ /* 0x000fe20003f06200 */
[----:B------:R-:W-:Y:S04]  /*2490*/  BSSY.RECONVERGENT B0, `(.L_x_553) ;  /* 0x000003c000007945 */ /* 0x000fe80003800200 */
        /* <DEDUP_REMOVED lines=12> */
[----:B------:R-:W0:Y:S01]  /*2560*/  LDC.64 R10, c[0x4][RZ] ;  /* 0x01000000ff0a7b82 */ /* 0x000e220000000a00 */
[----:B------:R-:W-:Y:S01]  /*2570*/  SHF.L.U32 R4, R17, 0x8, RZ ;  /* 0x0000000811047819 */ /* 0x000fe200000006ff */
[----:B------:R-:W-:Y:S02]  /*2580*/  HFMA2 R20, -RZ, RZ, 0, 0 ;  /* 0x00000000ff147431 */ /* 0x000fe400000001ff */
[----:B------:R-:W-:Y:S01]  /*2590*/  IMAD.MOV.U32 R8, RZ, RZ, RZ ;  /* 0x000000ffff087224 */ /* 0x000fe200078e00ff */
[----:B------:R-:W-:Y:S01]  /*25a0*/  UMOV UR4, URZ ;  /* 0x000000ff00047c82 */ /* 0x000fe20008000000 */
[----:B------:R-:W-:-:S07]  /*25b0*/  LOP3.LUT R23, R4, 0x80000000, RZ, 0xfc, !PT ;  /* 0x8000000004177812 */ /* 0x000fce00078efcff */
.L_x_555:
[----:B0-----:R-:W-:-:S06]  /*25c0*/  IMAD.WIDE.U32 R4, R20, 0x4, R10 ;  /* 0x0000000414047825 */ /* 0x001fcc00078e000a */
[----:B--2---:R-:W2:Y:S01]  /*25d0*/  LDG.E.CONSTANT R4, desc[UR8][R4.64] ;  /* 0x0000000804047981 */ /* 0x004ea2000c1e9900 */
        /* <DEDUP_REMOVED lines=17> */
[----:B--2---:R-:W2:Y:S01]  /*26f0*/  @P0 LDL R6, [R20+0x10] ;  /* 0x0000100014060983 */ /* 0x004ea20000100800 */
[----:B------:R-:W-:Y:S01]  /*2700*/  LOP3.LUT R7, R7, 0x1f, RZ, 0xc0, !PT ;  /* 0x0000001f07077812 */ /* 0x000fe200078ec0ff */
[----:B------:R-:W-:Y:S01]  /*2710*/  UMOV UR4, 0x54442d19 ;  /* 0x54442d1900047882 */ /* 0x000fe20000000000 */
[----:B------:R-:W-:-:S02]  /*2720*/  UMOV UR5, 0x3bf921fb ;  /* 0x3bf921fb00057882 */ /* 0x000fc40000000000 */
[-C--:B---3--:R-:W-:Y:S02]  /*2730*/  @P0 SHF.L.W.U32.HI R4, R5, R7.reuse, R4 ;  /* 0x0000000705040219 */ /* 0x088fe40000010e04 */
[----:B--2---:R-:W-:Y:S02]  /*2740*/  @P0 SHF.L.W.U32.HI R5, R6, R7, R5 ;  /* 0x0000000706050219 */ /* 0x004fe40000010e05 */
        /* <DEDUP_REMOVED lines=8> */
[----:B------:R-:W2:Y:S01]  /*27d0*/  I2F.F64.S64 R10, R10 ;  /* 0x0000000a000a7312 */ /* 0x000ea20000301c00 */
[----:B------:R-:W-:Y:S02]  /*27e0*/  LEA.HI R4, R6, R5, RZ, 0x1 ;  /* 0x0000000506047211 */ /* 0x000fe400078f08ff */
[----:B------:R-:W-:-:S03]  /*27f0*/  ISETP.GE.AND P1, PT, R7, RZ, PT ;  /* 0x000000ff0700720c */ /* 0x000fc60003f26270 */
[----:B------:R-:W-:-:S05]  /*2800*/  IMAD.MOV R5, RZ, RZ, -R4 ;  /* 0x000000ffff057224 */ /* 0x000fca00078e0a04 */
[----:B------:R-:W-:Y:S01]  /*2810*/  @!P0 MOV R4, R5 ;  /* 0x0000000500048202 */ /* 0x000fe20000000f00 */
[----:B--2---:R-:W-:-:S10]  /*2820*/  DMUL R20, R10, UR4 ;  /* 0x000000040a147c28 */ /* 0x004fd40008000000 */
[----:B------:R-:W2:Y:S02]  /*2830*/  F2F.F32.F64 R20, R20 ;  /* 0x0000001400147310 */ /* 0x000ea40000301000 */
[----:B0-2---:R-:W-:-:S07]  /*2840*/  FSEL R5, -R20, R20, !P1 ;  /* 0x0000001414057208 */ /* 0x005fce0004800100 */
.L_x_554:
[----:B------:R-:W-:Y:S05]  /*2850*/  BSYNC.RECONVERGENT B0 ;  /* 0x0000000000007941 */ /* 0x000fea0003800200 */
.L_x_553:
[----:B------:R-:W-:Y:S02]  /*2860*/  HFMA2 R21, -RZ, RZ, 1.0078125, -8.98838043212890625e-05 ;  /* 0x3c0885e4ff157431 */ /* 0x000fe400000001ff */
[----:B------:R-:W-:Y:S02]  /*2870*/  IMAD.MOV.U32 R20, RZ, RZ, 0x37cbac00 ;  /* 0x37cbac00ff147424 */ /* 0x000fe400078e00ff */
[----:B------:R-:W-:Y:S01]  /*2880*/  FMUL R7, R5, R5 ;  /* 0x0000000505077220 */ /* 0x000fe20000400000 */
[C---:B------:R-:W-:Y:S01]  /*2890*/  LOP3.LUT R8, R4.reuse, 0x1, RZ, 0xc0, !PT ;  /* 0x0000000104087812 */ /* 0x040fe200078ec0ff */
[----:B------:R-:W-:Y:S01]  /*28a0*/  VIADD R4, R4, 0x1 ;  /* 0x0000000104047836 */ /* 0x000fe20000000000 */
[----:B------:R-:W-:Y:S01]  /*28b0*/  MOV R22, 0x3e2aaaa8 ;  /* 0x3e2aaaa800167802 */ /* 0x000fe20000000f00 */
[----:B------:R-:W-:Y:S01]  /*28c0*/  FFMA R6, R7, R20, -0.0013887860113754868507 ;  /* 0xbab607ed07067423 */ /* 0x000fe20000000014 */
[----:B------:R-:W-:Y:S01]  /*28d0*/  ISETP.NE.U32.AND P0, PT, R8, 0x1, PT ;  /* 0x000000010800780c */ /* 0x000fe20003f05070 */
[----:B------:R-:W-:Y:S01]  /*28e0*/  BSSY.RECONVERGENT B0, `(.L_x_556) ;  /* 0x0000041000007945 */ /* 0x000fe20003800200 */
[----:B------:R-:W-:-:S02]  /*28f0*/  LOP3.LUT P1, RZ, R4, 0x2, RZ, 0xc0, !PT ;  /* 0x0000000204ff7812 */ /* 0x000fc4000782c0ff */
[----:B------:R-:W-:Y:S02]  /*2900*/  FSEL R6, R6, -0.00019574658654164522886, P0 ;  /* 0xb94d415306067808 */ /* 0x000fe40000000000 */
[----:B------:R-:W-:Y:S02]  /*2910*/  FSEL R8, R21, 0.041666727513074874878, !P0 ;  /* 0x3d2aaabb15087808 */ /* 0x000fe40004000000 */
[----:B------:R-:W-:Y:S02]  /*2920*/  FSEL R4, R5, 1, !P0 ;  /* 0x3f80000005047808 */ /* 0x000fe40004000000 */
[----:B------:R-:W-:Y:S01]  /*2930*/  FSEL R11, -R22, -0.4999999701976776123, !P0 ;  /* 0xbeffffff160b7808 */ /* 0x000fe20004000100 */
        /* <DEDUP_REMOVED lines=18> */
.L_x_558:
        /* <DEDUP_REMOVED lines=19> */
[----:B------:R-:W4:Y:S01]  /*2b90*/  @P0 LDL R6, [R18+0x10] ;  /* 0x0000100012060983 */ /* 0x000f220000100800 */
        /* <DEDUP_REMOVED lines=10> */
[C---:B------:R-:W-:Y:S02]  /*2c40*/  LOP3.LUT R4, R6.reuse, R17, RZ, 0x3c, !PT ;  /* 0x0000001106047212 */ /* 0x040fe400078e3cff */
[C---:B------:R-:W-:Y:S02]  /*2c50*/  LOP3.LUT R10, R7.reuse, R5, RZ, 0x3c, !PT ;  /* 0x00000005070a7212 */ /* 0x040fe400078e3cff */
[----:B------:R-:W-:Y:S02]  /*2c60*/  LOP3.LUT R11, R7, R6, RZ, 0x3c, !PT ;  /* 0x00000006070b7212 */ /* 0x000fe400078e3cff */
[----:B------:R-:W-:Y:S02]  /*2c70*/  LEA.HI R19, R6, R19, RZ, 0x1 ;  /* 0x0000001306137211 */ /* 0x000fe400078f08ff */
[----:B------:R-:W-:Y:S02]  /*2c80*/  ISETP.GE.AND P0, PT, R4, RZ, PT ;  /* 0x000000ff0400720c */ /* 0x000fe40003f06270 */
[----:B------:R-:W2:Y:S01]  /*2c90*/  I2F.F64.S64 R10, R10 ;  /* 0x0000000a000a7312 */ /* 0x000ea20000301c00 */
[----:B------:R-:W-:-:S05]  /*2ca0*/  IMAD.MOV R4, RZ, RZ, -R19 ;  /* 0x000000ffff047224 */ /* 0x000fca00078e0a13 */
[----:B------:R-:W-:Y:S01]  /*2cb0*/  @!P1 MOV R19, R4 ;  /* 0x0000000400139202 */ /* 0x000fe20000000f00 */
[----:B--2---:R-:W-:-:S10]  /*2cc0*/  DMUL R26, R10, UR4 ;  /* 0x000000040a1a7c28 */ /* 0x004fd40008000000 */
[----:B------:R-:W2:Y:S02]  /*2cd0*/  F2F.F32.F64 R26, R26 ;  /* 0x0000001a001a7310 */ /* 0x000ea40000301000 */
[----:B0-2---:R-:W-:-:S07]  /*2ce0*/  FSEL R18, -R26, R26, !P0 ;  /* 0x0000001a1a127208 */ /* 0x005fce0004000100 */
.L_x_557:
[----:B------:R-:W-:Y:S05]  /*2cf0*/  BSYNC.RECONVERGENT B0 ;  /* 0x0000000000007941 */ /* 0x000fea0003800200 */
.L_x_556:
[----:B------:R-:W0:Y:S02]  /*2d00*/  LDCU UR4, c[0x0][0x3b0] ;  /* 0x00007600ff0477ac */ /* 0x000e240008000800 */
[----:B0-----:R-:W-:-:S09]  /*2d10*/  UISETP.GE.AND UP0, UPT, UR4, 0x1, UPT ;  /* 0x000000010400788c */ /* 0x001fd2000bf06270 */
[----:B------:R-:W-:Y:S05]  /*2d20*/  BRA.U !UP0, `(.L_x_559) ;  /* 0x0000000d08887547 */ /* 0x000fea000b800000 */
[----:B------:R-:W-:Y:S01]  /*2d30*/  FMUL R5, R18, R18 ;  /* 0x0000001212057220 */ /* 0x000fe20000400000 */
[C---:B------:R-:W-:Y:S02]  /*2d40*/  LOP3.LUT R4, R19.reuse, 0x1, RZ, 0xc0, !PT ;  /* 0x0000000113047812 */ /* 0x040fe400078ec0ff */
[----:B------:R-:W-:Y:S01]  /*2d50*/  LOP3.LUT P1, RZ, R19, 0x2, RZ, 0xc0, !PT ;  /* 0x0000000213ff7812 */ /* 0x000fe2000782c0ff */
[----:B------:R-:W-:Y:S01]  /*2d60*/  FFMA R20, R5, R20, -0.0013887860113754868507 ;  /* 0xbab607ed05147423 */ /* 0x000fe20000000014 */
[----:B------:R-:W-:-:S04]  /*2d70*/  ISETP.NE.U32.AND P0, PT, R4, 0x1, PT ;  /* 0x000000010400780c */ /* 0x000fc80003f05070 */
[----:B------:R-:W-:Y:S02]  /*2d80*/  FSEL R6, R21, 0.041666727513074874878, P0 ;  /* 0x3d2aaabb15067808 */ /* 0x000fe40000000000 */
[----:B------:R-:W-:Y:S02]  /*2d90*/  FSEL R20, R20, -0.00019574658654164522886, !P0 ;  /* 0xb94d415314147808 */ /* 0x000fe40004000000 */
[----:B------:R-:W-:Y:S02]  /*2da0*/  FSEL R4, R18, 1, P0 ;  /* 0x3f80000012047808 */ /* 0x000fe40000000000 */
[----:B------:R-:W-:Y:S01]  /*2db0*/  FSEL R11, -R22, -0.4999999701976776123, P0 ;  /* 0xbeffffff160b7808 */ /* 0x000fe20000000100 */
[C---:B------:R-:W-:Y:S02]  /*2dc0*/  FFMA R6, R5.reuse, R20, R6 ;  /* 0x0000001405067223 */ /* 0x040fe40000000006 */
[C---:B------:R-:W-:Y:S02]  /*2dd0*/  FFMA R7, R5.reuse, R4, RZ ;  /* 0x0000000405077223 */ /* 0x040fe400000000ff */
[----:B------:R-:W-:Y:S01]  /*2de0*/  FFMA R6, R5, R6, R11 ;  /* 0x0000000605067223 */ /* 0x000fe2000000000b */
[----:B------:R-:W-:-:S03]  /*2df0*/  FMUL R5, R24, R3 ;  /* 0x0000000318057220 */ /* 0x000fc60000400000 */
[----:B------:R-:W-:-:S04]  /*2e00*/  FFMA R4, R7, R6, R4 ;  /* 0x0000000607047223 */ /* 0x000fc80000000004 */
[----:B------:R-:W-:-:S04]  /*2e10*/  @P1 FADD R4, RZ, -R4 ;  /* 0x80000004ff041221 */ /* 0x000fc80000000000 */
[----:B------:R-:W-:Y:S01]  /*2e20*/  FMUL R4, R4, R9 ;  /* 0x0000000904047220 */ /* 0x000fe20000400000 */
[----:B------:R-:W-:-:S03]  /*2e30*/  IMAD.MOV.U32 R9, RZ, RZ, RZ ;  /* 0x000000ffff097224 */ /* 0x000fc600078e00ff */
[----:B------:R-:W-:-:S07]  /*2e40*/  FMUL R4, R4, R3 ;  /* 0x0000000304047220 */ /* 0x000fce0000400000 */
.L_x_570:
        /* <DEDUP_REMOVED lines=26> */
.L_x_562:
        /* <DEDUP_REMOVED lines=17> */
[----:B------:R-:W3:Y:S04]  /*3100*/  LDL R6, [R23+0x18] ;  /* 0x0000180017067983 */ /* 0x000ee80000100800 */
[----:B------:R-:W3:Y:S04]  /*3110*/  LDL R7, [R23+0x14] ;  /* 0x0000140017077983 */ /* 0x000ee80000100800 */
[----:B------:R-:W4:Y:S01]  /*3120*/  @P0 LDL R10, [R23+0x10] ;  /* 0x00001000170a0983 */ /* 0x000f220000100800 */
[----:B------:R-:W-:Y:S01]  /*3130*/  LOP3.LUT R11, R11, 0x1f, RZ, 0xc0, !PT ;  /* 0x0000001f0b0b7812 */ /* 0x000fe200078ec0ff */
[----:B------:R-:W-:Y:S01]  /*3140*/  UMOV UR4, 0x54442d19 ;  /* 0x54442d1900047882 */ /* 0x000fe20000000000 */
[----:B------:R-:W-:-:S02]  /*3150*/  UMOV UR5, 0x3bf921fb ;  /* 0x3bf921fb00057882 */ /* 0x000fc40000000000 */
[-C--:B---3--:R-:W-:Y:S02]  /*3160*/  @P0 SHF.L.W.U32.HI R6, R7, R11.reuse, R6 ;  /* 0x0000000b07060219 */ /* 0x088fe40000010e06 */
[----:B----4-:R-:W-:Y:S02]  /*3170*/  @P0 SHF.L.W.U32.HI R7, R10, R11, R7 ;  /* 0x0000000b0a070219 */ /* 0x010fe40000010e07 */
[----:B------:R-:W-:Y:S02]  /*3180*/  ISETP.GE.AND P0, PT, R8, RZ, PT ;  /* 0x000000ff0800720c */ /* 0x000fe40003f06270 */
[C-C-:B------:R-:W-:Y:S01]  /*3190*/  SHF.L.W.U32.HI R11, R7.reuse, 0x2, R6.reuse ;  /* 0x00000002070b7819 */ /* 0x140fe20000010e06 */
[----:B------:R-:W-:Y:S01]  /*31a0*/  IMAD.SHL.U32 R7, R7, 0x4, RZ ;  /* 0x0000000407077824 */ /* 0x000fe200078e00ff */
[----:B------:R-:W-:Y:S02]  /*31b0*/  SHF.R.U32.HI R6, RZ, 0x1e, R6 ;  /* 0x0000001eff067819 */ /* 0x000fe40000011606 */
[----:B------:R-:W-:-:S04]  /*31c0*/  SHF.R.S32.HI R10, RZ, 0x1f, R11 ;  /* 0x0000001fff0a7819 */ /* 0x000fc8000001140b */
[C---:B------:R-:W-:Y:S02]  /*31d0*/  LOP3.LUT R20, R10.reuse, R7, RZ, 0x3c, !PT ;  /* 0x000000070a147212 */ /* 0x040fe400078e3cff */
[----:B------:R-:W-:Y:S02]  /*31e0*/  LOP3.LUT R21, R10, R11, RZ, 0x3c, !PT ;  /* 0x0000000b0a157212 */ /* 0x000fe400078e3cff */
[C---:B------:R-:W-:Y:S02]  /*31f0*/  LEA.HI R10, R11.reuse, R6, RZ, 0x1 ;  /* 0x000000060b0a7211 */ /* 0x040fe400078f08ff */
[----:B------:R-:W-:Y:S02]  /*3200*/  LOP3.LUT R7, R11, R8, RZ, 0x3c, !PT ;  /* 0x000000080b077212 */ /* 0x000fe400078e3cff */
[----:B------:R-:W2:Y:S01]  /*3210*/  I2F.F64.S64 R20, R20 ;  /* 0x0000001400147312 */ /* 0x000ea20000301c00 */
[----:B------:R-:W-:Y:S02]  /*3220*/  IADD3 R6, PT, PT, -R10, RZ, RZ ;  /* 0x000000ff0a067210 */ /* 0x000fe40007ffe1ff */
[----:B------:R-:W-:-:S03]  /*3230*/  ISETP.GE.AND P1, PT, R7, RZ, PT ;  /* 0x000000ff0700720c */ /* 0x000fc60003f26270 */
[----:B------:R-:W-:Y:S01]  /*3240*/  @!P0 IMAD.MOV.U32 R10, RZ, RZ, R6 ;  /* 0x000000ffff0a8224 */ /* 0x000fe200078e0006 */
[----:B--2---:R-:W-:-:S10]  /*3250*/  DMUL R24, R20, UR4 ;  /* 0x0000000414187c28 */ /* 0x004fd40008000000 */
[----:B------:R-:W2:Y:S02]  /*3260*/  F2F.F32.F64 R24, R24 ;  /* 0x0000001800187310 */ /* 0x000ea40000301000 */
[----:B0-2---:R-:W-:-:S07]  /*3270*/  FSEL R11, -R24, R24, !P1 ;  /* 0x00000018180b7208 */ /* 0x005fce0004800100 */
.L_x_561:
[----:B------:R-:W-:Y:S05]  /*3280*/  BSYNC.RECONVERGENT B0 ;  /* 0x0000000000007941 */ /* 0x000fea0003800200 */
.L_x_560:
[----:B------:R-:W-:Y:S01]  /*3290*/  MOV R23, 0x37cbac00 ;  /* 0x37cbac0000177802 */ /* 0x000fe20000000f00 */
[----:B------:R-:W-:Y:S01]  /*32a0*/  FMUL R6, R11, R11 ;  /* 0x0000000b0b067220 */ /* 0x000fe20000400000 */
[----:B------:R-:W-:Y:S01]  /*32b0*/  HFMA2 R25, -RZ, RZ, 1.541015625, -0.052001953125 ;  /* 0x3e2aaaa8ff197431 */ /* 0x000fe200000001ff */
[----:B------:R-:W-:Y:S01]  /*32c0*/  LOP3.LUT R18, R10, 0x1, RZ, 0xc0, !PT ;  /* 0x000000010a127812 */ /* 0x000fe200078ec0ff */
[----:B------:R-:W-:Y:S02]  /*32d0*/  IMAD.MOV.U32 R24, RZ, RZ, 0x3c0885e4 ;  /* 0x3c0885e4ff187424 */ /* 0x000fe400078e00ff */
[----:B------:R-:W-:Y:S01]  /*32e0*/  FFMA R7, R6, R23, -0.0013887860113754868507 ;  /* 0xbab607ed06077423 */ /* 0x000fe20000000017 */
[----:B------:R-:W-:Y:S01]  /*32f0*/  LOP3.LUT P1, RZ, R10, 0x2, RZ, 0xc0, !PT ;  /* 0x000000020aff7812 */ /* 0x000fe2000782c0ff */
[----:B------:R-:W-:Y:S01]  /*3300*/  BSSY.RECONVERGENT B0, `(.L_x_563) ;  /* 0x0000040000007945 */ /* 0x000fe20003800200 */
        /* <DEDUP_REMOVED lines=21> */
.L_x_565:
        /* <DEDUP_REMOVED lines=37> */
[----:B------:R-:W-:-:S04]  /*36b0*/  IADD3 R6, PT, PT, -R19, RZ, RZ ;  /* 0x000000ff13067210 */ /* 0x000fc80007ffe1ff */
[----:B------:R-:W-:Y:S01]  /*36c0*/  @!P1 MOV R19, R6 ;  /* 0x0000000600139202 */ /* 0x000fe20000000f00 */
[----:B0-----:R-:W-:-:S10]  /*36d0*/  DMUL R10, R20, UR4 ;  /* 0x00000004140a7c28 */ /* 0x001fd40008000000 */
[----:B------:R-:W0:Y:S02]  /*36e0*/  F2F.F32.F64 R10, R10 ;  /* 0x0000000a000a7310 */ /* 0x000e240000301000 */
[----:B0-----:R-:W-:-:S07]  /*36f0*/  FSEL R22, -R10, R10, !P0 ;  /* 0x0000000a0a167208 */ /* 0x001fce0004000100 */
.L_x_564:
[----:B------:R-:W-:Y:S05]  /*3700*/  BSYNC.RECONVERGENT B0 ;  /* 0x0000000000007941 */ /* 0x000fea0003800200 */
.L_x_563:
        /* <DEDUP_REMOVED lines=27> */
[----:B------:R-:W-:-:S07]  /*38c0*/  MOV R6, R31 ;  /* 0x0000001f00067202 */ /* 0x000fce0000000f00 */
.L_x_567:
[----:B------:R-:W-:Y:S05]  /*38d0*/  BSYNC.RECONVERGENT B2 ;  /* 0x0000000000027941 */ /* 0x000fea0003800200 */
.L_x_566:
        /* <DEDUP_REMOVED lines=11> */
[----:B------:R-:W-:-:S07]  /*3990*/  MOV R30, 0x39b0 ;  /* 0x000039b0001e7802 */ /* 0x000fce0000000f00 */
[----:B-1----:R-:W-:Y:S05]  /*39a0*/  CALL.REL.NOINC `($__internal_8_$__cuda_sm3x_div_rn_noftz_f32_slowpath) ;  /* 0x0000005c00887944 */ /* 0x002fea0003c00000 */
.L_x_569:
[----:B------:R-:W-:Y:S05]  /*39b0*/  BSYNC.RECONVERGENT B2 ;  /* 0x0000000000027941 */ /* 0x000fea0003800200 */
.L_x_568:
[----:B------:R-:W0:Y:S01]  /*39c0*/  LDC.64 R10, c[0x0][0x3b0] ;  /* 0x0000ec00ff0a7b82 */ /* 0x000e220000000a00 */
[----:B------:R-:W-:-:S04]  /*39d0*/  FADD R6, R31, -R6 ;  /* 0x800000061f067221 */ /* 0x000fc80000000000 */
[-C--:B------:R-:W-:Y:S01]  /*39e0*/  FMUL R25, R5, R6.reuse ;  /* 0x0000000605197220 */ /* 0x080fe20000400000 */
[----:B------:R-:W-:Y:S02]  /*39f0*/  FMUL R27, R4, R6 ;  /* 0x00000006041b7220 */ /* 0x000fe40000400000 */
[----:B------:R-:W2:Y:S08]  /*3a00*/  LDC.64 R20, c[0x0][0x380] ;  /* 0x0000e000ff147b82 */ /* 0x000eb00000000a00 */
[----:B------:R-:W3:Y:S01]  /*3a10*/  LDC.64 R18, c[0x0][0x388] ;  /* 0x0000e200ff127b82 */ /* 0x000ee20000000a00 */
[----:B0-----:R-:W-:-:S04]  /*3a20*/  IMAD R8, R10, 0x3, R9 ;  /* 0x000000030a087824 */ /* 0x001fc800078e0209 */
[----:B------:R-:W-:-:S04]  /*3a30*/  IMAD R7, R8, R11, R12 ;  /* 0x0000000b08077224 */ /* 0x000fc800078e020c */
[----:B--2---:R-:W-:-:S05]  /*3a40*/  IMAD.WIDE R22, R7, 0x4, R20 ;  /* 0x0000000407167825 */ /* 0x004fca00078e0214 */
[----:B------:R0:W-:Y:S01]  /*3a50*/  STG.E desc[UR8][R22.64], R25 ;  /* 0x0000001916007986 */ /* 0x0001e2000c101908 */
[----:B---3--:R-:W-:-:S05]  /*3a60*/  IMAD.WIDE R6, R7, 0x4, R18 ;  /* 0x0000000407067825 */ /* 0x008fca00078e0212 */
[----:B------:R0:W-:Y:S04]  /*3a70*/  STG.E desc[UR8][R6.64], R27 ;  /* 0x0000001b06007986 */ /* 0x0001e8000c101908 */
[----:B------:R-:W2:Y:S01]  /*3a80*/  LDG.E R24, desc[UR8][R22.64] ;  /* 0x0000000816187981 */ /* 0x000ea2000c1e1900 */
[----:B------:R-:W-:-:S04]  /*3a90*/  IADD3 R29, PT, PT, -R10, RZ, RZ ;  /* 0x000000ff0a1d7210 */ /* 0x000fc80007ffe1ff */
[----:B------:R-:W-:-:S05]  /*3aa0*/  LEA R8, R29, R8, 0x1 ;  /* 0x000000081d087211 */ /* 0x000fca00078e08ff */
[----:B------:R-:W-:-:S04]  /*3ab0*/  IMAD R11, R8, R11, R12 ;  /* 0x0000000b080b7224 */ /* 0x000fc800078e020c */
[----:B------:R-:W-:-:S04]  /*3ac0*/  IMAD.WIDE R20, R11, 0x4, R20 ;  /* 0x000000040b147825 */ /* 0x000fc800078e0214 */
[----:B--2---:R-:W-:-:S05]  /*3ad0*/  FADD R31, -R24, -RZ ;  /* 0x800000ff181f7221 */ /* 0x004fca0000000100 */
[----:B------:R0:W-:Y:S04]  /*3ae0*/  STG.E desc[UR8][R20.64], R31 ;  /* 0x0000001f14007986 */ /* 0x0001e8000c101908 */
[----:B------:R-:W2:Y:S01]  /*3af0*/  LDG.E R29, desc[UR8][R6.64] ;  /* 0x00000008061d7981 */ /* 0x000ea2000c1e1900 */
[----:B------:R-:W-:-:S04]  /*3b00*/  IMAD.WIDE R18, R11, 0x4, R18 ;  /* 0x000000040b127825 */ /* 0x000fc800078e0212 */
[----:B------:R-:W-:-:S05]  /*3b10*/  VIADD R9, R9, 0x1 ;  /* 0x0000000109097836 */ /* 0x000fca0000000000 */
[----:B------:R-:W-:Y:S01]  /*3b20*/  ISETP.NE.AND P0, PT, R9, R10, PT ;  /* 0x0000000a0900720c */ /* 0x000fe20003f05270 */
[----:B--2---:R0:W-:-:S12]  /*3b30*/  STG.E desc[UR8][R18.64], R29 ;  /* 0x0000001d12007986 */ /* 0x0041d8000c101908 */
[----:B------:R-:W-:Y:S05]  /*3b40*/  @P0 BRA `(.L_x_570) ;  /* 0xfffffff000c00947 */ /* 0x000fea000383ffff */
.L_x_559:
[----:B------:R-:W2:Y:S02]  /*3b50*/  LDCU UR4, c[0x0][0x3ac] ;  /* 0x00007580ff0477ac */ /* 0x000ea40008000800 */
[----:B--2---:R-:W-:-:S09]  /*3b60*/  UISETP.GE.AND UP0, UPT, UR4, 0x2, UPT ;  /* 0x000000020400788c */ /* 0x004fd2000bf06270 */
[----:B------:R-:W-:Y:S05]  /*3b70*/  BRA.U !UP0, `(.L_x_571) ;  /* 0x0000005508cc7547 */ /* 0x000fea000b800000 */
[----:B0-----:R-:W-:Y:S01]  /*3b80*/  HFMA2 R18, -RZ, RZ, 0, 1.1920928955078125e-07 ;  /* 0x00000002ff127431 */ /* 0x001fe200000001ff */
[----:B------:R-:W-:Y:S01]  /*3b90*/  MOV R19, 0x1 ;  /* 0x0000000100137802 */ /* 0x000fe20000000f00 */
[----:B------:R-:W-:Y:S02]  /*3ba0*/  HFMA2 R21, -RZ, RZ, 0, 0 ;  /* 0x00000000ff157431 */ /* 0x000fe400000001ff */
[----:B------:R-:W-:Y:S01]  /*3bb0*/  IMAD.MOV.U32 R20, RZ, RZ, 0x3 ;  /* 0x00000003ff147424 */ /* 0x000fe200078e00ff */
[----:B------:R-:W-:Y:S02]  /*3bc0*/  PRMT R22, RZ, 0x7610, R22 ;  /* 0x00007610ff167816 */ /* 0x000fe40000000016 */
[----:B------:R-:W-:-:S07]  /*3bd0*/  PRMT R23, RZ, 0x7610, R23 ;  /* 0x00007610ff177816 */ /* 0x000fce0000000017 */
.L_x_677:
[----:B0-23--:R-:W-:-:S05]  /*3be0*/  LEA R6, R18, R1, 0x2 ;  /* 0x0000000112067211 */ /* 0x00dfca00078e10ff */
[----:B------:R-:W2:Y:S01]  /*3bf0*/  LDL R4, [R6+0x1c] ;  /* 0x00001c0006047983 */ /* 0x000ea20000100800 */
[C---:B------:R-:W-:Y:S01]  /*3c00*/  VIADD R25, R21.reuse, 0x1 ;  /* 0x0000000115197836 */ /* 0x040fe20000000000 */
[----:B------:R-:W-:Y:S01]  /*3c10*/  ISETP.GE.U32.AND P0, PT, R21, 0x7, PT ;  /* 0x000000071500780c */ /* 0x000fe20003f06070 */
[----:B----4-:R-:W-:Y:S01]  /*3c20*/  IMAD.MOV.U32 R9, RZ, RZ, RZ ;  /* 0x000000ffff097224 */ /* 0x010fe200078e00ff */
[----:B------:R-:W-:Y:S02]  /*3c30*/  IADD3 R23, PT, PT, R23, 0x1, RZ ;  /* 0x0000000117177810 */ /* 0x000fe40007ffe0ff */
[----:B------:R-:W-:Y:S02]  /*3c40*/  IADD3 R24, PT, PT, R25, R18, RZ ;  /* 0x0000001219187210 */ /* 0x000fe40007ffe0ff */
[----:B------:R-:W-:Y:S02]  /*3c50*/  LOP3.LUT R27, R23, 0xffff, RZ, 0xc0, !PT ;  /* 0x0000ffff171b7812 */ /* 0x000fe400078ec0ff */
[----:B------:R-:W-:-:S02]  /*3c60*/  I2FP.F32.S32 R26, R24 ;  /* 0x00000018001a7245 */ /* 0x000fc40000201400 */
[----:B------:R-:W-:-:S04]  /*3c70*/  LOP3.LUT R28, R27, 0x7, RZ, 0xc0, !PT ;  /* 0x000000071b1c7812 */ /* 0x000fc800078ec0ff */
[----:B------:R-:W-:Y:S01]  /*3c80*/  IADD3 R28, PT, PT, R28, -0x1, RZ ;  /* 0xffffffff1c1c7810 */ /* 0x000fe20007ffe0ff */
[C---:B--2---:R-:W-:Y:S01]  /*3c90*/  FMUL R5, R4.reuse, R2 ;  /* 0x0000000204057220 */ /* 0x044fe20000400000 */
[----:B------:R-:W-:Y:S01]  /*3ca0*/  FMUL R7, R4, R3 ;  /* 0x0000000304077220 */ /* 0x000fe20000400000 */
[----:B------:R0:W-:Y:S02]  /*3cb0*/  STL [R6+0x44], R4 ;  /* 0x0000440406007387 */ /* 0x0001e40000100800 */
[C---:B------:R-:W-:Y:S01]  /*3cc0*/  FMUL R5, R26.reuse, R5 ;  /* 0x000000051a057220 */ /* 0x040fe20000400000 */
[----:B------:R-:W-:-:S04]  /*3cd0*/  FMUL R7, R26, R7 ;  /* 0x000000071a077220 */ /* 0x000fc80000400000 */
[----:B------:R0:W-:Y:S04]  /*3ce0*/  STL [R6+0x1c], R5 ;  /* 0x00001c0506007387 */ /* 0x0001e80000100800 */
[----:B------:R0:W-:Y:S01]  /*3cf0*/  STL [R6+0x20], R7 ;  /* 0x0000200706007387 */ /* 0x0001e20000100800 */
[----:B------:R-:W-:Y:S05]  /*3d00*/  @!P0 BRA `(.L_x_572) ;  /* 0x0000000800dc8947 */ /* 0x000fea0003800000 */
[----:B------:R-:W-:-:S07]  /*3d10*/  MOV R39, RZ ;  /* 0x000000ff00277202 */ /* 0x000fce0000000f00 */
.L_x_589:
[----:B------:R-:W-:-:S05]  /*3d20*/  IMAD R29, R39, 0x4, R1 ;  /* 0x00000004271d7824 */ /* 0x000fca00078e0201 */
[----:B0-----:R-:W2:Y:S04]  /*3d30*/  LDL.64 R6, [R29+0x20] ;  /* 0x000020001d067983 */ /* 0x001ea80000100a00 */
[----:B------:R-:W3:Y:S01]  /*3d40*/  LDL.64 R4, [R29+0x48] ;  /* 0x000048001d047983 */ /* 0x000ee20000100a00 */
[CC--:B------:R-:W-:Y:S01]  /*3d50*/  IADD3 R40, PT, PT, -R39.reuse, R18.reuse, RZ ;  /* 0x0000001227287210 */ /* 0x0c0fe20007ffe1ff */
[----:B------:R-:W-:Y:S01]  /*3d60*/  BSSY.RECONVERGENT B2, `(.L_x_573) ;  /* 0x0000013000027945 */ /* 0x000fe20003800200 */
[----:B------:R-:W-:Y:S02]  /*3d70*/  IADD3 R41, PT, PT, R39, R18, RZ ;  /* 0x0000001227297210 */ /* 0x000fe40007ffe0ff */
[----:B------:R-:W-:-:S03]  /*3d80*/  I2FP.F32.S32 R34, R40 ;  /* 0x0000002800227245 */ /* 0x000fc60000201400 */
[----:B------:R-:W-:Y:S01]  /*3d90*/  VIADD R8, R41, 0xffffffff ;  /* 0xffffffff29087836 */ /* 0x000fe20000000000 */
[----:B------:R-:W0:Y:S04]  /*3da0*/  MUFU.RCP R10, R34 ;  /* 0x00000022000a7308 */ /* 0x000e280000001000 */
        /* <DEDUP_REMOVED lines=11> */
[----:B------:R-:W-:-:S07]  /*3e60*/  MOV R30, 0x3e80 ;  /* 0x00003e80001e7802 */ /* 0x000fce0000000f00 */
[----:B-1----:R-:W-:Y:S05]  /*3e70*/  CALL.REL.NOINC `($__internal_8_$__cuda_sm3x_div_rn_noftz_f32_slowpath) ;  /* 0x0000005800547944 */ /* 0x002fea0003c00000 */
[----:B------:R-:W-:-:S07]  /*3e80*/  MOV R8, R31 ;  /* 0x0000001f00087202 */ /* 0x000fce0000000f00 */
.L_x_574:
[----:B------:R-:W-:Y:S05]  /*3e90*/  BSYNC.RECONVERGENT B2 ;  /* 0x0000000000027941 */ /* 0x000fea0003800200 */
.L_x_573:
[----:B------:R-:W-:Y:S01]  /*3ea0*/  LOP3.LUT R9, RZ, R39, RZ, 0x33, !PT ;  /* 0x00000027ff097212 */ /* 0x000fe200078e33ff */
[----:B------:R-:W-:Y:S01]  /*3eb0*/  FMUL R37, R7, R2 ;  /* 0x0000000207257220 */ /* 0x000fe20000400000 */
[----:B------:R-:W-:Y:S01]  /*3ec0*/  I2FP.F32.S32 R4, R41 ;  /* 0x0000002900047245 */ /* 0x000fe20000201400 */
[----:B------:R-:W-:Y:S01]  /*3ed0*/  BSSY.RECONVERGENT B2, `(.L_x_575) ;  /* 0x0000010000027945 */ /* 0x000fe20003800200 */
[----:B------:R-:W-:-:S03]  /*3ee0*/  IADD3 R9, PT, PT, R9, R18, RZ ;  /* 0x0000001209097210 */ /* 0x000fc60007ffe0ff */
[----:B------:R-:W-:Y:S01]  /*3ef0*/  FMUL R5, R5, R4 ;  /* 0x0000000405057220 */ /* 0x000fe20000400000 */
[----:B------:R-:W-:-:S03]  /*3f00*/  I2FP.F32.S32 R34, R9 ;  /* 0x0000000900227245 */ /* 0x000fc60000201400 */
[----:B------:R-:W-:Y:S01]  /*3f10*/  FFMA R37, R26, R37, -R5 ;  /* 0x000000251a257223 */ /* 0x000fe20000000805 */
        /* <DEDUP_REMOVED lines=10> */
[----:B------:R-:W-:-:S07]  /*3fc0*/  IMAD.MOV.U32 R9, RZ, RZ, R31 ;  /* 0x000000ffff097224 */ /* 0x000fce00078e001f */
.L_x_576:
[----:B------:R-:W-:Y:S05]  /*3fd0*/  BSYNC.RECONVERGENT B2 ;  /* 0x0000000000027941 */ /* 0x000fea0003800200 */
.L_x_575:
[----:B------:R-:W2:Y:S04]  /*3fe0*/  LDL.64 R10, [R29+0x50] ;  /* 0x000050001d0a7983 */ /* 0x000ea80000100a00 */
[----:B------:R-:W3:Y:S01]  /*3ff0*/  LDL.64 R4, [R29+0x28] ;  /* 0x000028001d047983 */ /* 0x000ee20000100a00 */
[----:B------:R-:W-:Y:S01]  /*4000*/  IADD3 R34, PT, PT, R40, -0x2, RZ ;  /* 0xfffffffe28227810 */ /* 0x000fe20007ffe0ff */
[----:B------:R-:W-:Y:S01]  /*4010*/  BSSY.RECONVERGENT B2, `(.L_x_577) ;  /* 0x0000014000027945 */ /* 0x000fe20003800200 */
[----:B------:R-:W-:Y:S01]  /*4020*/  IADD3 R30, PT, PT, R41, 0x1, RZ ;  /* 0x00000001291e7810 */ /* 0x000fe20007ffe0ff */
[----:B------:R0:W-:Y:S01]  /*4030*/  STL.64 [R29+0x20], R8 ;  /* 0x000020081d007387 */ /* 0x0001e20000100a00 */
[----:B------:R-:W-:Y:S02]  /*4040*/  I2FP.F32.S32 R34, R34 ;  /* 0x0000002200227245 */ /* 0x000fe40000201400 */
[----:B------:R-:W-:Y:S01]  /*4050*/  I2FP.F32.S32 R31, R30 ;  /* 0x0000001e001f7245 */ /* 0x000fe20000201400 */
[----:B------:R0:W-:Y:S01]  /*4060*/  STL.64 [R29+0x48], R6 ;  /* 0x000048061d007387 */ /* 0x0001e20000100a00 */
[----:B------:R-:W4:Y:S03]  /*4070*/  MUFU.RCP R33, R34 ;  /* 0x0000002200217308 */ /* 0x000f260000001000 */
[----:B--2---:R-:W-:Y:S01]  /*4080*/  FMUL R31, R31, R10 ;  /* 0x0000000a1f1f7220 */ /* 0x004fe20000400000 */
[----:B----4-:R-:W-:Y:S01]  /*4090*/  FFMA R10, -R34, R33, 1 ;  /* 0x3f800000220a7423 */ /* 0x010fe20000000121 */
[----:B---3--:R-:W-:-:S03]  /*40a0*/  FMUL R37, R4, R2 ;  /* 0x0000000204257220 */ /* 0x008fc60000400000 */
[----:B------:R-:W-:Y:S01]  /*40b0*/  FFMA R10, R33, R10, R33 ;  /* 0x0000000a210a7223 */ /* 0x000fe20000000021 */
[----:B------:R-:W-:-:S04]  /*40c0*/  FFMA R37, R26, R37, -R31 ;  /* 0x000000251a257223 */ /* 0x000fc8000000081f */
[----:B------:R-:W2:Y:S01]  /*40d0*/  FCHK P0, R37, R34 ;  /* 0x0000002225007302 */ /* 0x000ea20000000000 */
[----:B------:R-:W-:-:S04]  /*40e0*/  FFMA R31, R37, R10, RZ ;  /* 0x0000000a251f7223 */ /* 0x000fc800000000ff */
[----:B------:R-:W-:-:S04]  /*40f0*/  FFMA R30, -R34, R31, R37 ;  /* 0x0000001f221e7223 */ /* 0x000fc80000000125 */
[----:B------:R-:W-:Y:S01]  /*4100*/  FFMA R10, R10, R30, R31 ;  /* 0x0000001e0a0a7223 */ /* 0x000fe2000000001f */
[----:B0-2---:R-:W-:Y:S06]  /*4110*/  @!P0 BRA `(.L_x_578) ;  /* 0x00000000000c8947 */ /* 0x005fec0003800000 */
[----:B------:R-:W-:-:S07]  /*4120*/  MOV R30, 0x4140 ;  /* 0x00004140001e7802 */ /* 0x000fce0000000f00 */
[----:B-1----:R-:W-:Y:S05]  /*4130*/  CALL.REL.NOINC `($__internal_8_$__cuda_sm3x_div_rn_noftz_f32_slowpath) ;  /* 0x0000005400a47944 */ /* 0x002fea0003c00000 */
[----:B------:R-:W-:-:S07]  /*4140*/  IMAD.MOV.U32 R10, RZ, RZ, R31 ;  /* 0x000000ffff0a7224 */ /* 0x000fce00078e001f */
.L_x_578:
[----:B------:R-:W-:Y:S05]  /*4150*/  BSYNC.RECONVERGENT B2 ;  /* 0x0000000000027941 */ /* 0x000fea0003800200 */
.L_x_577:
[----:B------:R-:W-:Y:S01]  /*4160*/  IADD3 R6, PT, PT, R40, -0x3, RZ ;  /* 0xfffffffd28067810 */ /* 0x000fe20007ffe0ff */
[----:B------:R-:W-:Y:S01]  /*4170*/  FMUL R37, R5, R2 ;  /* 0x0000000205257220 */ /* 0x000fe20000400000 */
[----:B------:R-:W-:Y:S02]  /*4180*/  BSSY.RECONVERGENT B2, `(.L_x_579) ;  /* 0x0000011000027945 */ /* 0x000fe40003800200 */
[----:B------:R-:W-:Y:S02]  /*4190*/  I2FP.F32.S32 R34, R6 ;  /* 0x0000000600227245 */ /* 0x000fe40000201400 */
[----:B------:R-:W-:Y:S02]  /*41a0*/  IADD3 R6, PT, PT, R41, 0x2, RZ ;  /* 0x0000000229067810 */ /* 0x000fe40007ffe0ff */
[----:B------:R-:W0:Y:S02]  /*41b0*/  MUFU.RCP R7, R34 ;  /* 0x0000002200077308 */ /* 0x000e240000001000 */
[----:B------:R-:W-:-:S05]  /*41c0*/  I2FP.F32.S32 R6, R6 ;  /* 0x0000000600067245 */ /* 0x000fca0000201400 */
[----:B------:R-:W-:-:S04]  /*41d0*/  FMUL R11, R11, R6 ;  /* 0x000000060b0b7220 */ /* 0x000fc80000400000 */
[----:B------:R-:W-:-:S04]  /*41e0*/  FFMA R37, R26, R37, -R11 ;  /* 0x000000251a257223 */ /* 0x000fc8000000080b */
        /* <DEDUP_REMOVED lines=10> */
.L_x_580:
[----:B------:R-:W-:Y:S05]  /*4290*/  BSYNC.RECONVERGENT B2 ;  /* 0x0000000000027941 */ /* 0x000fea0003800200 */
.L_x_579:
        /* <DEDUP_REMOVED lines=23> */
.L_x_582:
[----:B------:R-:W-:Y:S05]  /*4410*/  BSYNC.RECONVERGENT B2 ;  /* 0x0000000000027941 */ /* 0x000fea0003800200 */
.L_x_581:
        /* <DEDUP_REMOVED lines=19> */
.L_x_584:
[----:B------:R-:W-:Y:S05]  /*4550*/  BSYNC.RECONVERGENT B2 ;  /* 0x0000000000027941 */ /* 0x000fea0003800200 */
.L_x_583:
        /* <DEDUP_REMOVED lines=23> */
.L_x_586:
[----:B------:R-:W-:Y:S05]  /*46d0*/  BSYNC.RECONVERGENT B2 ;  /* 0x0000000000027941 */ /* 0x000fea0003800200 */
.L_x_585:
[----:B------:R-:W-:Y:S01]  /*46e0*/  IADD3 R40, PT, PT, R40, -0x7, RZ ;  /* 0xfffffff928287810 */ /* 0x000fe20007ffe0ff */
[----:B------:R-:W-:Y:S01]  /*46f0*/  FMUL R37, R5, R2 ;  /* 0x0000000205257220 */ /* 0x000fe20000400000 */
[----:B------:R-:W-:Y:S01]  /*4700*/  IADD3 R41, PT, PT, R41, 0x6, RZ ;  /* 0x0000000629297810 */ /* 0x000fe20007ffe0ff */
[----:B------:R-:W-:Y:S01]  /*4710*/  BSSY.RECONVERGENT B2, `(.L_x_587) ;  /* 0x0000010000027945 */ /* 0x000fe20003800200 */
[----:B------:R-:W-:Y:S02]  /*4720*/  I2FP.F32.S32 R34, R40 ;  /* 0x0000002800227245 */ /* 0x000fe40000201400 */
[----:B------:R-:W-:Y:S02]  /*4730*/  I2FP.F32.S32 R6, R41 ;  /* 0x0000002900067245 */ /* 0x000fe40000201400 */
[----:B------:R-:W0:Y:S03]  /*4740*/  MUFU.RCP R7, R34 ;  /* 0x0000002200077308 */ /* 0x000e260000001000 */
        /* <DEDUP_REMOVED lines=12> */
.L_x_588:
[----:B------:R-:W-:Y:S05]  /*4810*/  BSYNC.RECONVERGENT B2 ;  /* 0x0000000000027941 */ /* 0x000fea0003800200 */
.L_x_587:
[----:B------:R2:W-:Y:S01]  /*4820*/  STL.64 [R29+0x38], R10 ;  /* 0x0000380a1d007387 */ /* 0x0005e20000100a00 */
[----:B------:R-:W-:Y:S02]  /*4830*/  IADD3 R39, PT, PT, R39, 0x8, RZ ;  /* 0x0000000827277810 */ /* 0x000fe40007ffe0ff */
[----:B------:R-:W-:Y:S01]  /*4840*/  LOP3.LUT R9, R19, 0x7ffffff8, RZ, 0xc0, !PT ;  /* 0x7ffffff813097812 */ /* 0x000fe200078ec0ff */
[----:B------:R2:W-:Y:S03]  /*4850*/  STL.64 [R29+0x60], R4 ;  /* 0x000060041d007387 */ /* 0x0005e60000100a00 */
[----:B------:R-:W-:-:S13]  /*4860*/  ISETP.NE.AND P0, PT, R39, R9, PT ;  /* 0x000000092700720c */ /* 0x000fda0003f05270 */
[----:B--2---:R-:W-:Y:S05]  /*4870*/  @P0 BRA `(.L_x_589) ;  /* 0xfffffff400280947 */ /* 0x004fea000383ffff */
.L_x_572:
[----:B------:R-:W-:-:S13]  /*4880*/  LOP3.LUT P0, RZ, R19, 0x7, RZ, 0xc0, !PT ;  /* 0x0000000713ff7812 */ /* 0x000fda000780c0ff */
[----:B------:R-:W-:Y:S05]  /*4890*/  @!P0 BRA `(.L_x_590) ;  /* 0x0000000800d08947 */ /* 0x000fea0003800000 */
[----:B------:R-:W-:-:S13]  /*48a0*/  ISETP.GE.U32.AND P0, PT, R28, 0x3, PT ;  /* 0x000000031c00780c */ /* 0x000fda0003f06070 */
[----:B------:R-:W-:Y:S05]  /*48b0*/  @!P0 BRA `(.L_x_591) ;  /* 0x0000000400848947 */ /* 0x000fea0003800000 */
[----:B------:R-:W-:-:S05]  /*48c0*/  LEA R8, R9, R1, 0x2 ;  /* 0x0000000109087211 */ /* 0x000fca00078e10ff */
[----:B0-----:R-:W2:Y:S04]  /*48d0*/  LDL R7, [R8+0x20] ;  /* 0x0000200008077983 */ /* 0x001ea80000100800 */
[----:B------:R-:W3:Y:S01]  /*48e0*/  LDL R10, [R8+0x48] ;  /* 0x00004800080a7983 */ /* 0x000ee20000100800 */
[----:B------:R-:W-:Y:S01]  /*48f0*/  IMAD.IADD R4, R18, 0x1, -R9 ;  /* 0x0000000112047824 */ /* 0x000fe200078e0a09 */
[----:B------:R-:W-:Y:S01]  /*4900*/  IADD3 R6, PT, PT, R9, R18, RZ ;  /* 0x0000001209067210 */ /* 0x000fe20007ffe0ff */
[----:B------:R-:W-:Y:S03]  /*4910*/  BSSY.RECONVERGENT B2, `(.L_x_592) ;  /* 0x0000011000027945 */ /* 0x000fe60003800200 */
[----:B------:R-:W-:-:S02]  /*4920*/  I2FP.F32.S32 R34, R4 ;  /* 0x0000000400227245 */ /* 0x000fc40000201400 */
[----:B------:R-:W-:Y:S02]  /*4930*/  IADD3 R5, PT, PT, R6, -0x1, RZ ;  /* 0xffffffff06057810 */ /* 0x000fe40007ffe0ff */
[----:B------:R-:W0:Y:S02]  /*4940*/  MUFU.RCP R11, R34 ;  /* 0x00000022000b7308 */ /* 0x000e240000001000 */
[----:B------:R-:W-:Y:S01]  /*4950*/  I2FP.F32.S32 R5, R5 ;  /* 0x0000000500057245 */ /* 0x000fe20000201400 */
[----:B--2---:R-:W-:-:S04]  /*4960*/  FMUL R37, R7, R2 ;  /* 0x0000000207257220 */ /* 0x004fc80000400000 */
        /* <DEDUP_REMOVED lines=9> */
[----:B------:R-:W-:-:S07]  /*4a00*/  MOV R30, 0x4a20 ;  /* 0x00004a20001e7802 */ /* 0x000fce0000000f00 */
[----:B-1----:R-:W-:Y:S05]  /*4a10*/  CALL.REL.NOINC `($__internal_8_$__cuda_sm3x_div_rn_noftz_f32_slowpath) ;  /* 0x0000004c006c7944 */ /* 0x002fea0003c00000 */
.L_x_593:
[----:B------:R-:W-:Y:S05]  /*4a20*/  BSYNC.RECONVERGENT B2 ;  /* 0x0000000000027941 */ /* 0x000fea0003800200 */
.L_x_592:
[----:B------:R-:W2:Y:S04]  /*4a30*/  LDL R33, [R8+0x4c] ;  /* 0x00004c0008217983 */ /* 0x000ea80000100800 */
[----:B------:R-:W3:Y:S01]  /*4a40*/  LDL R5, [R8+0x24] ;  /* 0x0000240008057983 */ /* 0x000ee20000100800 */
[----:B------:R-:W-:Y:S01]  /*4a50*/  LOP3.LUT R11, RZ, R9, RZ, 0x33, !PT ;  /* 0x00000009ff0b7212 */ /* 0x000fe200078e33ff */
[----:B------:R-:W-:Y:S01]  /*4a60*/  BSSY.RECONVERGENT B2, `(.L_x_594) ;  /* 0x0000014000027945 */ /* 0x000fe20003800200 */
[----:B------:R-:W-:Y:S01]  /*4a70*/  I2FP.F32.S32 R10, R6 ;  /* 0x00000006000a7245 */ /* 0x000fe20000201400 */
[----:B------:R0:W-:Y:S02]  /*4a80*/  STL [R8+0x20], R31 ;  /* 0x0000201f08007387 */ /* 0x0001e40000100800 */
[----:B------:R-:W-:-:S02]  /*4a90*/  IMAD.IADD R11, R11, 0x1, R18 ;  /* 0x000000010b0b7824 */ /* 0x000fc400078e0212 */
[----:B------:R0:W-:Y:S03]  /*4aa0*/  STL [R8+0x48], R7 ;  /* 0x0000480708007387 */ /* 0x0001e60000100800 */
[----:B------:R-:W-:-:S04]  /*4ab0*/  I2FP.F32.S32 R34, R11 ;  /* 0x0000000b00227245 */ /* 0x000fc80000201400 */
[----:B------:R-:W4:Y:S01]  /*4ac0*/  MUFU.RCP R29, R34 ;  /* 0x00000022001d7308 */ /* 0x000f220000001000 */
        /* <DEDUP_REMOVED lines=12> */
[----:B------:R-:W-:-:S07]  /*4b90*/  MOV R11, R31 ;  /* 0x0000001f000b7202 */ /* 0x000fce0000000f00 */
.L_x_595:
[----:B------:R-:W-:Y:S05]  /*4ba0*/  BSYNC.RECONVERGENT B2 ;  /* 0x0000000000027941 */ /* 0x000fea0003800200 */
.L_x_594:
[----:B------:R-:W2:Y:S04]  /*4bb0*/  LDL R29, [R8+0x50] ;  /* 0x00005000081d7983 */ /* 0x000ea80000100800 */
[----:B------:R-:W3:Y:S01]  /*4bc0*/  LDL R7, [R8+0x28] ;  /* 0x0000280008077983 */ /* 0x000ee20000100800 */
[----:B------:R-:W-:Y:S01]  /*4bd0*/  IADD3 R10, PT, PT, R4, -0x2, RZ ;  /* 0xfffffffe040a7810 */ /* 0x000fe20007ffe0ff */
[----:B------:R-:W-:Y:S02]  /*4be0*/  BSSY.RECONVERGENT B2, `(.L_x_596) ;  /* 0x0000013000027945 */ /* 0x000fe40003800200 */
[----:B------:R0:W-:Y:S01]  /*4bf0*/  STL [R8+0x24], R11 ;  /* 0x0000240b08007387 */ /* 0x0001e20000100800 */
[----:B------:R-:W-:Y:S01]  /*4c00*/  I2FP.F32.S32 R34, R10 ;  /* 0x0000000a00227245 */ /* 0x000fe20000201400 */
[----:B------:R-:W-:-:S02]  /*4c10*/  VIADD R10, R6, 0x1 ;  /* 0x00000001060a7836 */ /* 0x000fc40000000000 */
[----:B------:R0:W-:Y:S01]  /*4c20*/  STL [R8+0x4c], R5 ;  /* 0x00004c0508007387 */ /* 0x0001e20000100800 */
[----:B------:R-:W4:Y:S02]  /*4c30*/  MUFU.RCP R30, R34 ;  /* 0x00000022001e7308 */ /* 0x000f240000001000 */
[----:B------:R-:W-:Y:S01]  /*4c40*/  I2FP.F32.S32 R10, R10 ;  /* 0x0000000a000a7245 */ /* 0x000fe20000201400 */
[----:B----4-:R-:W-:-:S04]  /*4c50*/  FFMA R31, -R34, R30, 1 ;  /* 0x3f800000221f7423 */ /* 0x010fc8000000011e */
[----:B------:R-:W-:Y:S01]  /*4c60*/  FFMA R30, R30, R31, R30 ;  /* 0x0000001f1e1e7223 */ /* 0x000fe2000000001e */
[----:B--2---:R-:W-:Y:S01]  /*4c70*/  FMUL R29, R10, R29 ;  /* 0x0000001d0a1d7220 */ /* 0x004fe20000400000 */
[----:B---3--:R-:W-:-:S04]  /*4c80*/  FMUL R37, R7, R2 ;  /* 0x0000000207257220 */ /* 0x008fc80000400000 */
        /* <DEDUP_REMOVED lines=8> */
.L_x_597:
[----:B------:R-:W-:Y:S05]  /*4d10*/  BSYNC.RECONVERGENT B2 ;  /* 0x0000000000027941 */ /* 0x000fea0003800200 */
.L_x_596:
[----:B------:R-:W2:Y:S04]  /*4d20*/  LDL R11, [R8+0x54] ;  /* 0x00005400080b7983 */ /* 0x000ea80000100800 */
[----:B------:R-:W3:Y:S01]  /*4d30*/  LDL R5, [R8+0x2c] ;  /* 0x00002c0008057983 */ /* 0x000ee20000100800 */
[----:B------:R-:W-:Y:S01]  /*4d40*/  IADD3 R4, PT, PT, R4, -0x3, RZ ;  /* 0xfffffffd04047810 */ /* 0x000fe20007ffe0ff */
[----:B------:R-:W-:Y:S01]  /*4d50*/  BSSY.RECONVERGENT B2, `(.L_x_598) ;  /* 0x0000014000027945 */ /* 0x000fe20003800200 */
[----:B------:R-:W-:Y:S01]  /*4d60*/  IADD3 R6, PT, PT, R6, 0x2, RZ ;  /* 0x0000000206067810 */ /* 0x000fe20007ffe0ff */
[----:B------:R0:W-:Y:S01]  /*4d70*/  STL [R8+0x28], R31 ;  /* 0x0000281f08007387 */ /* 0x0001e20000100800 */
[----:B------:R-:W-:Y:S02]  /*4d80*/  I2FP.F32.S32 R34, R4 ;  /* 0x0000000400227245 */ /* 0x000fe40000201400 */
[----:B------:R-:W-:Y:S01]  /*4d90*/  I2FP.F32.S32 R6, R6 ;  /* 0x0000000600067245 */ /* 0x000fe20000201400 */
[----:B------:R0:W-:Y:S01]  /*4da0*/  STL [R8+0x50], R7 ;  /* 0x0000500708007387 */ /* 0x0001e20000100800 */
[----:B------:R-:W4:Y:S02]  /*4db0*/  MUFU.RCP R4, R34 ;  /* 0x0000002200047308 */ /* 0x000f240000001000 */
        /* <DEDUP_REMOVED lines=13> */
.L_x_599:
[----:B------:R-:W-:Y:S05]  /*4e90*/  BSYNC.RECONVERGENT B2 ;  /* 0x0000000000027941 */ /* 0x000fea0003800200 */
.L_x_598:
[----:B------:R2:W-:Y:S01]  /*4ea0*/  STL [R8+0x2c], R11 ;  /* 0x00002c0b08007387 */ /* 0x0005e20000100800 */
[----:B------:R-:W-:-:S03]  /*4eb0*/  IADD3 R9, PT, PT, R9, 0x4, RZ ;  /* 0x0000000409097810 */ /* 0x000fc60007ffe0ff */
[----:B------:R2:W-:Y:S04]  /*4ec0*/  STL [R8+0x54], R5 ;  /* 0x0000540508007387 */ /* 0x0005e80000100800 */
.L_x_591:
[----:B------:R-:W-:-:S13]  /*4ed0*/  LOP3.LUT P0, RZ, R27, 0x3, RZ, 0xc0, !PT ;  /* 0x000000031bff7812 */ /* 0x000fda000780c0ff */
[----:B------:R-:W-:Y:S05]  /*4ee0*/  @!P0 BRA `(.L_x_590) ;  /* 0x00000004003c8947 */ /* 0x000fea0003800000 */
[----:B------:R-:W-:-:S13]  /*4ef0*/  LOP3.LUT P0, RZ, R22, 0x3, RZ, 0xc0, !PT ;  /* 0x0000000316ff7812 */ /* 0x000fda000780c0ff */
[----:B------:R-:W-:Y:S05]  /*4f00*/  @!P0 BRA `(.L_x_600) ;  /* 0x0000000000c88947 */ /* 0x000fea0003800000 */
[----:B0-2---:R-:W-:-:S05]  /*4f10*/  LEA R5, R9, R1, 0x2 ;  /* 0x0000000109057211 */ /* 0x005fca00078e10ff */
[----:B------:R-:W2:Y:S04]  /*4f20*/  LDL R7, [R5+0x20] ;  /* 0x0000200005077983 */ /* 0x000ea80000100800 */
        /* <DEDUP_REMOVED lines=20> */
.L_x_602:
[----:B------:R-:W-:Y:S05]  /*5070*/  BSYNC.RECONVERGENT B2 ;  /* 0x0000000000027941 */ /* 0x000fea0003800200 */
.L_x_601:
        /* <DEDUP_REMOVED lines=23> */
.L_x_604:
[----:B------:R-:W-:Y:S05]  /*51f0*/  BSYNC.RECONVERGENT B2 ;  /* 0x0000000000027941 */ /* 0x000fea0003800200 */
.L_x_603:
[----:B------:R3:W-:Y:S01]  /*5200*/  STL [R5+0x24], R4 ;  /* 0x0000240405007387 */ /* 0x0007e20000100800 */
[----:B------:R-:W-:-:S03]  /*5210*/  IADD3 R9, PT, PT, R9, 0x2, RZ ;  /* 0x0000000209097810 */ /* 0x000fc60007ffe0ff */
[----:B------:R3:W-:Y:S04]  /*5220*/  STL [R5+0x4c], R6 ;  /* 0x00004c0605007387 */ /* 0x0007e80000100800 */
.L_x_600:
[----:B0--3--:R-:W-:-:S04]  /*5230*/  LOP3.LUT R4, R22, 0x1, RZ, 0xc0, !PT ;  /* 0x0000000116047812 */ /* 0x009fc800078ec0ff */
[----:B------:R-:W-:-:S13]  /*5240*/  ISETP.NE.U32.AND P0, PT, R4, 0x1, PT ;  /* 0x000000010400780c */ /* 0x000fda0003f05070 */
[----:B------:R-:W-:Y:S05]  /*5250*/  @!P0 BRA `(.L_x_590) ;  /* 0x0000000000608947 */ /* 0x000fea0003800000 */
[----:B------:R-:W-:-:S05]  /*5260*/  IMAD R4, R9, 0x4, R1 ;  /* 0x0000000409047824 */ /* 0x000fca00078e0201 */
[----:B------:R-:W3:Y:S04]  /*5270*/  LDL R6, [R4+0x48] ;  /* 0x0000480004067983 */ /* 0x000ee80000100800 */
[----:B--2---:R-:W2:Y:S01]  /*5280*/  LDL R5, [R4+0x20] ;  /* 0x0000200004057983 */ /* 0x004ea20000100800 */
[----:B------:R-:W-:Y:S01]  /*5290*/  IADD3 R7, PT, PT, -R9, R18, RZ ;  /* 0x0000001209077210 */ /* 0x000fe20007ffe1ff */
[----:B------:R-:W-:Y:S01]  /*52a0*/  BSSY.RECONVERGENT B2, `(.L_x_605) ;  /* 0x0000011000027945 */ /* 0x000fe20003800200 */
[----:B------:R-:W-:Y:S02]  /*52b0*/  IADD3 R9, PT, PT, R18, -0x1, R9 ;  /* 0xffffffff12097810 */ /* 0x000fe40007ffe009 */
[----:B------:R-:W-:Y:S02]  /*52c0*/  I2FP.F32.S32 R34, R7 ;  /* 0x0000000700227245 */ /* 0x000fe40000201400 */
[----:B------:R-:W-:-:S02]  /*52d0*/  I2FP.F32.S32 R9, R9 ;  /* 0x0000000900097245 */ /* 0x000fc40000201400 */
[----:B------:R-:W0:Y:S03]  /*52e0*/  MUFU.RCP R7, R34 ;  /* 0x0000002200077308 */ /* 0x000e260000001000 */
[----:B---3--:R-:W-:Y:S01]  /*52f0*/  FMUL R9, R9, R6 ;  /* 0x0000000609097220 */ /* 0x008fe20000400000 */
[----:B0-----:R-:W-:Y:S01]  /*5300*/  FFMA R6, -R34, R7, 1 ;  /* 0x3f80000022067423 */ /* 0x001fe20000000107 */
[----:B--2---:R-:W-:-:S03]  /*5310*/  FMUL R37, R5, R2 ;  /* 0x0000000205257220 */ /* 0x004fc60000400000 */
[----:B------:R-:W-:Y:S01]  /*5320*/  FFMA R6, R7, R6, R7 ;  /* 0x0000000607067223 */ /* 0x000fe20000000007 */
        /* <DEDUP_REMOVED lines=8> */
.L_x_606:
[----:B------:R-:W-:Y:S05]  /*53b0*/  BSYNC.RECONVERGENT B2 ;  /* 0x0000000000027941 */ /* 0x000fea0003800200 */
.L_x_605:
[----:B------:R3:W-:Y:S04]  /*53c0*/  STL [R4+0x20], R31 ;  /* 0x0000201f04007387 */ /* 0x0007e80000100800 */
[----:B------:R3:W-:Y:S02]  /*53d0*/  STL [R4+0x48], R5 ;  /* 0x0000480504007387 */ /* 0x0007e40000100800 */
.L_x_590:
[----:B------:R-:W-:Y:S01]  /*53e0*/  IADD3 R10, PT, PT, R24, 0x2, RZ ;  /* 0x00000002180a7810 */ /* 0x000fe20007ffe0ff */
[----:B------:R-:W-:Y:S02]  /*53f0*/  HFMA2 R27, -RZ, RZ, 0, 0 ;  /* 0x00000000ff1b7431 */ /* 0x000fe400000001ff */
[----:B------:R-:W-:Y:S01]  /*5400*/  IMAD R26, R18, 0x4, R15 ;  /* 0x00000004121a7824 */ /* 0x000fe200078e020f */
[----:B------:R-:W-:-:S07]  /*5410*/  I2FP.F32.U32 R10, R10 ;  /* 0x0000000a000a7245 */ /* 0x000fce0000201000 */
.L_x_669:
[----:B0-----:R-:W0:Y:S01]  /*5420*/  LDC.64 R6, c[0x0][0x3a0] ;  /* 0x0000e800ff067b82 */ /* 0x001e220000000a00 */
[----:B--23--:R-:W-:Y:S01]  /*5430*/  IADD3 R5, PT, PT, R27, R18, RZ ;  /* 0x000000121b057210 */ /* 0x00cfe20007ffe0ff */
[----:B------:R-:W-:-:S04]  /*5440*/  IMAD.IADD R11, R18, 0x1, -R27 ;  /* 0x00000001120b7824 */ /* 0x000fc800078e0a1b */
[----:B0-----:R-:W-:-:S06]  /*5450*/  IMAD.WIDE.U32 R8, R5, 0x4, R6 ;  /* 0x0000000405087825 */ /* 0x001fcc00078e0006 */
[----:B------:R-:W2:Y:S01]  /*5460*/  LDG.E R8, desc[UR8][R8.64] ;  /* 0x0000000808087981 */ /* 0x000ea2000c1e1900 */
[----:B------:R-:W-:-:S06]  /*5470*/  IMAD.WIDE.U32 R6, R11, 0x4, R6 ;  /* 0x000000040b067825 */ /* 0x000fcc00078e0006 */
[----:B------:R-:W3:Y:S01]  /*5480*/  LDG.E R7, desc[UR8][R6.64] ;  /* 0x0000000806077981 */ /* 0x000ee2000c1e1900 */
[----:B--2---:R-:W-:-:S04]  /*5490*/  FMUL R34, R13, R8 ;  /* 0x000000080d227220 */ /* 0x004fc80000400000 */
[----:B------:R-:W0:Y:S01]  /*54a0*/  MUFU.RCP R4, R34 ;  /* 0x0000002200047308 */ /* 0x000e220000001000 */
[----:B---3--:R-:W-:-:S07]  /*54b0*/  FMUL R37, R10, R7 ;  /* 0x000000070a257220 */ /* 0x008fce0000400000 */
        /* <DEDUP_REMOVED lines=9> */
[----:B------:R-:W-:-:S07]  /*5550*/  MOV R4, R31 ;  /* 0x0000001f00047202 */ /* 0x000fce0000000f00 */
.L_x_607:
[----:B------:R-:W-:Y:S01]  /*5560*/  IADD3 R6, PT, PT, R4, -0xd000000, RZ ;  /* 0xf300000004067810 */ /* 0x000fe20007ffe0ff */
[----:B------:R0:W2:Y:S01]  /*5570*/  MUFU.RSQ R9, R4 ;  /* 0x0000000400097308 */ /* 0x0000a20000001400 */
[----:B------:R-:W-:Y:S02]  /*5580*/  BSSY.RECONVERGENT B0, `(.L_x_608) ;  /* 0x000000a000007945 */ /* 0x000fe40003800200 */
[----:B------:R-:W-:-:S13]  /*5590*/  ISETP.GT.U32.AND P0, PT, R6, 0x727fffff, PT ;  /* 0x727fffff0600780c */ /* 0x000fda0003f04070 */
[----:B0-----:R-:W-:Y:S05]  /*55a0*/  @!P0 BRA `(.L_x_609) ;  /* 0x00000000000c8947 */ /* 0x001fea0003800000 */
[----:B------:R-:W-:-:S07]  /*55b0*/  MOV R24, 0x55d0 ;  /* 0x000055d000187802 */ /* 0x000fce0000000f00 */
[----:B-12---:R-:W-:Y:S05]  /*55c0*/  CALL.REL.NOINC `($__internal_7_$__cuda_sm20_sqrt_rn_f32_slowpath) ;  /* 0x0000004000247944 */ /* 0x006fea0003c00000 */
[----:B------:R-:W-:Y:S05]  /*55d0*/  BRA `(.L_x_610) ;  /* 0x0000000000107947 */ /* 0x000fea0003800000 */
.L_x_609:
[C---:B--2---:R-:W-:Y:S01]  /*55e0*/  FMUL.FTZ R7, R9.reuse, R4 ;  /* 0x0000000409077220 */ /* 0x044fe20000410000 */
[----:B------:R-:W-:-:S03]  /*55f0*/  FMUL.FTZ R6, R9, 0.5 ;  /* 0x3f00000009067820 */ /* 0x000fc60000410000 */
[----:B------:R-:W-:-:S04]  /*5600*/  FFMA R4, -R7, R7, R4 ;  /* 0x0000000707047223 */ /* 0x000fc80000000104 */
[----:B------:R-:W-:-:S07]  /*5610*/  FFMA R4, R4, R6, R7 ;  /* 0x0000000604047223 */ /* 0x000fce0000000007 */
.L_x_610:
[----:B------:R-:W-:Y:S05]  /*5620*/  BSYNC.RECONVERGENT B0 ;  /* 0x0000000000007941 */ /* 0x000fea0003800200 */
.L_x_608:
        /* <DEDUP_REMOVED lines=22> */
.L_x_613:
        /* <DEDUP_REMOVED lines=27> */
[C-C-:B0-----:R-:W-:Y:S01]  /*5940*/  SHF.L.W.U32.HI R30, R7.reuse, 0x2, R24.reuse ;  /* 0x00000002071e7819 */ /* 0x141fe20000010e18 */
[----:B------:R-:W-:Y:S01]  /*5950*/  IMAD.SHL.U32 R7, R7, 0x4, RZ ;  /* 0x0000000407077824 */ /* 0x000fe200078e00ff */
[----:B------:R-:W-:Y:S02]  /*5960*/  SHF.R.U32.HI R33, RZ, 0x1e, R24 ;  /* 0x0000001eff217819 */ /* 0x000fe40000011618 */
[----:B------:R-:W-:-:S02]  /*5970*/  SHF.R.S32.HI R8, RZ, 0x1f, R30 ;  /* 0x0000001fff087819 */ /* 0x000fc4000001141e */
[----:B--2---:R-:W-:Y:S02]  /*5980*/  LOP3.LUT R32, R30, R11, RZ, 0x3c, !PT ;  /* 0x0000000b1e207212 */ /* 0x004fe400078e3cff */
[C---:B------:R-:W-:Y:S02]  /*5990*/  LOP3.LUT R6, R8.reuse, R7, RZ, 0x3c, !PT ;  /* 0x0000000708067212 */ /* 0x040fe400078e3cff */
[----:B------:R-:W-:Y:S02]  /*59a0*/  LOP3.LUT R7, R8, R30, RZ, 0x3c, !PT ;  /* 0x0000001e08077212 */ /* 0x000fe400078e3cff */
        /* <DEDUP_REMOVED lines=8> */
.L_x_612:
[----:B------:R-:W-:Y:S05]  /*5a30*/  BSYNC.RECONVERGENT B0 ;  /* 0x0000000000007941 */ /* 0x000fea0003800200 */
.L_x_611:
[----:B------:R-:W-:-:S06]  /*5a40*/  IMAD R30, R27, 0x4, R14 ;  /* 0x000000041b1e7824 */ /* 0x000fcc00078e020e */
[----:B------:R-:W2:Y:S01]  /*5a50*/  LDL R30, [R30] ;  /* 0x000000001e1e7983 */ /* 0x000ea20000100800 */
[----:B------:R-:W-:Y:S02]  /*5a60*/  HFMA2 R32, -RZ, RZ, 0.487060546875, -0.0625 ;  /* 0x37cbac00ff207431 */ /* 0x000fe400000001ff */
[----:B------:R-:W-:Y:S01]  /*5a70*/  FMUL R9, R7, R7 ;  /* 0x0000000707097220 */ /* 0x000fe20000400000 */
[----:B------:R-:W-:Y:S01]  /*5a80*/  LOP3.LUT R6, R24, 0x1, RZ, 0xc0, !PT ;  /* 0x0000000118067812 */ /* 0x000fe200078ec0ff */
[----:B------:R-:W-:Y:S01]  /*5a90*/  HFMA2 R35, -RZ, RZ, 1.541015625, -0.052001953125 ;  /* 0x3e2aaaa8ff237431 */ /* 0x000fe200000001ff */
[----:B------:R-:W-:Y:S01]  /*5aa0*/  MOV R34, 0x3c0885e4 ;  /* 0x3c0885e400227802 */ /* 0x000fe20000000f00 */
[----:B------:R-:W-:Y:S01]  /*5ab0*/  BSSY.RECONVERGENT B0, `(.L_x_614) ;  /* 0x0000043000007945 */ /* 0x000fe20003800200 */
[----:B------:R-:W-:Y:S01]  /*5ac0*/  ISETP.NE.U32.AND P1, PT, R6, 0x1, PT ;  /* 0x000000010600780c */ /* 0x000fe20003f25070 */
[----:B------:R-:W-:Y:S02]  /*5ad0*/  VIADD R6, R24, 0x1 ;  /* 0x0000000118067836 */ /* 0x000fe40000000000 */
[----:B------:R-:W-:Y:S01]  /*5ae0*/  FFMA R8, R9, R32, -0.0013887860113754868507 ;  /* 0xbab607ed09087423 */ /* 0x000fe20000000020 */
[----:B------:R-:W-:-:S02]  /*5af0*/  FSEL R24, R34, 0.041666727513074874878, !P1 ;  /* 0x3d2aaabb22187808 */ /* 0x000fc40004800000 */
[----:B------:R-:W-:Y:S02]  /*5b00*/  LOP3.LUT P2, RZ, R6, 0x2, RZ, 0xc0, !PT ;  /* 0x0000000206ff7812 */ /* 0x000fe4000784c0ff */
[----:B------:R-:W-:Y:S02]  /*5b10*/  FSEL R8, R8, -0.00019574658654164522886, P1 ;  /* 0xb94d415308087808 */ /* 0x000fe40000800000 */
[----:B------:R-:W-:Y:S02]  /*5b20*/  FSEL R33, -R35, -0.4999999701976776123, !P1 ;  /* 0xbeffffff23217808 */ /* 0x000fe40004800100 */
[----:B------:R-:W-:Y:S01]  /*5b30*/  FSEL R6, R7, 1, !P1 ;  /* 0x3f80000007067808 */ /* 0x000fe20004800000 */
[----:B------:R-:W-:-:S04]  /*5b40*/  FFMA R8, R9, R8, R24 ;  /* 0x0000000809087223 */ /* 0x000fc80000000018 */
[C---:B------:R-:W-:Y:S01]  /*5b50*/  FFMA R8, R9.reuse, R8, R33 ;  /* 0x0000000809087223 */ /* 0x040fe20000000021 */
[----:B------:R-:W-:-:S04]  /*5b60*/  FFMA R9, R9, R6, RZ ;  /* 0x0000000609097223 */ /* 0x000fc800000000ff */
        /* <DEDUP_REMOVED lines=13> */
.L_x_616:
        /* <DEDUP_REMOVED lines=13> */
[C---:B0-----:R-:W-:Y:S02]  /*5d10*/  LOP3.LUT R6, R8.reuse, 0xe0, RZ, 0xc0, !PT ;  /* 0x000000e008067812 */ /* 0x041fe400078ec0ff */
        /* <DEDUP_REMOVED lines=12> */
[----:B----4-:R-:W-:-:S04]  /*5de0*/  @P0 SHF.L.W.U32.HI R6, R7, R8, R6 ;  /* 0x0000000807060219 */ /* 0x010fc80000010e06 */
[C-C-:B------:R-:W-:Y:S01]  /*5df0*/  SHF.L.W.U32.HI R36, R6.reuse, 0x2, R29.reuse ;  /* 0x0000000206247819 */ /* 0x140fe20000010e1d */
[----:B------:R-:W-:Y:S01]  /*5e00*/  IMAD.SHL.U32 R6, R6, 0x4, RZ ;  /* 0x0000000406067824 */ /* 0x000fe200078e00ff */
[----:B------:R-:W-:Y:S02]  /*5e10*/  SHF.R.U32.HI R29, RZ, 0x1e, R29 ;  /* 0x0000001eff1d7819 */ /* 0x000fe4000001161d */
[----:B------:R-:W-:Y:S02]  /*5e20*/  SHF.R.S32.HI R7, RZ, 0x1f, R36 ;  /* 0x0000001fff077819 */ /* 0x000fe40000011424 */
[----:B------:R-:W-:Y:S02]  /*5e30*/  LOP3.LUT R11, R36, R11, RZ, 0x3c, !PT ;  /* 0x0000000b240b7212 */ /* 0x000fe400078e3cff */
        /* <DEDUP_REMOVED lines=9> */
[----:B0-2---:R-:W-:-:S07]  /*5ed0*/  FSEL R29, -R8, R8, !P0 ;  /* 0x00000008081d7208 */ /* 0x005fce0004000100 */
.L_x_615:
[----:B------:R-:W-:Y:S05]  /*5ee0*/  BSYNC.RECONVERGENT B0 ;  /* 0x0000000000007941 */ /* 0x000fea0003800200 */
.L_x_614:
[----:B------:R-:W0:Y:S02]  /*5ef0*/  LDCU UR4, c[0x0][0x3b0] ;  /* 0x00007600ff0477ac */ /* 0x000e240008000800 */
[----:B0-----:R-:W-:-:S05]  /*5f00*/  IMAD.U32 R6, RZ, RZ, UR4 ;  /* 0x00000004ff067e24 */ /* 0x001fca000f8e00ff */
[----:B------:R-:W-:-:S13]  /*5f10*/  ISETP.GE.AND P0, PT, R6, 0x1, PT ;  /* 0x000000010600780c */ /* 0x000fda0003f06270 */
[----:B------:R-:W-:Y:S05]  /*5f20*/  @!P0 BRA `(.L_x_617) ;  /* 0x0000002400648947 */ /* 0x000fea0003800000 */
[----:B------:R-:W-:Y:S01]  /*5f30*/  FMUL R6, R29, R29 ;  /* 0x0000001d1d067220 */ /* 0x000fe20000400000 */
[C---:B------:R-:W-:Y:S01]  /*5f40*/  LOP3.LUT R7, R31.reuse, 0x1, RZ, 0xc0, !PT ;  /* 0x000000011f077812 */ /* 0x040fe200078ec0ff */
[----:B------:R-:W-:Y:S01]  /*5f50*/  HFMA2 R11, -RZ, RZ, 0, 0 ;  /* 0x00000000ff0b7431 */ /* 0x000fe200000001ff */
        /* <DEDUP_REMOVED lines=9> */
[----:B------:R-:W-:-:S04]  /*5ff0*/  FFMA R7, R6, R7, R24 ;  /* 0x0000000706077223 */ /* 0x000fc80000000018 */
[----:B------:R-:W-:Y:S01]  /*6000*/  FFMA R7, R8, R7, R29 ;  /* 0x0000000708077223 */ /* 0x000fe2000000001d */
[----:B------:R-:W-:-:S03]  /*6010*/  IMAD R8, R18, R18, R5 ;  /* 0x0000001212087224 */ /* 0x000fc600078e0205 */
[----:B------:R-:W-:-:S04]  /*6020*/  @P1 FADD R7, RZ, -R7 ;  /* 0x80000007ff071221 */ /* 0x000fc80000000000 */
[----:B------:R-:W-:Y:S01]  /*6030*/  FMUL R9, R30, R7 ;  /* 0x000000071e097220 */ /* 0x000fe20000400000 */
[----:B------:R-:W-:-:S03]  /*6040*/  FMUL R7, R33, R4 ;  /* 0x0000000421077220 */ /* 0x000fc60000400000 */
[----:B------:R-:W-:-:S07]  /*6050*/  FMUL R9, R9, R4 ;  /* 0x0000000409097220 */ /* 0x000fce0000400000 */
.L_x_668:
[----:B0-----:R-:W0:Y:S01]  /*6060*/  LDC.64 R4, c[0x0][0x398] ;  /* 0x0000e600ff047b82 */ /* 0x001e220000000a00 */
[----:B------:R-:W-:-:S04]  /*6070*/  IMAD R31, R11, UR6, R18 ;  /* 0x000000060b1f7c24 */ /* 0x000fc8000f8e0212 */
[----:B0-----:R-:W-:-:S06]  /*6080*/  IMAD.WIDE.U32 R30, R31, 0x4, R4 ;  /* 0x000000041f1e7825 */ /* 0x001fcc00078e0004 */
        /* <DEDUP_REMOVED lines=10> */
[----:B------:R-:W-:-:S03]  /*6130*/  MOV R24, R4 ;  /* 0x0000000400187202 */ /* 0x000fc60000000f00 */
[----:B------:R-:W-:Y:S01]  /*6140*/  IMAD.MOV.U32 R29, RZ, RZ, R5 ;  /* 0x000000ffff1d7224 */ /* 0x000fe200078e0005 */
        /* <DEDUP_REMOVED lines=10> */
.L_x_620:
        /* <DEDUP_REMOVED lines=27> */
[C---:B------:R-:W-:Y:S02]  /*63a0*/  SHF.L.W.U32.HI R35, R29.reuse, 0x2, R4 ;  /* 0x000000021d237819 */ /* 0x040fe40000010e04 */
[----:B------:R-:W-:Y:S02]  /*63b0*/  SHF.L.U32 R29, R29, 0x2, RZ ;  /* 0x000000021d1d7819 */ /* 0x000fe400000006ff */
[----:B------:R-:W-:-:S02]  /*63c0*/  SHF.R.S32.HI R32, RZ, 0x1f, R35 ;  /* 0x0000001fff207819 */ /* 0x000fc40000011423 */
[----:B------:R-:W-:Y:S02]  /*63d0*/  SHF.R.U32.HI R4, RZ, 0x1e, R4 ;  /* 0x0000001eff047819 */ /* 0x000fe40000011604 */
[C---:B------:R-:W-:Y:S02]  /*63e0*/  LOP3.LUT R30, R32.reuse, R29, RZ, 0x3c, !PT ;  /* 0x0000001d201e7212 */ /* 0x040fe400078e3cff */
[----:B------:R-:W-:Y:S02]  /*63f0*/  LOP3.LUT R31, R32, R35, RZ, 0x3c, !PT ;  /* 0x00000023201f7212 */ /* 0x000fe400078e3cff */
[C---:B------:R-:W-:Y:S02]  /*6400*/  LOP3.LUT R29, R35.reuse, R6, RZ, 0x3c, !PT ;  /* 0x00000006231d7212 */ /* 0x040fe400078e3cff */
[----:B------:R-:W-:Y:S02]  /*6410*/  LEA.HI R4, R35, R4, RZ, 0x1 ;  /* 0x0000000423047211 */ /* 0x000fe400078f08ff */
[----:B------:R-:W0:Y:S01]  /*6420*/  I2F.F64.S64 R30, R30 ;  /* 0x0000001e001e7312 */ /* 0x000e220000301c00 */
[----:B------:R-:W-:-:S02]  /*6430*/  ISETP.GE.AND P1, PT, R29, RZ, PT ;  /* 0x000000ff1d00720c */ /* 0x000fc40003f26270 */
[----:B------:R-:W-:-:S05]  /*6440*/  IMAD.MOV R29, RZ, RZ, -R4 ;  /* 0x000000ffff1d7224 */ /* 0x000fca00078e0a04 */
[----:B------:R-:W-:Y:S01]  /*6450*/  @!P0 MOV R4, R29 ;  /* 0x0000001d00048202 */ /* 0x000fe20000000f00 */
[----:B0-----:R-:W-:-:S10]  /*6460*/  DMUL R32, R30, UR4 ;  /* 0x000000041e207c28 */ /* 0x001fd40008000000 */
[----:B------:R-:W0:Y:S02]  /*6470*/  F2F.F32.F64 R32, R32 ;  /* 0x0000002000207310 */ /* 0x000e240000301000 */
[----:B0-2---:R-:W-:-:S07]  /*6480*/  FSEL R29, -R32, R32, !P1 ;  /* 0x00000020201d7208 */ /* 0x005fce0004800100 */
.L_x_619:
[----:B------:R-:W-:Y:S05]  /*6490*/  BSYNC.RECONVERGENT B0 ;  /* 0x0000000000007941 */ /* 0x000fea0003800200 */
.L_x_618:
[----:B------:R-:W-:Y:S01]  /*64a0*/  HFMA2 R30, -RZ, RZ, 0.487060546875, -0.0625 ;  /* 0x37cbac00ff1e7431 */ /* 0x000fe200000001ff */
[----:B------:R-:W-:Y:S01]  /*64b0*/  LOP3.LUT R32, R4, 0x1, RZ, 0xc0, !PT ;  /* 0x0000000104207812 */ /* 0x000fe200078ec0ff */
[----:B------:R-:W-:Y:S01]  /*64c0*/  FMUL R31, R29, R29 ;  /* 0x0000001d1d1f7220 */ /* 0x000fe20000400000 */
[----:B------:R-:W-:Y:S01]  /*64d0*/  MOV R33, 0x3e2aaaa8 ;  /* 0x3e2aaaa800217802 */ /* 0x000fe20000000f00 */
[----:B------:R-:W0:Y:S01]  /*64e0*/  MUFU.RCP R35, R6 ;  /* 0x0000000600237308 */ /* 0x000e220000001000 */
[----:B------:R-:W-:Y:S01]  /*64f0*/  ISETP.NE.U32.AND P0, PT, R32, 0x1, PT ;  /* 0x000000012000780c */ /* 0x000fe20003f05070 */
[----:B------:R-:W-:Y:S01]  /*6500*/  IMAD.MOV.U32 R32, RZ, RZ, 0x3c0885e4 ;  /* 0x3c0885e4ff207424 */ /* 0x000fe200078e00ff */
[----:B------:R-:W-:Y:S01]  /*6510*/  LOP3.LUT P1, RZ, R4, 0x2, RZ, 0xc0, !PT ;  /* 0x0000000204ff7812 */ /* 0x000fe2000782c0ff */
[----:B------:R-:W-:Y:S01]  /*6520*/  BSSY.RECONVERGENT B2, `(.L_x_621) ;  /* 0x0000015000027945 */ /* 0x000fe20003800200 */
[----:B------:R-:W-:Y:S01]  /*6530*/  FSEL R33, -R33, -0.4999999701976776123, P0 ;  /* 0xbeffffff21217808 */ /* 0x000fe20000000100 */
[----:B------:R-:W-:Y:S01]  /*6540*/  FFMA R30, R31, R30, -0.0013887860113754868507 ;  /* 0xbab607ed1f1e7423 */ /* 0x000fe2000000001e */
[----:B------:R-:W-:-:S02]  /*6550*/  FSEL R32, R32, 0.041666727513074874878, P0 ;  /* 0x3d2aaabb20207808 */ /* 0x000fc40000000000 */
[----:B------:R-:W-:Y:S02]  /*6560*/  FSEL R4, R29, 1, P0 ;  /* 0x3f8000001d047808 */ /* 0x000fe40000000000 */
[----:B------:R-:W-:-:S05]  /*6570*/  FSEL R30, R30, -0.00019574658654164522886, !P0 ;  /* 0xb94d41531e1e7808 */ /* 0x000fca0004000000 */
        /* <DEDUP_REMOVED lines=15> */
.L_x_622:
[----:B------:R-:W-:Y:S05]  /*6670*/  BSYNC.RECONVERGENT B2 ;  /* 0x0000000000027941 */ /* 0x000fea0003800200 */
.L_x_621:
[----:B------:R0:W-:Y:S01]  /*6680*/  STL [R1+0x70], R31 ;  /* 0x0000701f01007387 */ /* 0x0001e20000100800 */
[----:B------:R-:W-:Y:S01]  /*6690*/  BSSY.RECONVERGENT B0, `(.L_x_623) ;  /* 0x0000037000007945 */ /* 0x000fe20003800200 */
[----:B------:R-:W-:Y:S01]  /*66a0*/  IMAD.MOV.U32 R4, RZ, RZ, R24 ;  /* 0x000000ffff047224 */ /* 0x000fe200078e0018 */
[----:B------:R-:W-:Y:S02]  /*66b0*/  MOV R30, R5 ;  /* 0x00000005001e7202 */ /* 0x000fe40000000f00 */
        /* <DEDUP_REMOVED lines=10> */
.L_x_625:
[----:B0-2---:R-:W0:Y:S02]  /*6760*/  LDC.64 R30, c[0x4][RZ] ;  /* 0x01000000ff1e7b82 */ /* 0x005e240000000a00 */
        /* <DEDUP_REMOVED lines=17> */
[----:B------:R-:W4:Y:S04]  /*6880*/  LDL R4, [R33+0x18] ;  /* 0x0000180021047983 */ /* 0x000f280000100800 */
[----:B--2---:R-:W4:Y:S04]  /*6890*/  LDL R29, [R33+0x14] ;  /* 0x00001400211d7983 */ /* 0x004f280000100800 */
[----:B------:R-:W2:Y:S01]  /*68a0*/  @P0 LDL R30, [R33+0x10] ;  /* 0x00001000211e0983 */ /* 0x000ea20000100800 */
[----:B------:R-:W-:Y:S01]  /*68b0*/  LOP3.LUT R31, R31, 0x1f, RZ, 0xc0, !PT ;  /* 0x0000001f1f1f7812 */ /* 0x000fe200078ec0ff */
[----:B------:R-:W-:Y:S01]  /*68c0*/  UMOV UR4, 0x54442d19 ;  /* 0x54442d1900047882 */ /* 0x000fe20000000000 */
[----:B------:R-:W-:Y:S01]  /*68d0*/  UMOV UR5, 0x3bf921fb ;  /* 0x3bf921fb00057882 */ /* 0x000fe20000000000 */
[----:B------:R-:W-:-:S02]  /*68e0*/  ISETP.GE.AND P1, PT, R6, RZ, PT ;  /* 0x000000ff0600720c */ /* 0x000fc40003f26270 */
[-C--:B----4-:R-:W-:Y:S02]  /*68f0*/  @P0 SHF.L.W.U32.HI R4, R29, R31.reuse, R4 ;  /* 0x0000001f1d040219 */ /* 0x090fe40000010e04 */
[----:B--2---:R-:W-:-:S04]  /*6900*/  @P0 SHF.L.W.U32.HI R29, R30, R31, R29 ;  /* 0x0000001f1e1d0219 */ /* 0x004fc80000010e1d */
[C-C-:B------:R-:W-:Y:S01]  /*6910*/  SHF.L.W.U32.HI R35, R29.reuse, 0x2, R4.reuse ;  /* 0x000000021d237819 */ /* 0x140fe20000010e04 */
[----:B------:R-:W-:Y:S01]  /*6920*/  IMAD.SHL.U32 R29, R29, 0x4, RZ ;  /* 0x000000041d1d7824 */ /* 0x000fe200078e00ff */
[----:B------:R-:W-:Y:S02]  /*6930*/  SHF.R.U32.HI R4, RZ, 0x1e, R4 ;  /* 0x0000001eff047819 */ /* 0x000fe40000011604 */
[----:B------:R-:W-:Y:S02]  /*6940*/  SHF.R.S32.HI R32, RZ, 0x1f, R35 ;  /* 0x0000001fff207819 */ /* 0x000fe40000011423 */
[----:B------:R-:W-:Y:S02]  /*6950*/  LEA.HI R4, R35, R4, RZ, 0x1 ;  /* 0x0000000423047211 */ /* 0x000fe400078f08ff */
[C---:B------:R-:W-:Y:S02]  /*6960*/  LOP3.LUT R30, R32.reuse, R29, RZ, 0x3c, !PT ;  /* 0x0000001d201e7212 */ /* 0x040fe400078e3cff */
[----:B------:R-:W-:-:S02]  /*6970*/  LOP3.LUT R31, R32, R35, RZ, 0x3c, !PT ;  /* 0x00000023201f7212 */ /* 0x000fc400078e3cff */
[----:B------:R-:W-:-:S04]  /*6980*/  LOP3.LUT R29, R35, R6, RZ, 0x3c, !PT ;  /* 0x00000006231d7212 */ /* 0x000fc800078e3cff */
[----:B------:R-:W0:Y:S01]  /*6990*/  I2F.F64.S64 R30, R30 ;  /* 0x0000001e001e7312 */ /* 0x000e220000301c00 */
[----:B------:R-:W-:Y:S02]  /*69a0*/  ISETP.GE.AND P0, PT, R29, RZ, PT ;  /* 0x000000ff1d00720c */ /* 0x000fe40003f06270 */
[----:B------:R-:W-:-:S04]  /*69b0*/  IADD3 R29, PT, PT, -R4, RZ, RZ ;  /* 0x000000ff041d7210 */ /* 0x000fc80007ffe1ff */
[----:B------:R-:W-:Y:S01]  /*69c0*/  @!P1 MOV R4, R29 ;  /* 0x0000001d00049202 */ /* 0x000fe20000000f00 */
[----:B0-----:R-:W-:-:S10]  /*69d0*/  DMUL R32, R30, UR4 ;  /* 0x000000041e207c28 */ /* 0x001fd40008000000 */
[----:B------:R-:W0:Y:S02]  /*69e0*/  F2F.F32.F64 R32, R32 ;  /* 0x0000002000207310 */ /* 0x000e240000301000 */
[----:B0--3--:R-:W-:-:S07]  /*69f0*/  FSEL R30, -R32, R32, !P0 ;  /* 0x00000020201e7208 */ /* 0x009fce0004000100 */
.L_x_624:
[----:B------:R-:W-:Y:S05]  /*6a00*/  BSYNC.RECONVERGENT B0 ;  /* 0x0000000000007941 */ /* 0x000fea0003800200 */
.L_x_623:
[----:B------:R-:W-:Y:S02]  /*6a10*/  HFMA2 R34, -RZ, RZ, 1.0078125, -8.98838043212890625e-05 ;  /* 0x3c0885e4ff227431 */ /* 0x000fe400000001ff */
[----:B------:R-:W-:Y:S02]  /*6a20*/  IMAD.MOV.U32 R29, RZ, RZ, 0x37cbac00 ;  /* 0x37cbac00ff1d7424 */ /* 0x000fe400078e00ff */
[----:B0-----:R-:W-:Y:S01]  /*6a30*/  FMUL R31, R30, R30 ;  /* 0x0000001e1e1f7220 */ /* 0x001fe20000400000 */
[C---:B------:R-:W-:Y:S01]  /*6a40*/  LOP3.LUT R33, R4.reuse, 0x1, RZ, 0xc0, !PT ;  /* 0x0000000104217812 */ /* 0x040fe200078ec0ff */
        /* <DEDUP_REMOVED lines=11> */
[----:B------:R-:W-:-:S04]  /*6b00*/  FFMA R32, R31, R32, R37 ;  /* 0x000000201f207223 */ /* 0x000fc80000000025 */
[----:B------:R-:W-:-:S04]  /*6b10*/  FFMA R4, R33, R32, R4 ;  /* 0x0000002021047223 */ /* 0x000fc80000000004 */
        /* <DEDUP_REMOVED lines=11> */
.L_x_628:
        /* <DEDUP_REMOVED lines=27> */
[C-C-:B0-----:R-:W-:Y:S02]  /*6d80*/  SHF.L.W.U32.HI R37, R31.reuse, 0x2, R24.reuse ;  /* 0x000000021f257819 */ /* 0x141fe40000010e18 */
[----:B------:R-:W-:Y:S02]  /*6d90*/  SHF.L.U32 R31, R31, 0x2, RZ ;  /* 0x000000021f1f7819 */ /* 0x000fe400000006ff */
[----:B------:R-:W-:Y:S02]  /*6da0*/  SHF.R.S32.HI R32, RZ, 0x1f, R37 ;  /* 0x0000001fff207819 */ /* 0x000fe40000011425 */
[----:B------:R-:W-:Y:S02]  /*6db0*/  SHF.R.U32.HI R24, RZ, 0x1e, R24 ;  /* 0x0000001eff187819 */ /* 0x000fe40000011618 */
[C---:B------:R-:W-:Y:S02]  /*6dc0*/  LOP3.LUT R30, R32.reuse, R31, RZ, 0x3c, !PT ;  /* 0x0000001f201e7212 */ /* 0x040fe400078e3cff */
[----:B------:R-:W-:-:S02]  /*6dd0*/  LOP3.LUT R31, R32, R37, RZ, 0x3c, !PT ;  /* 0x00000025201f7212 */ /* 0x000fc400078e3cff */
[C---:B--2---:R-:W-:Y:S02]  /*6de0*/  LOP3.LUT R5, R37.reuse, R6, RZ, 0x3c, !PT ;  /* 0x0000000625057212 */ /* 0x044fe400078e3cff */
[----:B------:R-:W-:Y:S02]  /*6df0*/  LEA.HI R24, R37, R24, RZ, 0x1 ;  /* 0x0000001825187211 */ /* 0x000fe400078f08ff */
[----:B------:R-:W0:Y:S01]  /*6e00*/  I2F.F64.S64 R30, R30 ;  /* 0x0000001e001e7312 */ /* 0x000e220000301c00 */
[----:B------:R-:W-:Y:S02]  /*6e10*/  ISETP.GE.AND P0, PT, R5, RZ, PT ;  /* 0x000000ff0500720c */ /* 0x000fe40003f06270 */
[----:B------:R-:W-:-:S05]  /*6e20*/  IADD3 R5, PT, PT, -R24, RZ, RZ ;  /* 0x000000ff18057210 */ /* 0x000fca0007ffe1ff */
[----:B------:R-:W-:Y:S01]  /*6e30*/  @!P1 IMAD.MOV.U32 R24, RZ, RZ, R5 ;  /* 0x000000ffff189224 */ /* 0x000fe200078e0005 */
[----:B0-----:R-:W-:-:S10]  /*6e40*/  DMUL R32, R30, UR4 ;  /* 0x000000041e207c28 */ /* 0x001fd40008000000 */
[----:B------:R-:W0:Y:S02]  /*6e50*/  F2F.F32.F64 R32, R32 ;  /* 0x0000002000207310 */ /* 0x000e240000301000 */
[----:B0-----:R-:W-:-:S07]  /*6e60*/  FSEL R5, -R32, R32, !P0 ;  /* 0x0000002020057208 */ /* 0x001fce0004000100 */
.L_x_627:
[----:B------:R-:W-:Y:S05]  /*6e70*/  BSYNC.RECONVERGENT B0 ;  /* 0x0000000000007941 */ /* 0x000fea0003800200 */
.L_x_626:
        /* <DEDUP_REMOVED lines=12> */
[----:B------:R-:W-:Y:S01]  /*6f40*/  FFMA R29, R30, R29, R31 ;  /* 0x0000001d1e1d7223 */ /* 0x000fe2000000001f */
[----:B------:R-:W-:-:S03]  /*6f50*/  ISETP.GE.U32.AND P4, PT, R21, 0x7, PT ;  /* 0x000000071500780c */ /* 0x000fc60003f86070 */
        /* <DEDUP_REMOVED lines=15> */
.L_x_630:
[----:B------:R-:W-:Y:S05]  /*7050*/  BSYNC.RECONVERGENT B2 ;  /* 0x0000000000027941 */ /* 0x000fea0003800200 */
.L_x_629:
        /* <DEDUP_REMOVED lines=10> */
[----:B------:R-:W-:Y:S02]  /*7100*/  MOV R37, R4 ;  /* 0x0000000400257202 */ /* 0x000fe40000000f00 */
[----:B------:R-:W-:Y:S02]  /*7110*/  MOV R34, R33 ;  /* 0x0000002100227202 */ /* 0x000fe40000000f00 */
[----:B------:R-:W-:-:S07]  /*7120*/  MOV R30, 0x7140 ;  /* 0x00007140001e7802 */ /* 0x000fce0000000f00 */
[----:B-1----:R-:W-:Y:S05]  /*7130*/  CALL.REL.NOINC `($__internal_8_$__cuda_sm3x_div_rn_noftz_f32_slowpath) ;  /* 0x0000002400a47944 */ /* 0x002fea0003c00000 */
.L_x_632:
[----:B------:R-:W-:Y:S05]  /*7140*/  BSYNC.RECONVERGENT B2 ;  /* 0x0000000000027941 */ /* 0x000fea0003800200 */
.L_x_631:
[----:B------:R-:W-:Y:S01]  /*7150*/  FADD R4, R31, -R5 ;  /* 0x800000051f047221 */ /* 0x000fe20000000000 */
[----:B------:R-:W-:-:S04]  /*7160*/  IMAD.MOV.U32 R24, RZ, RZ, 0x2 ;  /* 0x00000002ff187424 */ /* 0x000fc800078e00ff */
[----:B------:R0:W-:Y:S01]  /*7170*/  STL [R1+0x74], R4 ;  /* 0x0000740401007387 */ /* 0x0001e20000100800 */
[----:B------:R-:W-:Y:S05]  /*7180*/  @!P4 BRA `(.L_x_633) ;  /* 0x000000080038c947 */ /* 0x000fea0003800000 */
[----:B------:R-:W-:-:S07]  /*7190*/  HFMA2 R24, -RZ, RZ, 0, 1.1920928955078125e-07 ;  /* 0x00000002ff187431 */ /* 0x000fce00000001ff */
.L_x_650:
[----:B------:R-:W2:Y:S01]  /*71a0*/  MUFU.RCP R5, R6 ;  /* 0x0000000600057308 */ /* 0x000ea20000001000 */
[----:B0-----:R-:W-:Y:S01]  /*71b0*/  LEA R4, R24, 0xffffffff, 0x1 ;  /* 0xffffffff18047811 */ /* 0x001fe200078e08ff */
[----:B------:R-:W-:Y:S03]  /*71c0*/  BSSY.RECONVERGENT B2, `(.L_x_634) ;  /* 0x000000c000027945 */ /* 0x000fe60003800200 */
[----:B------:R-:W-:-:S04]  /*71d0*/  I2FP.F32.S32 R37, R4 ;  /* 0x0000000400257245 */ /* 0x000fc80000201400 */
[----:B------:R-:W0:Y:S01]  /*71e0*/  FCHK P0, R37, R6 ;  /* 0x0000000625007302 */ /* 0x000e220000000000 */
[----:B--2---:R-:W-:-:S04]  /*71f0*/  FFMA R30, -R6, R5, 1 ;  /* 0x3f800000061e7423 */ /* 0x004fc80000000105 */
[----:B------:R-:W-:-:S04]  /*7200*/  FFMA R4, R5, R30, R5 ;  /* 0x0000001e05047223 */ /* 0x000fc80000000005 */
[----:B------:R-:W-:-:S04]  /*7210*/  FFMA R5, R4, R37, RZ ;  /* 0x0000002504057223 */ /* 0x000fc800000000ff */
[----:B------:R-:W-:-:S04]  /*7220*/  FFMA R30, -R6, R5, R37 ;  /* 0x00000005061e7223 */ /* 0x000fc80000000125 */
[----:B------:R-:W-:Y:S01]  /*7230*/  FFMA R31, R4, R30, R5 ;  /* 0x0000001e041f7223 */ /* 0x000fe20000000005 */
[----:B0-----:R-:W-:Y:S06]  /*7240*/  @!P0 BRA `(.L_x_635) ;  /* 0x00000000000c8947 */ /* 0x001fec0003800000 */
[----:B------:R-:W-:Y:S02]  /*7250*/  MOV R34, R6 ;  /* 0x0000000600227202 */ /* 0x000fe40000000f00 */
[----:B------:R-:W-:-:S07]  /*7260*/  MOV R30, 0x7280 ;  /* 0x00007280001e7802 */ /* 0x000fce0000000f00 */
[----:B-1----:R-:W-:Y:S05]  /*7270*/  CALL.REL.NOINC `($__internal_8_$__cuda_sm3x_div_rn_noftz_f32_slowpath) ;  /* 0x0000002400547944 */ /* 0x002fea0003c00000 */
.L_x_635:
[----:B------:R-:W-:Y:S05]  /*7280*/  BSYNC.RECONVERGENT B2 ;  /* 0x0000000000027941 */ /* 0x000fea0003800200 */
.L_x_634:
[----:B------:R-:W-:-:S06]  /*7290*/  IMAD R5, R24, 0x4, R15 ;  /* 0x0000000418057824 */ /* 0x000fcc00078e020f */
[----:B------:R-:W2:Y:S01]  /*72a0*/  LDL.64 R4, [R5+-0x8] ;  /* 0xfffff80005047983 */ /* 0x000ea20000100a00 */
[----:B------:R-:W0:Y:S01]  /*72b0*/  MUFU.RCP R33, R6 ;  /* 0x0000000600217308 */ /* 0x000e220000001000 */
[----:B------:R-:W-:Y:S01]  /*72c0*/  LEA R29, R24, 0x1, 0x1 ;  /* 0x00000001181d7811 */ /* 0x000fe200078e08ff */
[----:B------:R-:W-:Y:S03]  /*72d0*/  BSSY.RECONVERGENT B2, `(.L_x_636) ;  /* 0x000000e000027945 */ /* 0x000fe60003800200 */
[----:B------:R-:W-:-:S04]  /*72e0*/  I2FP.F32.S32 R37, R29 ;  /* 0x0000001d00257245 */ /* 0x000fc80000201400 */
[----:B------:R-:W3:Y:S01]  /*72f0*/  FCHK P0, R37, R6 ;  /* 0x0000000625007302 */ /* 0x000ee20000000000 */
[----:B0-----:R-:W-:-:S04]  /*7300*/  FFMA R30, -R6, R33, 1 ;  /* 0x3f800000061e7423 */ /* 0x001fc80000000121 */
[----:B------:R-:W-:-:S04]  /*7310*/  FFMA R29, R33, R30, R33 ;  /* 0x0000001e211d7223 */ /* 0x000fc80000000021 */
[----:B------:R-:W-:-:S04]  /*7320*/  FFMA R30, R29, R37, RZ ;  /* 0x000000251d1e7223 */ /* 0x000fc800000000ff */
[----:B------:R-:W-:Y:S01]  /*7330*/  FFMA R32, -R6, R30, R37 ;  /* 0x0000001e06207223 */ /* 0x000fe20000000125 */
[----:B--2---:R-:W-:-:S03]  /*7340*/  FFMA R4, R5, R31, -R4 ;  /* 0x0000001f05047223 */ /* 0x004fc60000000804 */
[----:B------:R-:W-:Y:S01]  /*7350*/  FFMA R31, R29, R32, R30 ;  /* 0x000000201d1f7223 */ /* 0x000fe2000000001e */
[----:B------:R-:W-:Y:S01]  /*7360*/  LEA R29, R24, R15, 0x2 ;  /* 0x0000000f181d7211 */ /* 0x000fe200078e10ff */
[----:B---3--:R-:W-:Y:S06]  /*7370*/  @!P0 BRA `(.L_x_637) ;  /* 0x00000000000c8947 */ /* 0x008fec0003800000 */
[----:B------:R-:W-:Y:S02]  /*7380*/  MOV R34, R6 ;  /* 0x0000000600227202 */ /* 0x000fe40000000f00 */
[----:B------:R-:W-:-:S07]  /*7390*/  MOV R30, 0x73b0 ;  /* 0x000073b0001e7802 */ /* 0x000fce0000000f00 */
[----:B-1----:R-:W-:Y:S05]  /*73a0*/  CALL.REL.NOINC `($__internal_8_$__cuda_sm3x_div_rn_noftz_f32_slowpath) ;  /* 0x0000002400087944 */ /* 0x002fea0003c00000 */
.L_x_637:
[----:B------:R-:W-:Y:S05]  /*73b0*/  BSYNC.RECONVERGENT B2 ;  /* 0x0000000000027941 */ /* 0x000fea0003800200 */
.L_x_636:
[----:B------:R-:W0:Y:S01]  /*73c0*/  MUFU.RCP R33, R6 ;  /* 0x0000000600217308 */ /* 0x000e220000001000 */
[----:B------:R-:W-:Y:S01]  /*73d0*/  FFMA R5, R4, R31, -R5 ;  /* 0x0000001f04057223 */ /* 0x000fe20000000805 */
[----:B------:R-:W-:Y:S01]  /*73e0*/  LEA R30, R24, 0x3, 0x1 ;  /* 0x00000003181e7811 */ /* 0x000fe200078e08ff */
[----:B------:R-:W-:Y:S03]  /*73f0*/  BSSY.RECONVERGENT B2, `(.L_x_638) ;  /* 0x000000d000027945 */ /* 0x000fe60003800200 */
[----:B------:R-:W-:Y:S01]  /*7400*/  I2FP.F32.S32 R37, R30 ;  /* 0x0000001e00257245 */ /* 0x000fe20000201400 */
[----:B------:R2:W-:Y:S03]  /*7410*/  STL.64 [R29], R4 ;  /* 0x000000041d007387 */ /* 0x0005e60000100a00 */
[----:B------:R-:W3:Y:S01]  /*7420*/  FCHK P0, R37, R6 ;  /* 0x0000000625007302 */ /* 0x000ee20000000000 */
[----:B0-----:R-:W-:-:S04]  /*7430*/  FFMA R32, -R6, R33, 1 ;  /* 0x3f80000006207423 */ /* 0x001fc80000000121 */
[----:B------:R-:W-:-:S04]  /*7440*/  FFMA R30, R33, R32, R33 ;  /* 0x00000020211e7223 */ /* 0x000fc80000000021 */
[----:B------:R-:W-:-:S04]  /*7450*/  FFMA R31, R30, R37, RZ ;  /* 0x000000251e1f7223 */ /* 0x000fc800000000ff */
[----:B------:R-:W-:-:S04]  /*7460*/  FFMA R32, -R6, R31, R37 ;  /* 0x0000001f06207223 */ /* 0x000fc80000000125 */
[----:B------:R-:W-:Y:S01]  /*7470*/  FFMA R31, R30, R32, R31 ;  /* 0x000000201e1f7223 */ /* 0x000fe2000000001f */
[----:B--23--:R-:W-:Y:S06]  /*7480*/  @!P0 BRA `(.L_x_639) ;  /* 0x00000000000c8947 */ /* 0x00cfec0003800000 */
[----:B------:R-:W-:Y:S01]  /*7490*/  IMAD.MOV.U32 R34, RZ, RZ, R6 ;  /* 0x000000ffff227224 */ /* 0x000fe200078e0006 */
[----:B------:R-:W-:-:S07]  /*74a0*/  MOV R30, 0x74c0 ;  /* 0x000074c0001e7802 */ /* 0x000fce0000000f00 */
[----:B-1----:R-:W-:Y:S05]  /*74b0*/  CALL.REL.NOINC `($__internal_8_$__cuda_sm3x_div_rn_noftz_f32_slowpath) ;  /* 0x0000002000c47944 */ /* 0x002fea0003c00000 */
.L_x_639:
[----:B------:R-:W-:Y:S05]  /*74c0*/  BSYNC.RECONVERGENT B2 ;  /* 0x0000000000027941 */ /* 0x000fea0003800200 */
.L_x_638:
[----:B------:R-:W0:Y:S01]  /*74d0*/  MUFU.RCP R33, R6 ;  /* 0x0000000600217308 */ /* 0x000e220000001000 */
[----:B------:R-:W-:Y:S01]  /*74e0*/  LEA R30, R24, 0x5, 0x1 ;  /* 0x00000005181e7811 */ /* 0x000fe200078e08ff */
[----:B------:R-:W-:Y:S01]  /*74f0*/  BSSY.RECONVERGENT B2, `(.L_x_640) ;  /* 0x000000d000027945 */ /* 0x000fe20003800200 */
[----:B------:R-:W-:Y:S02]  /*7500*/  FFMA R4, R5, R31, -R4 ;  /* 0x0000001f05047223 */ /* 0x000fe40000000804 */
[----:B------:R-:W-:-:S04]  /*7510*/  I2FP.F32.S32 R37, R30 ;  /* 0x0000001e00257245 */ /* 0x000fc80000201400 */
        /* <DEDUP_REMOVED lines=8> */
[----:B------:R-:W-:-:S07]  /*75a0*/  MOV R30, 0x75c0 ;  /* 0x000075c0001e7802 */ /* 0x000fce0000000f00 */
[----:B-1----:R-:W-:Y:S05]  /*75b0*/  CALL.REL.NOINC `($__internal_8_$__cuda_sm3x_div_rn_noftz_f32_slowpath) ;  /* 0x0000002000847944 */ /* 0x002fea0003c00000 */
.L_x_641:
[----:B------:R-:W-:Y:S05]  /*75c0*/  BSYNC.RECONVERGENT B2 ;  /* 0x0000000000027941 */ /* 0x000fea0003800200 */
.L_x_640:
[----:B------:R-:W0:Y:S01]  /*75d0*/  MUFU.RCP R33, R6 ;  /* 0x0000000600217308 */ /* 0x000e220000001000 */
[----:B------:R-:W-:Y:S01]  /*75e0*/  FFMA R5, R4, R31, -R5 ;  /* 0x0000001f04057223 */ /* 0x000fe20000000805 */
[----:B------:R-:W-:Y:S01]  /*75f0*/  LEA R30, R24, 0x7, 0x1 ;  /* 0x00000007181e7811 */ /* 0x000fe200078e08ff */
[----:B------:R-:W-:Y:S03]  /*7600*/  BSSY.RECONVERGENT B2, `(.L_x_642) ;  /* 0x000000d000027945 */ /* 0x000fe60003800200 */
[----:B------:R-:W-:Y:S01]  /*7610*/  I2FP.F32.S32 R37, R30 ;  /* 0x0000001e00257245 */ /* 0x000fe20000201400 */
[----:B------:R2:W-:Y:S03]  /*7620*/  STL.64 [R29+0x8], R4 ;  /* 0x000008041d007387 */ /* 0x0005e60000100a00 */
[----:B------:R-:W3:Y:S01]  /*7630*/  FCHK P0, R37, R6 ;  /* 0x0000000625007302 */ /* 0x000ee20000000000 */
[----:B0-----:R-:W-:-:S04]  /*7640*/  FFMA R32, -R6, R33, 1 ;  /* 0x3f80000006207423 */ /* 0x001fc80000000121 */
[----:B------:R-:W-:-:S04]  /*7650*/  FFMA R30, R33, R32, R33 ;  /* 0x00000020211e7223 */ /* 0x000fc80000000021 */
[----:B------:R-:W-:-:S04]  /*7660*/  FFMA R31, R30, R37, RZ ;  /* 0x000000251e1f7223 */ /* 0x000fc800000000ff */
[----:B------:R-:W-:-:S04]  /*7670*/  FFMA R32, -R6, R31, R37 ;  /* 0x0000001f06207223 */ /* 0x000fc80000000125 */
[----:B------:R-:W-:Y:S01]  /*7680*/  FFMA R31, R30, R32, R31 ;  /* 0x000000201e1f7223 */ /* 0x000fe2000000001f */
[----:B--23--:R-:W-:Y:S06]  /*7690*/  @!P0 BRA `(.L_x_643) ;  /* 0x00000000000c8947 */ /* 0x00cfec0003800000 */
[----:B------:R-:W-:Y:S02]  /*76a0*/  MOV R34, R6 ;  /* 0x0000000600227202 */ /* 0x000fe40000000f00 */
[----:B------:R-:W-:-:S07]  /*76b0*/  MOV R30, 0x76d0 ;  /* 0x000076d0001e7802 */ /* 0x000fce0000000f00 */
[----:B-1----:R-:W-:Y:S05]  /*76c0*/  CALL.REL.NOINC `($__internal_8_$__cuda_sm3x_div_rn_noftz_f32_slowpath) ;  /* 0x0000002000407944 */ /* 0x002fea0003c00000 */
.L_x_643:
[----:B------:R-:W-:Y:S05]  /*76d0*/  BSYNC.RECONVERGENT B2 ;  /* 0x0000000000027941 */ /* 0x000fea0003800200 */
.L_x_642:
        /* <DEDUP_REMOVED lines=15> */
.L_x_645:
[----:B------:R-:W-:Y:S05]  /*77d0*/  BSYNC.RECONVERGENT B2 ;  /* 0x0000000000027941 */ /* 0x000fea0003800200 */
.L_x_644:
[----:B------:R-:W0:Y:S01]  /*77e0*/  MUFU.RCP R33, R6 ;  /* 0x0000000600217308 */ /* 0x000e220000001000 */
[----:B------:R-:W-:Y:S01]  /*77f0*/  FFMA R5, R4, R31, -R5 ;  /* 0x0000001f04057223 */ /* 0x000fe20000000805 */
[C---:B------:R-:W-:Y:S01]  /*7800*/  LEA R30, R24.reuse, 0xb, 0x1 ;  /* 0x0000000b181e7811 */ /* 0x040fe200078e08ff */
[----:B------:R-:W-:Y:S01]  /*7810*/  BSSY.RECONVERGENT B2, `(.L_x_646) ;  /* 0x000000e000027945 */ /* 0x000fe20003800200 */
[----:B------:R-:W-:Y:S02]  /*7820*/  IADD3 R40, PT, PT, R24, 0x6, RZ ;  /* 0x0000000618287810 */ /* 0x000fe40007ffe0ff */
        /* <DEDUP_REMOVED lines=12> */
.L_x_647:
[----:B------:R-:W-:Y:S05]  /*78f0*/  BSYNC.RECONVERGENT B2 ;  /* 0x0000000000027941 */ /* 0x000fea0003800200 */
.L_x_646:
        /* <DEDUP_REMOVED lines=11> */
[----:B------:R-:W-:Y:S01]  /*79b0*/  IMAD R29, R40, 0x4, R15 ;  /* 0x00000004281d7824 */ /* 0x000fe200078e020f */
[----:B--2---:R-:W-:Y:S06]  /*79c0*/  @!P0 BRA `(.L_x_649) ;  /* 0x00000000000c8947 */ /* 0x004fec0003800000 */
[----:B------:R-:W-:Y:S02]  /*79d0*/  MOV R34, R6 ;  /* 0x0000000600227202 */ /* 0x000fe40000000f00 */
[----:B------:R-:W-:-:S07]  /*79e0*/  MOV R30, 0x7a00 ;  /* 0x00007a00001e7802 */ /* 0x000fce0000000f00 */
[----:B-1----:R-:W-:Y:S05]  /*79f0*/  CALL.REL.NOINC `($__internal_8_$__cuda_sm3x_div_rn_noftz_f32_slowpath) ;  /* 0x0000001c00747944 */ /* 0x002fea0003c00000 */
.L_x_649:
[----:B------:R-:W-:Y:S05]  /*7a00*/  BSYNC.RECONVERGENT B2 ;  /* 0x0000000000027941 */ /* 0x000fea0003800200 */
.L_x_648:
[----:B------:R-:W-:Y:S01]  /*7a10*/  FFMA R5, R4, R31, -R5 ;  /* 0x0000001f04057223 */ /* 0x000fe20000000805 */
[----:B------:R-:W-:Y:S02]  /*7a20*/  LOP3.LUT R31, R25, 0xfffffff8, RZ, 0xc0, !PT ;  /* 0xfffffff8191f7812 */ /* 0x000fe400078ec0ff */
[----:B------:R-:W-:Y:S02]  /*7a30*/  IADD3 R24, PT, PT, R24, 0x8, RZ ;  /* 0x0000000818187810 */ /* 0x000fe40007ffe0ff */
[----:B------:R2:W-:Y:S01]  /*7a40*/  STL.64 [R29], R4 ;  /* 0x000000041d007387 */ /* 0x0005e20000100a00 */
[----:B------:R-:W-:-:S13]  /*7a50*/  ISETP.NE.AND P0, PT, R40, R31, PT ;  /* 0x0000001f2800720c */ /* 0x000fda0003f05270 */
[----:B--2---:R-:W-:Y:S05]  /*7a60*/  @P0 BRA `(.L_x_650) ;  /* 0xfffffff400cc0947 */ /* 0x004fea000383ffff */
.L_x_633:
[----:B------:R-:W-:-:S13]  /*7a70*/  LOP3.LUT P0, RZ, R25, 0x7, RZ, 0xc0, !PT ;  /* 0x0000000719ff7812 */ /* 0x000fda000780c0ff */
[----:B------:R-:W-:Y:S05]  /*7a80*/  @!P0 BRA `(.L_x_651) ;  /* 0x00000008004c8947 */ /* 0x000fea0003800000 */
[----:B------:R-:W-:-:S13]  /*7a90*/  ISETP.GE.U32.AND P0, PT, R28, 0x3, PT ;  /* 0x000000031c00780c */ /* 0x000fda0003f06070 */
[----:B------:R-:W-:Y:S05]  /*7aa0*/  @!P0 BRA `(.L_x_652) ;  /* 0x0000000400348947 */ /* 0x000fea0003800000 */
[----:B------:R-:W0:Y:S01]  /*7ab0*/  MUFU.RCP R29, R6 ;  /* 0x00000006001d7308 */ /* 0x000e220000001000 */
[----:B------:R-:W-:Y:S01]  /*7ac0*/  LEA R5, R24, 0xffffffff, 0x1 ;  /* 0xffffffff18057811 */ /* 0x000fe200078e08ff */
[----:B------:R-:W-:Y:S03]  /*7ad0*/  BSSY.RECONVERGENT B2, `(.L_x_653) ;  /* 0x000000c000027945 */ /* 0x000fe60003800200 */
        /* <DEDUP_REMOVED lines=11> */
.L_x_654:
[----:B------:R-:W-:Y:S05]  /*7b90*/  BSYNC.RECONVERGENT B2 ;  /* 0x0000000000027941 */ /* 0x000fea0003800200 */
.L_x_653:
[----:B------:R-:W-:-:S04]  /*7ba0*/  IADD3 R44, PT, PT, -R24, R5, RZ ;  /* 0x00000005182c7210 */ /* 0x000fc80007ffe1ff */
[----:B------:R-:W-:-:S05]  /*7bb0*/  LEA R32, R44, R15, 0x2 ;  /* 0x0000000f2c207211 */ /* 0x000fca00078e10ff */
[----:B------:R-:W2:Y:S04]  /*7bc0*/  LDL R5, [R32] ;  /* 0x0000000020057983 */ /* 0x000ea80000100800 */
[----:B------:R-:W2:Y:S01]  /*7bd0*/  LDL R4, [R32+-0x4] ;  /* 0xfffffc0020047983 */ /* 0x000ea20000100800 */
[----:B------:R-:W0:Y:S01]  /*7be0*/  MUFU.RCP R33, R6 ;  /* 0x0000000600217308 */ /* 0x000e220000001000 */
[C---:B------:R-:W-:Y:S01]  /*7bf0*/  IMAD R29, R24.reuse, 0x4, R15 ;  /* 0x00000004181d7824 */ /* 0x040fe200078e020f */
[----:B------:R-:W-:Y:S01]  /*7c00*/  LEA R30, R24, 0x1, 0x1 ;  /* 0x00000001181e7811 */ /* 0x000fe200078e08ff */
[----:B------:R-:W-:Y:S03]  /*7c10*/  BSSY.RECONVERGENT B2, `(.L_x_655) ;  /* 0x000000e000027945 */ /* 0x000fe60003800200 */
[----:B------:R-:W-:-:S04]  /*7c20*/  I2FP.F32.S32 R37, R30 ;  /* 0x0000001e00257245 */ /* 0x000fc80000201400 */
[----:B------:R-:W3:Y:S01]  /*7c30*/  FCHK P0, R37, R6 ;  /* 0x0000000625007302 */ /* 0x000ee20000000000 */
[----:B0-----:R-:W-:-:S04]  /*7c40*/  FFMA R34, -R6, R33, 1 ;  /* 0x3f80000006227423 */ /* 0x001fc80000000121 */
[----:B------:R-:W-:Y:S01]  /*7c50*/  FFMA R30, R33, R34, R33 ;  /* 0x00000022211e7223 */ /* 0x000fe20000000021 */
[----:B--2---:R-:W-:-:S03]  /*7c60*/  FFMA R4, R5, R31, -R4 ;  /* 0x0000001f05047223 */ /* 0x004fc60000000804 */
[----:B------:R-:W-:Y:S02]  /*7c70*/  FFMA R31, R30, R37, RZ ;  /* 0x000000251e1f7223 */ /* 0x000fe400000000ff */
[----:B------:R0:W-:Y:S02]  /*7c80*/  STL [R29], R4 ;  /* 0x000000041d007387 */ /* 0x0001e40000100800 */
[----:B------:R-:W-:-:S04]  /*7c90*/  FFMA R32, -R6, R31, R37 ;  /* 0x0000001f06207223 */ /* 0x000fc80000000125 */
[----:B------:R-:W-:Y:S01]  /*7ca0*/  FFMA R31, R30, R32, R31 ;  /* 0x000000201e1f7223 */ /* 0x000fe2000000001f */
[----:B---3--:R-:W-:Y:S06]  /*7cb0*/  @!P0 BRA `(.L_x_656) ;  /* 0x00000000000c8947 */ /* 0x008fec0003800000 */
[----:B------:R-:W-:Y:S02]  /*7cc0*/  MOV R34, R6 ;  /* 0x0000000600227202 */ /* 0x000fe40000000f00 */
[----:B------:R-:W-:-:S07]  /*7cd0*/  MOV R30, 0x7cf0 ;  /* 0x00007cf0001e7802 */ /* 0x000fce0000000f00 */
[----:B01----:R-:W-:Y:S05]  /*7ce0*/  CALL.REL.NOINC `($__internal_8_$__cuda_sm3x_div_rn_noftz_f32_slowpath) ;  /* 0x0000001800b87944 */ /* 0x003fea0003c00000 */
.L_x_656:
[----:B------:R-:W-:Y:S05]  /*7cf0*/  BSYNC.RECONVERGENT B2 ;  /* 0x0000000000027941 */ /* 0x000fea0003800200 */
.L_x_655:
[----:B------:R-:W2:Y:S01]  /*7d00*/  MUFU.RCP R33, R6 ;  /* 0x0000000600217308 */ /* 0x000ea20000001000 */
[----:B------:R-:W-:Y:S01]  /*7d10*/  FFMA R5, R4, R31, -R5 ;  /* 0x0000001f04057223 */ /* 0x000fe20000000805 */
[----:B------:R-:W-:Y:S01]  /*7d20*/  LEA R30, R24, 0x3, 0x1 ;  /* 0x00000003181e7811 */ /* 0x000fe200078e08ff */
[----:B------:R-:W-:Y:S01]  /*7d30*/  BSSY.RECONVERGENT B2, `(.L_x_657) ;  /* 0x000000e000027945 */ /* 0x000fe20003800200 */
[----:B------:R-:W-:Y:S02]  /*7d40*/  IADD3 R40, PT, PT, R44, 0x3, RZ ;  /* 0x000000032c287810 */ /* 0x000fe40007ffe0ff */
[----:B------:R-:W-:Y:S01]  /*7d50*/  I2FP.F32.S32 R37, R30 ;  /* 0x0000001e00257245 */ /* 0x000fe20000201400 */
[----:B------:R3:W-:Y:S03]  /*7d60*/  STL [R29+0x4], R5 ;  /* 0x000004051d007387 */ /* 0x0007e60000100800 */
[----:B------:R-:W4:Y:S01]  /*7d70*/  FCHK P0, R37, R6 ;  /* 0x0000000625007302 */ /* 0x000f220000000000 */
[----:B--2---:R-:W-:-:S04]  /*7d80*/  FFMA R32, -R6, R33, 1 ;  /* 0x3f80000006207423 */ /* 0x004fc80000000121 */
[----:B------:R-:W-:-:S04]  /*7d90*/  FFMA R30, R33, R32, R33 ;  /* 0x00000020211e7223 */ /* 0x000fc80000000021 */
[----:B------:R-:W-:-:S04]  /*7da0*/  FFMA R31, R30, R37, RZ ;  /* 0x000000251e1f7223 */ /* 0x000fc800000000ff */
[----:B------:R-:W-:-:S04]  /*7db0*/  FFMA R32, -R6, R31, R37 ;  /* 0x0000001f06207223 */ /* 0x000fc80000000125 */
[----:B------:R-:W-:Y:S01]  /*7dc0*/  FFMA R31, R30, R32, R31 ;  /* 0x000000201e1f7223 */ /* 0x000fe2000000001f */
[----:B---34-:R-:W-:Y:S06]  /*7dd0*/  @!P0 BRA `(.L_x_658) ;  /* 0x00000000000c8947 */ /* 0x018fec0003800000 */
[----:B------:R-:W-:Y:S01]  /*7de0*/  IMAD.MOV.U32 R34, RZ, RZ, R6 ;  /* 0x000000ffff227224 */ /* 0x000fe200078e0006 */
[----:B------:R-:W-:-:S07]  /*7df0*/  MOV R30, 0x7e10 ;  /* 0x00007e10001e7802 */ /* 0x000fce0000000f00 */
[----:B01----:R-:W-:Y:S05]  /*7e00*/  CALL.REL.NOINC `($__internal_8_$__cuda_sm3x_div_rn_noftz_f32_slowpath) ;  /* 0x0000001800707944 */ /* 0x003fea0003c00000 */
.L_x_658:
[----:B------:R-:W-:Y:S05]  /*7e10*/  BSYNC.RECONVERGENT B2 ;  /* 0x0000000000027941 */ /* 0x000fea0003800200 */
.L_x_657:
[----:B------:R-:W2:Y:S01]  /*7e20*/  MUFU.RCP R33, R6 ;  /* 0x0000000600217308 */ /* 0x000ea20000001000 */
[----:B0-----:R-:W-:Y:S01]  /*7e30*/  FFMA R4, R5, R31, -R4 ;  /* 0x0000001f05047223 */ /* 0x001fe20000000804 */
[----:B------:R-:W-:Y:S01]  /*7e40*/  LEA R31, R40, R15, 0x2 ;  /* 0x0000000f281f7211 */ /* 0x000fe200078e10ff */
[----:B------:R-:W-:Y:S01]  /*7e50*/  BSSY.RECONVERGENT B2, `(.L_x_659) ;  /* 0x000000f000027945 */ /* 0x000fe20003800200 */
[----:B------:R-:W-:-:S03]  /*7e60*/  LEA R24, R24, 0x5, 0x1 ;  /* 0x0000000518187811 */ /* 0x000fc600078e08ff */
[----:B------:R0:W-:Y:S01]  /*7e70*/  STL [R31], R4 ;  /* 0x000000041f007387 */ /* 0x0001e20000100800 */
[----:B------:R-:W-:-:S04]  /*7e80*/  I2FP.F32.S32 R37, R24 ;  /* 0x0000001800257245 */ /* 0x000fc80000201400 */
[----:B------:R-:W3:Y:S01]  /*7e90*/  FCHK P0, R37, R6 ;  /* 0x0000000625007302 */ /* 0x000ee20000000000 */
[----:B--2---:R-:W-:-:S04]  /*7ea0*/  FFMA R30, -R6, R33, 1 ;  /* 0x3f800000061e7423 */ /* 0x004fc80000000121 */
[----:B------:R-:W-:-:S04]  /*7eb0*/  FFMA R24, R33, R30, R33 ;  /* 0x0000001e21187223 */ /* 0x000fc80000000021 */
[----:B------:R-:W-:-:S04]  /*7ec0*/  FFMA R33, R24, R37, RZ ;  /* 0x0000002518217223 */ /* 0x000fc800000000ff */
[----:B------:R-:W-:-:S04]  /*7ed0*/  FFMA R30, -R6, R33, R37 ;  /* 0x00000021061e7223 */ /* 0x000fc80000000125 */
[----:B------:R-:W-:Y:S01]  /*7ee0*/  FFMA R24, R24, R30, R33 ;  /* 0x0000001e18187223 */ /* 0x000fe20000000021 */
[----:B0--3--:R-:W-:Y:S06]  /*7ef0*/  @!P0 BRA `(.L_x_660) ;  /* 0x0000000000108947 */ /* 0x009fec0003800000 */
[----:B------:R-:W-:Y:S02]  /*7f00*/  MOV R34, R6 ;  /* 0x0000000600227202 */ /* 0x000fe40000000f00 */
[----:B------:R-:W-:-:S07]  /*7f10*/  MOV R30, 0x7f30 ;  /* 0x00007f30001e7802 */ /* 0x000fce0000000f00 */
[----:B-1----:R-:W-:Y:S05]  /*7f20*/  CALL.REL.NOINC `($__internal_8_$__cuda_sm3x_div_rn_noftz_f32_slowpath) ;  /* 0x0000001800287944 */ /* 0x002fea0003c00000 */
[----:B------:R-:W-:-:S07]  /*7f30*/  IMAD.MOV.U32 R24, RZ, RZ, R31 ;  /* 0x000000ffff187224 */ /* 0x000fce00078e001f */
.L_x_660:
[----:B------:R-:W-:Y:S05]  /*7f40*/  BSYNC.RECONVERGENT B2 ;  /* 0x0000000000027941 */ /* 0x000fea0003800200 */
.L_x_659:
[----:B------:R-:W-:Y:S01]  /*7f50*/  FFMA R4, R4, R24, -R5 ;  /* 0x0000001804047223 */ /* 0x000fe20000000805 */
[----:B------:R-:W-:-:S04]  /*7f60*/  IADD3 R24, PT, PT, R44, 0x5, RZ ;  /* 0x000000052c187810 */ /* 0x000fc80007ffe0ff */
[----:B------:R2:W-:Y:S03]  /*7f70*/  STL [R29+0xc], R4 ;  /* 0x00000c041d007387 */ /* 0x0005e60000100800 */
.L_x_652:
[----:B------:R-:W-:-:S13]  /*7f80*/  LOP3.LUT P0, RZ, R23, 0x3, RZ, 0xc0, !PT ;  /* 0x0000000317ff7812 */ /* 0x000fda000780c0ff */
[----:B------:R-:W-:Y:S05]  /*7f90*/  @!P0 BRA `(.L_x_651) ;  /* 0x0000000400088947 */ /* 0x000fea0003800000 */
[----:B------:R-:W-:-:S13]  /*7fa0*/  LOP3.LUT P0, RZ, R22, 0x3, RZ, 0xc0, !PT ;  /* 0x0000000316ff7812 */ /* 0x000fda000780c0ff */
[----:B------:R-:W-:Y:S05]  /*7fb0*/  @!P0 BRA `(.L_x_661) ;  /* 0x0000000000a08947 */ /* 0x000fea0003800000 */
[----:B--2---:R-:W0:Y:S01]  /*7fc0*/  MUFU.RCP R29, R6 ;  /* 0x00000006001d7308 */ /* 0x004e220000001000 */
        /* <DEDUP_REMOVED lines=13> */
.L_x_663:
[----:B------:R-:W-:Y:S05]  /*80a0*/  BSYNC.RECONVERGENT B2 ;  /* 0x0000000000027941 */ /* 0x000fea0003800200 */
.L_x_662:
[----:B------:R-:W-:-:S05]  /*80b0*/  IMAD.IADD R44, R5, 0x1, -R24 ;  /* 0x00000001052c7824 */ /* 0x000fca00078e0a18 */
[----:B------:R-:W-:-:S05]  /*80c0*/  LEA R29, R44, R15, 0x2 ;  /* 0x0000000f2c1d7211 */ /* 0x000fca00078e10ff */
[----:B------:R-:W2:Y:S04]  /*80d0*/  LDL R40, [R29] ;  /* 0x000000001d287983 */ /* 0x000ea80000100800 */
[----:B------:R-:W2:Y:S01]  /*80e0*/  LDL R5, [R29+-0x4] ;  /* 0xfffffc001d057983 */ /* 0x000ea20000100800 */
[----:B------:R-:W0:Y:S01]  /*80f0*/  MUFU.RCP R33, R6 ;  /* 0x0000000600217308 */ /* 0x000e220000001000 */
[C---:B------:R-:W-:Y:S01]  /*8100*/  LEA R4, R24.reuse, R15, 0x2 ;  /* 0x0000000f18047211 */ /* 0x040fe200078e10ff */
[----:B------:R-:W-:Y:S01]  /*8110*/  BSSY.RECONVERGENT B2, `(.L_x_664) ;  /* 0x000000f000027945 */ /* 0x000fe20003800200 */
[----:B------:R-:W-:-:S04]  /*8120*/  LEA R24, R24, 0x1, 0x1 ;  /* 0x0000000118187811 */ /* 0x000fc800078e08ff */
        /* <DEDUP_REMOVED lines=10> */
[----:B------:R-:W-:Y:S01]  /*81d0*/  IMAD.MOV.U32 R34, RZ, RZ, R6 ;  /* 0x000000ffff227224 */ /* 0x000fe200078e0006 */
[----:B------:R-:W-:-:S07]  /*81e0*/  MOV R30, 0x8200 ;  /* 0x00008200001e7802 */ /* 0x000fce0000000f00 */
[----:B01----:R-:W-:Y:S05]  /*81f0*/  CALL.REL.NOINC `($__internal_8_$__cuda_sm3x_div_rn_noftz_f32_slowpath) ;  /* 0x0000001400747944 */ /* 0x003fea0003c00000 */
.L_x_665:
[----:B------:R-:W-:Y:S05]  /*8200*/  BSYNC.RECONVERGENT B2 ;  /* 0x0000000000027941 */ /* 0x000fea0003800200 */
.L_x_664:
[----:B------:R-:W-:Y:S01]  /*8210*/  FFMA R31, R5, R31, -R40 ;  /* 0x0000001f051f7223 */ /* 0x000fe20000000828 */
[----:B------:R-:W-:-:S04]  /*8220*/  IADD3 R24, PT, PT, R44, 0x3, RZ ;  /* 0x000000032c187810 */ /* 0x000fc80007ffe0ff */
[----:B------:R3:W-:Y:S03]  /*8230*/  STL [R4+0x4], R31 ;  /* 0x0000041f04007387 */ /* 0x0007e60000100800 */
.L_x_661:
[----:B0-23--:R-:W-:-:S04]  /*8240*/  LOP3.LUT R4, R22, 0x1, RZ, 0xc0, !PT ;  /* 0x0000000116047812 */ /* 0x00dfc800078ec0ff */
[----:B------:R-:W-:-:S13]  /*8250*/  ISETP.NE.U32.AND P0, PT, R4, 0x1, PT ;  /* 0x000000010400780c */ /* 0x000fda0003f05070 */
        /* <DEDUP_REMOVED lines=15> */
.L_x_667:
[----:B------:R-:W-:Y:S05]  /*8350*/  BSYNC.RECONVERGENT B2 ;  /* 0x0000000000027941 */ /* 0x000fea0003800200 */
.L_x_666:
[----:B------:R-:W-:-:S05]  /*8360*/  IMAD R4, R24, 0x4, R15 ;  /* 0x0000000418047824 */ /* 0x000fca00078e020f */
[----:B------:R-:W2:Y:S04]  /*8370*/  LDL R6, [R4+-0x4] ;  /* 0xfffffc0004067983 */ /* 0x000ea80000100800 */
[----:B------:R-:W2:Y:S01]  /*8380*/  LDL R5, [R4+-0x8] ;  /* 0xfffff80004057983 */ /* 0x000ea20000100800 */
[----:B------:R-:W-:Y:S01]  /*8390*/  LEA R24, R24, R15, 0x2 ;  /* 0x0000000f18187211 */ /* 0x000fe200078e10ff */
[----:B--2---:R-:W-:-:S05]  /*83a0*/  FFMA R5, R6, R31, -R5 ;  /* 0x0000001f06057223 */ /* 0x004fca0000000805 */
[----:B------:R3:W-:Y:S02]  /*83b0*/  STL [R24], R5 ;  /* 0x0000000518007387 */ /* 0x0007e40000100800 */
.L_x_651:
[----:B---3--:R-:W3:Y:S01]  /*83c0*/  LDL R24, [R26] ;  /* 0x000000001a187983 */ /* 0x008ee20000100800 */
[----:B------:R-:W4:Y:S01]  /*83d0*/  LDCU.64 UR4, c[0x0][0x3b0] ;  /* 0x00007600ff0477ac */ /* 0x000f220008000a00 */
[----:B------:R-:W5:Y:S08]  /*83e0*/  LDC.64 R30, c[0x0][0x380] ;  /* 0x0000e000ff1e7b82 */ /* 0x000f700000000a00 */
[----:B0-2---:R-:W0:Y:S01]  /*83f0*/  LDC.64 R4, c[0x0][0x388] ;  /* 0x0000e200ff047b82 */ /* 0x005e220000000a00 */
[----:B----4-:R-:W-:-:S05]  /*8400*/  MOV R6, UR4 ;  /* 0x0000000400067c02 */ /* 0x010fca0008000f00 */
[----:B------:R-:W-:Y:S02]  /*8410*/  IMAD R29, R8, R6, R11 ;  /* 0x00000006081d7224 */ /* 0x000fe400078e020b */
[----:B------:R-:W-:Y:S02]  /*8420*/  VIADD R11, R11, 0x1 ;  /* 0x000000010b0b7836 */ /* 0x000fe40000000000 */
[----:B------:R-:W-:-:S03]  /*8430*/  IMAD R29, R29, UR5, R12 ;  /* 0x000000051d1d7c24 */ /* 0x000fc6000f8e020c */
[----:B------:R-:W-:Y:S01]  /*8440*/  ISETP.NE.AND P0, PT, R11, R6, PT ;  /* 0x000000060b00720c */ /* 0x000fe20003f05270 */
[----:B-----5:R-:W-:-:S04]  /*8450*/  IMAD.WIDE R30, R29, 0x4, R30 ;  /* 0x000000041d1e7825 */ /* 0x020fc800078e021e */
[----:B0-----:R-:W-:-:S04]  /*8460*/  IMAD.WIDE R4, R29, 0x4, R4 ;  /* 0x000000041d047825 */ /* 0x001fc800078e0204 */
[-C--:B---3--:R-:W-:Y:S01]  /*8470*/  FMUL R33, R7, R24.reuse ;  /* 0x0000001807217220 */ /* 0x088fe20000400000 */
[----:B------:R-:W-:-:S04]  /*8480*/  FMUL R29, R9, R24 ;  /* 0x00000018091d7220 */ /* 0x000fc80000400000 */
[----:B------:R0:W-:Y:S04]  /*8490*/  STG.E desc[UR8][R30.64], R33 ;  /* 0x000000211e007986 */ /* 0x0001e8000c101908 */
[----:B------:R0:W-:Y:S01]  /*84a0*/  STG.E desc[UR8][R4.64], R29 ;  /* 0x0000001d04007986 */ /* 0x0001e2000c101908 */
[----:B------:R-:W-:Y:S05]  /*84b0*/  @P0 BRA `(.L_x_668) ;  /* 0xffffffd800e80947 */ /* 0x000fea000383ffff */
.L_x_617:
[----:B------:R-:W-:-:S04]  /*84c0*/  IADD3 R27, PT, PT, R27, 0x1, RZ ;  /* 0x000000011b1b7810 */ /* 0x000fc80007ffe0ff */
[----:B------:R-:W-:-:S13]  /*84d0*/  ISETP.NE.AND P0, PT, R27, R20, PT ;  /* 0x000000141b00720c */ /* 0x000fda0003f05270 */
[----:B------:R-:W-:Y:S05]  /*84e0*/  @P0 BRA `(.L_x_669) ;  /* 0xffffffcc00cc0947 */ /* 0x000fea000383ffff */
[----:B------:R-:W-:-:S13]  /*84f0*/  ISETP.GE.AND P0, PT, R6, 0x1, PT ;  /* 0x000000010600780c */ /* 0x000fda0003f06270 */
[----:B------:R-:W-:Y:S05]  /*8500*/  @!P0 BRA `(.L_x_670) ;  /* 0x0000000c004c8947 */ /* 0x000fea0003800000 */
[----:B0-----:R-:W-:Y:S01]  /*8510*/  HFMA2 R4, -RZ, RZ, -1.875, 0 ;  /* 0xbf800000ff047431 */ /* 0x001fe200000001ff */
[----:B------:R-:W-:-:S06]  /*8520*/  UMOV UR4, 0x1 ;  /* 0x0000000100047882 */ /* 0x000fcc0000000000 */
.L_x_676:
[----:B0-----:R-:W0:Y:S01]  /*8530*/  LDCU UR12, c[0x0][0x3b0] ;  /* 0x00007600ff0c77ac */ /* 0x001e220008000800 */
[----:B------:R-:W-:Y:S01]  /*8540*/  IMAD R24, R18, R18, R18 ;  /* 0x0000001212187224 */ /* 0x000fe200078e0212 */
[----:B------:R-:W-:Y:S01]  /*8550*/  MOV R32, R4 ;  /* 0x0000000400207202 */ /* 0x000fe20000000f00 */
[----:B------:R-:W-:Y:S02]  /*8560*/  IMAD.MOV.U32 R33, RZ, RZ, RZ ;  /* 0x000000ffff217224 */ /* 0x000fe400078e00ff */
[----:B------:R-:W-:Y:S01]  /*8570*/  FADD R4, -R4, -RZ ;  /* 0x800000ff04047221 */ /* 0x000fe20000000100 */
[C---:B------:R-:W-:Y:S01]  /*8580*/  VIADD R5, R24.reuse, UR4 ;  /* 0x0000000418057c36 */ /* 0x040fe20008000000 */
[----:B------:R-:W-:Y:S01]  /*8590*/  IADD3 R24, PT, PT, R24, -UR4, RZ ;  /* 0x8000000418187c10 */ /* 0x000fe2000fffe0ff */
[----:B------:R-:W-:-:S06]  /*85a0*/  UIADD3 UR4, UPT, UPT, UR4, 0x1, URZ ;  /* 0x0000000104047890 */ /* 0x000fcc000fffe0ff */
[----:B------:R-:W-:Y:S01]  /*85b0*/  ISETP.NE.AND P1, PT, R20, UR4, PT ;  /* 0x0000000414007c0c */ /* 0x000fe2000bf25270 */
[----:B0-----:R-:W-:-:S09]  /*85c0*/  UISETP.GE.U32.AND UP0, UPT, UR12, 0x8, UPT ;  /* 0x000000080c00788c */ /* 0x001fd2000bf06070 */
[----:B--234-:R-:W-:Y:S05]  /*85d0*/  BRA.U !UP0, `(.L_x_671) ;  /* 0x0000000508707547 */ /* 0x01cfea000b800000 */
[----:B------:R-:W-:-:S07]  /*85e0*/  HFMA2 R33, -RZ, RZ, 0, 0 ;  /* 0x00000000ff217431 */ /* 0x000fce00000001ff */
.L_x_672:
[----:B------:R-:W0:Y:S01]  /*85f0*/  LDC R35, c[0x0][0x3b4] ;  /* 0x0000ed00ff237b82 */ /* 0x000e220000000800 */
[----:B--2---:R-:W-:-:S07]  /*8600*/  IMAD R6, R5, UR12, R33 ;  /* 0x0000000c05067c24 */ /* 0x004fce000f8e0221 */
[----:B------:R-:W2:Y:S01]  /*8610*/  LDC.64 R10, c[0x0][0x380] ;  /* 0x0000e000ff0a7b82 */ /* 0x000ea20000000a00 */
[----:B0-----:R-:W-:-:S07]  /*8620*/  IMAD R9, R6, R35, R12 ;  /* 0x0000002306097224 */ /* 0x001fce00078e020c */
[----:B------:R-:W0:Y:S01]  /*8630*/  LDC.64 R6, c[0x0][0x388] ;  /* 0x0000e200ff067b82 */ /* 0x000e220000000a00 */
[----:B--2---:R-:W-:-:S05]  /*8640*/  IMAD.WIDE R26, R9, 0x4, R10 ;  /* 0x00000004091a7825 */ /* 0x004fca00078e020a */
[----:B------:R-:W2:Y:S01]  /*8650*/  LDG.E R31, desc[UR8][R26.64] ;  /* 0x000000081a1f7981 */ /* 0x000ea2000c1e1900 */
[----:B------:R-:W-:-:S04]  /*8660*/  IMAD R8, R24, UR12, R33 ;  /* 0x0000000c18087c24 */ /* 0x000fc8000f8e0221 */
[----:B------:R-:W-:-:S04]  /*8670*/  IMAD R29, R8, R35, R12 ;  /* 0x00000023081d7224 */ /* 0x000fc800078e020c */
        /* <DEDUP_REMOVED lines=9> */
[----:B------:R-:W3:Y:S01]  /*8710*/  LDG.E R31, desc[UR8][R26.64] ;  /* 0x000000081a1f7981 */ /* 0x000ee2000c1e1900 */
[----:B------:R-:W-:-:S04]  /*8720*/  IMAD.WIDE R28, R35, 0x4, R10 ;  /* 0x00000004231c7825 */ /* 0x000fc800078e020a */
[----:B---3--:R-:W-:Y:S01]  /*8730*/  FMUL R41, R31, R32 ;  /* 0x000000201f297220 */ /* 0x008fe20000400000 */
[----:B------:R-:W-:-:S04]  /*8740*/  IMAD.WIDE R30, R35, 0x4, R8 ;  /* 0x00000004231e7825 */ /* 0x000fc800078e0208 */
[----:B------:R3:W-:Y:S04]  /*8750*/  STG.E desc[UR8][R28.64], R41 ;  /* 0x000000291c007986 */ /* 0x0007e8000c101908 */
[----:B0-----:R-:W4:Y:S01]  /*8760*/  LDG.E R11, desc[UR8][R30.64] ;  /* 0x000000081e0b7981 */ /* 0x001f22000c1e1900 */
[----:B------:R-:W-:-:S04]  /*8770*/  IMAD.WIDE R8, R35, 0x4, R6 ;  /* 0x0000000423087825 */ /* 0x000fc800078e0206 */
[----:B----4-:R-:W-:Y:S01]  /*8780*/  FMUL R37, R4, R11 ;  /* 0x0000000b04257220 */ /* 0x010fe20000400000 */
[----:B------:R-:W-:-:S04]  /*8790*/  IMAD.WIDE R10, R35, 0x4, R26 ;  /* 0x00000004230a7825 */ /* 0x000fc800078e021a */
[----:B------:R0:W-:Y:S04]  /*87a0*/  STG.E desc[UR8][R8.64], R37 ;  /* 0x0000002508007986 */ /* 0x0001e8000c101908 */
[----:B--2---:R-:W2:Y:S01]  /*87b0*/  LDG.E R39, desc[UR8][R10.64] ;  /* 0x000000080a277981 */ /* 0x004ea2000c1e1900 */
[----:B------:R-:W-:-:S04]  /*87c0*/  IMAD.WIDE R6, R35, 0x4, R28 ;  /* 0x0000000423067825 */ /* 0x000fc800078e021c */
[----:B------:R-:W-:-:S04]  /*87d0*/  IMAD.WIDE R26, R35, 0x4, R30 ;  /* 0x00000004231a7825 */ /* 0x000fc800078e021e */
[----:B--2---:R-:W-:-:S05]  /*87e0*/  FMUL R39, R39, R32 ;  /* 0x0000002027277220 */ /* 0x004fca0000400000 */
[----:B------:R2:W-:Y:S04]  /*87f0*/  STG.E desc[UR8][R6.64], R39 ;  /* 0x0000002706007986 */ /* 0x0005e8000c101908 */
[----:B---3--:R-:W3:Y:S01]  /*8800*/  LDG.E R41, desc[UR8][R26.64] ;  /* 0x000000081a297981 */ /* 0x008ee2000c1e1900 */
[----:B------:R-:W-:-:S04]  /*8810*/  IMAD.WIDE R28, R35, 0x4, R8 ;  /* 0x00000004231c7825 */ /* 0x000fc800078e0208 */
[----:B------:R-:W-:-:S04]  /*8820*/  IMAD.WIDE R30, R35, 0x4, R10 ;  /* 0x00000004231e7825 */ /* 0x000fc800078e020a */
[----:B---3--:R-:W-:-:S05]  /*8830*/  FMUL R41, R4, R41 ;  /* 0x0000002904297220 */ /* 0x008fca0000400000 */
[----:B------:R3:W-:Y:S04]  /*8840*/  STG.E desc[UR8][R28.64], R41 ;  /* 0x000000291c007986 */ /* 0x0007e8000c101908 */
[----:B0-----:R-:W4:Y:S01]  /*8850*/  LDG.E R37, desc[UR8][R30.64] ;  /* 0x000000081e257981 */ /* 0x001f22000c1e1900 */
[----:B------:R-:W-:-:S04]  /*8860*/  IMAD.WIDE R8, R35, 0x4, R6 ;  /* 0x0000000423087825 */ /* 0x000fc800078e0206 */
[----:B------:R-:W-:-:S04]  /*8870*/  IMAD.WIDE R10, R35, 0x4, R26 ;  /* 0x00000004230a7825 */ /* 0x000fc800078e021a */
[----:B----4-:R-:W-:-:S05]  /*8880*/  FMUL R37, R37, R32 ;  /* 0x0000002025257220 */ /* 0x010fca0000400000 */
        /* <DEDUP_REMOVED lines=36> */
[----:B------:R-:W4:Y:S01]  /*8ad0*/  LDG.E R27, desc[UR8][R26.64] ;  /* 0x000000081a1b7981 */ /* 0x000f22000c1e1900 */
[----:B---3--:R-:W-:-:S04]  /*8ae0*/  IMAD.WIDE R28, R35, 0x4, R8 ;  /* 0x00000004231c7825 */ /* 0x008fc800078e0208 */
[----:B------:R-:W-:-:S04]  /*8af0*/  IMAD.WIDE R30, R35, 0x4, R10 ;  /* 0x00000004231e7825 */ /* 0x000fc800078e020a */
[----:B----4-:R-:W-:-:S05]  /*8b00*/  FMUL R41, R27, R32 ;  /* 0x000000201b297220 */ /* 0x010fca0000400000 */
[----:B------:R2:W-:Y:S04]  /*8b10*/  STG.E desc[UR8][R28.64], R41 ;  /* 0x000000291c007986 */ /* 0x0005e8000c101908 */
[----:B------:R-:W3:Y:S01]  /*8b20*/  LDG.E R31, desc[UR8][R30.64] ;  /* 0x000000081e1f7981 */ /* 0x000ee2000c1e1900 */
[----:B0-----:R-:W-:Y:S01]  /*8b30*/  IMAD.WIDE R8, R35, 0x4, R6 ;  /* 0x0000000423087825 */ /* 0x001fe200078e0206 */
[----:B------:R-:W-:-:S04]  /*8b40*/  IADD3 R33, PT, PT, R33, 0x8, RZ ;  /* 0x0000000821217810 */ /* 0x000fc80007ffe0ff */
[----:B------:R-:W-:Y:S01]  /*8b50*/  ISETP.NE.AND P0, PT, R33, UR7, PT ;  /* 0x0000000721007c0c */ /* 0x000fe2000bf05270 */
[----:B---3--:R-:W-:-:S05]  /*8b60*/  FMUL R11, R4, R31 ;  /* 0x0000001f040b7220 */ /* 0x008fca0000400000 */
[----:B------:R2:W-:Y:S07]  /*8b70*/  STG.E desc[UR8][R8.64], R11 ;  /* 0x0000000b08007986 */ /* 0x0005ee000c101908 */
[----:B------:R-:W-:Y:S05]  /*8b80*/  @P0 BRA `(.L_x_672) ;  /* 0xfffffff800980947 */ /* 0x000fea000383ffff */
[----:B------:R-:W-:-:S07]  /*8b90*/  IMAD.U32 R33, RZ, RZ, UR7 ;  /* 0x00000007ff217e24 */ /* 0x000fce000f8e00ff */
.L_x_671:
[----:B------:R-:W-:-:S09]  /*8ba0*/  UISETP.NE.AND UP0, UPT, UR10, URZ, UPT ;  /* 0x000000ff0a00728c */ /* 0x000fd2000bf05270 */
[----:B------:R-:W-:Y:S05]  /*8bb0*/  BRA.U !UP0, `(.L_x_673) ;  /* 0x00000005089c7547 */ /* 0x000fea000b800000 */
[----:B------:R-:W-:Y:S02]  /*8bc0*/  UIADD3 UR5, UPT, UPT, UR10, -0x1, URZ ;  /* 0xffffffff0a057890 */ /* 0x000fe4000fffe0ff */
[----:B------:R-:W-:Y:S02]  /*8bd0*/  UISETP.NE.AND UP1, UPT, UR11, URZ, UPT ;  /* 0x000000ff0b00728c */ /* 0x000fe4000bf25270 */
[----:B------:R-:W-:-:S09]  /*8be0*/  UISETP.GE.U32.AND UP0, UPT, UR5, 0x3, UPT ;  /* 0x000000030500788c */ /* 0x000fd2000bf06070 */
[----:B------:R-:W-:Y:S05]  /*8bf0*/  BRA.U !UP0, `(.L_x_674) ;  /* 0x0000000108c07547 */ /* 0x000fea000b800000 */
        /* <DEDUP_REMOVED lines=38> */
[----:B------:R-:W4:Y:S01]  /*8e60*/  LDG.E R29, desc[UR8][R28.64] ;  /* 0x000000081c1d7981 */ /* 0x000f22000c1e1900 */
[----:B0-----:R-:W-:-:S04]  /*8e70*/  IMAD.WIDE R26, R35, 0x4, R6 ;  /* 0x00000004231a7825 */ /* 0x001fc800078e0206 */
[----:B------:R-:W-:-:S04]  /*8e80*/  IMAD.WIDE R30, R35, 0x4, R10 ;  /* 0x00000004231e7825 */ /* 0x000fc800078e020a */
[----:B----4-:R-:W-:-:S05]  /*8e90*/  FMUL R37, R29, R32 ;  /* 0x000000201d257220 */ /* 0x010fca0000400000 */
[----:B------:R3:W-:Y:S04]  /*8ea0*/  STG.E desc[UR8][R26.64], R37 ;  /* 0x000000251a007986 */ /* 0x0007e8000c101908 */
[----:B------:R-:W4:Y:S01]  /*8eb0*/  LDG.E R31, desc[UR8][R30.64] ;  /* 0x000000081e1f7981 */ /* 0x000f22000c1e1900 */
[----:B--2---:R-:W-:Y:S01]  /*8ec0*/  IMAD.WIDE R6, R35, 0x4, R8 ;  /* 0x0000000423067825 */ /* 0x004fe200078e0208 */
[----:B------:R-:W-:-:S03]  /*8ed0*/  IADD3 R33, PT, PT, R33, 0x4, RZ ;  /* 0x0000000421217810 */ /* 0x000fc60007ffe0ff */
[----:B----4-:R-:W-:-:S05]  /*8ee0*/  FMUL R11, R4, R31 ;  /* 0x0000001f040b7220 */ /* 0x010fca0000400000 */
[----:B------:R3:W-:Y:S02]  /*8ef0*/  STG.E desc[UR8][R6.64], R11 ;  /* 0x0000000b06007986 */ /* 0x0007e4000c101908 */
.L_x_674:
[----:B------:R-:W-:Y:S05]  /*8f00*/  BRA.U !UP1, `(.L_x_673) ;  /* 0x0000000109c87547 */ /* 0x000fea000b800000 */
[----:B------:R-:W-:Y:S02]  /*8f10*/  UISETP.NE.AND UP0, UPT, UR11, 0x1, UPT ;  /* 0x000000010b00788c */ /* 0x000fe4000bf05270 */
[----:B------:R-:W-:-:S04]  /*8f20*/  ULOP3.LUT UR5, UR12, 0x1, URZ, 0xc0, !UPT ;  /* 0x000000010c057892 */ /* 0x000fc8000f8ec0ff */
[----:B------:R-:W-:-:S03]  /*8f30*/  UISETP.NE.U32.AND UP1, UPT, UR5, 0x1, UPT ;  /* 0x000000010500788c */ /* 0x000fc6000bf25070 */
[----:B------:R-:W-:Y:S08]  /*8f40*/  BRA.U !UP0, `(.L_x_675) ;  /* 0x0000000108707547 */ /* 0x000ff0000b800000 */
[----:B------:R-:W0:Y:S01]  /*8f50*/  LDC R35, c[0x0][0x3b4] ;  /* 0x0000ed00ff237b82 */ /* 0x000e220000000800 */
[----:B--23--:R-:W-:-:S07]  /*8f60*/  IMAD R6, R5, UR12, R33 ;  /* 0x0000000c05067c24 */ /* 0x00cfce000f8e0221 */
[----:B------:R-:W2:Y:S08]  /*8f70*/  LDC.64 R26, c[0x0][0x380] ;  /* 0x0000e000ff1a7b82 */ /* 0x000eb00000000a00 */
[----:B------:R-:W3:Y:S01]  /*8f80*/  LDC.64 R8, c[0x0][0x388] ;  /* 0x0000e200ff087b82 */ /* 0x000ee20000000a00 */
[----:B0-----:R-:W-:-:S04]  /*8f90*/  IMAD R29, R6, R35, R12 ;  /* 0x00000023061d7224 */ /* 0x001fc800078e020c */
[----:B--2---:R-:W-:-:S05]  /*8fa0*/  IMAD.WIDE R6, R29, 0x4, R26 ;  /* 0x000000041d067825 */ /* 0x004fca00078e021a */
[----:B------:R-:W2:Y:S01]  /*8fb0*/  LDG.E R11, desc[UR8][R6.64] ;  /* 0x00000008060b7981 */ /* 0x000ea2000c1e1900 */
[----:B------:R-:W-:-:S04]  /*8fc0*/  IMAD R10, R24, UR12, R33 ;  /* 0x0000000c180a7c24 */ /* 0x000fc8000f8e0221 */
[----:B------:R-:W-:-:S04]  /*8fd0*/  IMAD R31, R10, R35, R12 ;  /* 0x000000230a1f7224 */ /* 0x000fc800078e020c */
[----:B------:R-:W-:-:S04]  /*8fe0*/  IMAD.WIDE R26, R31, 0x4, R26 ;  /* 0x000000041f1a7825 */ /* 0x000fc800078e021a */
[----:B--2---:R-:W-:Y:S01]  /*8ff0*/  FMUL R37, R11, R32 ;  /* 0x000000200b257220 */ /* 0x004fe20000400000 */
[----:B---3--:R-:W-:-:S04]  /*9000*/  IMAD.WIDE R10, R29, 0x4, R8 ;  /* 0x000000041d0a7825 */ /* 0x008fc800078e0208 */
        /* <DEDUP_REMOVED lines=12> */
[----:B------:R-:W-:Y:S01]  /*90d0*/  IMAD.WIDE R10, R35, 0x4, R8 ;  /* 0x00000004230a7825 */ /* 0x000fe200078e0208 */
[----:B------:R-:W-:-:S03]  /*90e0*/  IADD3 R33, PT, PT, R33, 0x2, RZ ;  /* 0x0000000221217810 */ /* 0x000fc60007ffe0ff */
[----:B0-----:R-:W-:-:S05]  /*90f0*/  FMUL R27, R4, R31 ;  /* 0x0000001f041b7220 */ /* 0x001fca0000400000 */
[----:B------:R4:W-:Y:S02]  /*9100*/  STG.E desc[UR8][R10.64], R27 ;  /* 0x0000001b0a007986 */ /* 0x0009e4000c101908 */
.L_x_675:
[----:B------:R-:W-:Y:S05]  /*9110*/  BRA.U UP1, `(.L_x_673) ;  /* 0x0000000101447547 */ /* 0x000fea000b800000 */
[----:B--23--:R-:W0:Y:S01]  /*9120*/  LDC.64 R6, c[0x0][0x380] ;  /* 0x0000e000ff067b82 */ /* 0x00ce220000000a00 */
[----:B------:R-:W2:Y:S01]  /*9130*/  LDCU UR5, c[0x0][0x3b4] ;  /* 0x00007680ff0577ac */ /* 0x000ea20008000800 */
[----:B------:R-:W-:-:S06]  /*9140*/  IMAD R5, R5, UR12, R33 ;  /* 0x0000000c05057c24 */ /* 0x000fcc000f8e0221 */
[----:B----4-:R-:W3:Y:S01]  /*9150*/  LDC.64 R8, c[0x0][0x388] ;  /* 0x0000e200ff087b82 */ /* 0x010ee20000000a00 */
[----:B--2---:R-:W-:-:S04]  /*9160*/  IMAD R5, R5, UR5, R12 ;  /* 0x0000000505057c24 */ /* 0x004fc8000f8e020c */
[----:B0-----:R-:W-:-:S06]  /*9170*/  IMAD.WIDE R10, R5, 0x4, R6 ;  /* 0x00000004050a7825 */ /* 0x001fcc00078e0206 */
[----:B------:R-:W2:Y:S01]  /*9180*/  LDG.E R11, desc[UR8][R10.64] ;  /* 0x000000080a0b7981 */ /* 0x000ea2000c1e1900 */
[----:B------:R-:W-:Y:S02]  /*9190*/  IMAD R33, R24, UR12, R33 ;  /* 0x0000000c18217c24 */ /* 0x000fe4000f8e0221 */
[----:B---3--:R-:W-:-:S04]  /*91a0*/  IMAD.WIDE R26, R5, 0x4, R8 ;  /* 0x00000004051a7825 */ /* 0x008fc800078e0208 */
[----:B------:R-:W-:-:S04]  /*91b0*/  IMAD R33, R33, UR5, R12 ;  /* 0x0000000521217c24 */ /* 0x000fc8000f8e020c */
[----:B------:R-:W-:-:S04]  /*91c0*/  IMAD.WIDE R6, R33, 0x4, R6 ;  /* 0x0000000421067825 */ /* 0x000fc800078e0206 */
[----:B--2---:R-:W-:-:S05]  /*91d0*/  FMUL R29, R11, R32 ;  /* 0x000000200b1d7220 */ /* 0x004fca0000400000 */
[----:B------:R0:W-:Y:S04]  /*91e0*/  STG.E desc[UR8][R6.64], R29 ;  /* 0x0000001d06007986 */ /* 0x0001e8000c101908 */
[----:B------:R-:W2:Y:S01]  /*91f0*/  LDG.E R27, desc[UR8][R26.64] ;  /* 0x000000081a1b7981 */ /* 0x000ea2000c1e1900 */
[----:B------:R-:W-:-:S04]  /*9200*/  IMAD.WIDE R8, R33, 0x4, R8 ;  /* 0x0000000421087825 */ /* 0x000fc800078e0208 */
[----:B--2---:R-:W-:-:S05]  /*9210*/  FMUL R5, R4, R27 ;  /* 0x0000001b04057220 */ /* 0x004fca0000400000 */
[----:B------:R0:W-:Y:S02]  /*9220*/  STG.E desc[UR8][R8.64], R5 ;  /* 0x0000000508007986 */ /* 0x0001e4000c101908 */
.L_x_673:
[----:B------:R-:W-:Y:S05]  /*9230*/  @P1 BRA `(.L_x_676) ;  /* 0xfffffff000bc1947 */ /* 0x000fea000383ffff */
.L_x_670:
[----:B------:R-:W-:Y:S02]  /*9240*/  ISETP.NE.AND P0, PT, R20, UR6, PT ;  /* 0x0000000614007c0c */ /* 0x000fe4000bf05270 */
[----:B------:R-:W-:Y:S01]  /*9250*/  IADD3 R19, PT, PT, -R19, R25, R18 ;  /* 0x0000001913137210 */ /* 0x000fe20007ffe112 */
[----:B------:R-:W-:Y:S01]  /*9260*/  VIADD R18, R21, 0x3 ;  /* 0x0000000315127836 */ /* 0x000fe20000000000 */
[----:B------:R-:W-:Y:S01]  /*9270*/  IADD3 R22, PT, PT, R22, 0x1, RZ ;  /* 0x0000000116167810 */ /* 0x000fe20007ffe0ff */
[----:B------:R-:W-:Y:S01]  /*9280*/  IMAD.MOV.U32 R21, RZ, RZ, R25 ;  /* 0x000000ffff157224 */ /* 0x000fe200078e0019 */
[----:B------:R-:W-:-:S07]  /*9290*/  IADD3 R20, PT, PT, R19, 0x2, RZ ;  /* 0x0000000213147810 */ /* 0x000fce0007ffe0ff */
[----:B------:R-:W-:Y:S05]  /*92a0*/  @P0 BRA `(.L_x_677) ;  /* 0xffffffa8004c0947 */ /* 0x000fea000383ffff */
.L_x_571:
[----:B------:R-:W5:Y:S01]  /*92b0*/  LDCU UR4, c[0x0][0x360] ;  /* 0x00006c00ff0477ac */ /* 0x000f620008000800 */
[----:B-1----:R-:W5:Y:S01]  /*92c0*/  LDC R3, c[0x0][0x370] ;  /* 0x0000dc00ff037b82 */ /* 0x002f620000000800 */
[----:B------:R-:W1:Y:S01]  /*92d0*/  LDCU UR5, c[0x0][0x3b4] ;  /* 0x00007680ff0577ac */ /* 0x000e620008000800 */
[----:B-----5:R-:W-:-:S05]  /*92e0*/  IMAD R12, R3, UR4, R12 ;  /* 0x00000004030c7c24 */ /* 0x020fca000f8e020c */
[----:B-1----:R-:W-:-:S13]  /*92f0*/  ISETP.GE.AND P0, PT, R12, UR5, PT ;  /* 0x000000050c007c0c */ /* 0x002fda000bf06270 */
[----:B------:R-:W-:Y:S05]  /*9300*/  @!P0 BRA `(.L_x_678) ;  /* 0xffffff6c00f48947 */ /* 0x000fea000383ffff */
[----:B------:R-:W-:Y:S05]  /*9310*/  EXIT ;  /* 0x000000000000794d */ /* 0x000fea0003800000 */
        .weak           $__internal_6_$__cuda_sm20_rcp_rn_f32_slowpath
        .type           $__internal_6_$__cuda_sm20_rcp_rn_f32_slowpath,@function
        .size           $__internal_6_$__cuda_sm20_rcp_rn_f32_slowpath,($__internal_7_$__cuda_sm20_sqrt_rn_f32_slowpath - $__internal_6_$__cuda_sm20_rcp_rn_f32_slowpath)
$__internal_6_$__cuda_sm20_rcp_rn_f32_slowpath:
[----:B------:R-:W-:-:S04]  /*9320*/  SHF.L.U32 R0, R13, 0x1, RZ ;  /* 0x000000010d007819 */ /* 0x000fc800000006ff */
[----:B------:R-:W-:-:S04]  /*9330*/  SHF.R.U32.HI R0, RZ, 0x18, R0 ;  /* 0x00000018ff007819 */ /* 0x000fc80000011600 */
[----:B------:R-:W-:-:S13]  /*9340*/  ISETP.NE.U32.AND P0, PT, R0, RZ, PT ;  /* 0x000000ff0000720c */ /* 0x000fda0003f05070 */
[----:B------:R-:W-:Y:S05]  /*9350*/  @P0 BRA `(.L_x_679) ;  /* 0x00000000002c0947 */ /* 0x000fea0003800000 */
[----:B------:R-:W-:-:S04]  /*9360*/  SHF.L.U32 R0, R13, 0x1, RZ ;  /* 0x000000010d007819 */ /* 0x000fc800000006ff */
[----:B------:R-:W-:-:S13]  /*9370*/  ISETP.NE.AND P0, PT, R0, RZ, PT ;  /* 0x000000ff0000720c */ /* 0x000fda0003f05270 */
[----:B------:R0:W1:Y:S01]  /*9380*/  @!P0 MUFU.RCP R0, R13 ;  /* 0x0000000d00008308 */ /* 0x0000620000001000 */
[----:B------:R-:W-:Y:S05]  /*9390*/  @!P0 BRA `(.L_x_680) ;  /* 0x0000000000a48947 */ /* 0x000fea0003800000 */
[----:B------:R-:W-:-:S04]  /*93a0*/  FFMA R2, R13, 1.84467440737095516160e+19, RZ ;  /* 0x5f8000000d027823 */ /* 0x000fc800000000ff */
[----:B------:R-:W1:Y:S02]  /*93b0*/  MUFU.RCP R3, R2 ;  /* 0x0000000200037308 */ /* 0x000e640000001000 */
[----:B-1----:R-:W-:-:S04]  /*93c0*/  FFMA R0, R2, R3, -1 ;  /* 0xbf80000002007423 */ /* 0x002fc80000000003 */
[----:B------:R-:W-:-:S04]  /*93d0*/  FADD.FTZ R0, -R0, -RZ ;  /* 0x800000ff00007221 */ /* 0x000fc80000010100 */
[----:B------:R-:W-:-:S04]  /*93e0*/  FFMA R0, R3, R0, R3 ;  /* 0x0000000003007223 */ /* 0x000fc80000000003 */
[----:B------:R-:W-:Y:S01]  /*93f0*/  FFMA R0, R0, 1.84467440737095516160e+19, RZ ;  /* 0x5f80000000007823 */ /* 0x000fe200000000ff */
[----:B------:R-:W-:Y:S06]  /*9400*/  BRA `(.L_x_680) ;  /* 0x0000000000887947 */ /* 0x000fec0003800000 */
.L_x_679:
[----:B------:R-:W-:-:S05]  /*9410*/  VIADD R2, R0, 0xffffff03 ;  /* 0xffffff0300027836 */ /* 0x000fca0000000000 */
[----:B------:R-:W-:-:S13]  /*9420*/  ISETP.GT.U32.AND P0, PT, R2, 0x1, PT ;  /* 0x000000010200780c */ /* 0x000fda0003f04070 */
[----:B------:R-:W-:Y:S05]  /*9430*/  @P0 BRA `(.L_x_681) ;  /* 0x0000000000780947 */ /* 0x000fea0003800000 */
[----:B------:R-:W-:Y:S02]  /*9440*/  LOP3.LUT R3, R13, 0x7fffff, RZ, 0xc0, !PT ;  /* 0x007fffff0d037812 */ /* 0x000fe400078ec0ff */
[----:B------:R-:W-:Y:S02]  /*9450*/  MOV R9, 0x3 ;  /* 0x0000000300097802 */ /* 0x000fe40000000f00 */
[----:B------:R-:W-:Y:S02]  /*9460*/  LOP3.LUT R3, R3, 0x3f800000, RZ, 0xfc, !PT ;  /* 0x3f80000003037812 */ /* 0x000fe400078efcff */
[----:B------:R-:W-:Y:S02]  /*9470*/  SHF.L.U32 R8, R9, R2, RZ ;  /* 0x0000000209087219 */ /* 0x000fe400000006ff */
[----:B------:R-:W0:Y:S01]  /*9480*/  MUFU.RCP R4, R3 ;  /* 0x0000000300047308 */ /* 0x000e220000001000 */
[----:B------:R-:W-:Y:S01]  /*9490*/  IADD3 R0, PT, PT, R0, -0xfc, RZ ;  /* 0xffffff0400007810 */ /* 0x000fe20007ffe0ff */
        /* <DEDUP_REMOVED lines=8> */
[----:B------:R-:W-:Y:S02]  /*9520*/  LOP3.LUT R3, R8, R5, RZ, 0xc0, !PT ;  /* 0x0000000508037212 */ /* 0x000fe400078ec0ff */
[----:B------:R-:W-:-:S02]  /*9530*/  IADD3 R4, PT, PT, -R4, RZ, RZ ;  /* 0x000000ff04047210 */ /* 0x000fc40007ffe1ff */
[-C--:B------:R-:W-:Y:S02]  /*9540*/  SHF.R.U32.HI R3, RZ, R2.reuse, R3 ;  /* 0x00000002ff037219 */ /* 0x080fe40000011603 */
[--C-:B------:R-:W-:Y:S02]  /*9550*/  LOP3.LUT P1, RZ, R4, R2, R5.reuse, 0xf8, !PT ;  /* 0x0000000204ff7212 */ /* 0x100fe4000782f805 */
[C---:B------:R-:W-:Y:S02]  /*9560*/  LOP3.LUT P0, RZ, R3.reuse, 0x1, RZ, 0xc0, !PT ;  /* 0x0000000103ff7812 */ /* 0x040fe4000780c0ff */
[----:B------:R-:W-:Y:S02]  /*9570*/  LOP3.LUT P2, RZ, R3, 0x2, RZ, 0xc0, !PT ;  /* 0x0000000203ff7812 */ /* 0x000fe4000784c0ff */
[----:B------:R-:W-:Y:S02]  /*9580*/  SHF.R.U32.HI R0, RZ, R0, R5 ;  /* 0x00000000ff007219 */ /* 0x000fe40000011605 */
[----:B------:R-:W-:-:S02]  /*9590*/  PLOP3.LUT P0, PT, P0, P1, P2, 0xe0, 0x0 ;  /* 0x000000000000781c */ /* 0x000fc40000703c20 */
[----:B------:R-:W-:Y:S02]  /*95a0*/  LOP3.LUT P1, RZ, R13, 0x7fffff, RZ, 0xc0, !PT ;  /* 0x007fffff0dff7812 */ /* 0x000fe4000782c0ff */
[----:B------:R-:W-:-:S05]  /*95b0*/  SEL R2, RZ, 0x1, !P0 ;  /* 0x00000001ff027807 */ /* 0x000fca0004000000 */
[----:B------:R-:W-:-:S05]  /*95c0*/  IMAD.MOV R2, RZ, RZ, -R2 ;  /* 0x000000ffff027224 */ /* 0x000fca00078e0a02 */
[----:B------:R-:W-:-:S13]  /*95d0*/  ISETP.GE.AND P0, PT, R2, RZ, PT ;  /* 0x000000ff0200720c */ /* 0x000fda0003f06270 */
[----:B------:R-:W-:-:S05]  /*95e0*/  @!P0 IADD3 R0, PT, PT, R0, 0x1, RZ ;  /* 0x0000000100008810 */ /* 0x000fca0007ffe0ff */
[----:B------:R-:W-:-:S05]  /*95f0*/  @!P1 IMAD.SHL.U32 R0, R0, 0x2, RZ ;  /* 0x0000000200009824 */ /* 0x000fca00078e00ff */
[----:B------:R-:W-:Y:S01]  /*9600*/  LOP3.LUT R0, R0, 0x80000000, R13, 0xf8, !PT ;  /* 0x8000000000007812 */ /* 0x000fe200078ef80d */
[----:B------:R-:W-:Y:S06]  /*9610*/  BRA `(.L_x_680) ;  /* 0x0000000000047947 */ /* 0x000fec0003800000 */
.L_x_681:
[----:B------:R2:W3:Y:S02]  /*9620*/  MUFU.RCP R0, R13 ;  /* 0x0000000d00007308 */ /* 0x0004e40000001000 */
.L_x_680:
[----:B------:R-:W-:Y:S01]  /*9630*/  HFMA2 R3, -RZ, RZ, 0, 0 ;  /* 0x00000000ff037431 */ /* 0x000fe200000001ff */
[----:B------:R-:W-:-:S04]  /*9640*/  MOV R2, R7 ;  /* 0x0000000700027202 */ /* 0x000fc80000000f00 */
[----:B0123--:R-:W-:Y:S05]  /*9650*/  RET.REL.NODEC R2 `(_Z34gpuKernelSphericalHarmonicsBesselJIfEvPT_S1_S1_S1_S1_S0_iii) ;  /* 0xffffff6802687950 */ /* 0x00ffea0003c3ffff */
        .weak           $__internal_7_$__cuda_sm20_sqrt_rn_f32_slowpath
        .type           $__internal_7_$__cuda_sm20_sqrt_rn_f32_slowpath,@function
        .size           $__internal_7_$__cuda_sm20_sqrt_rn_f32_slowpath,($__internal_8_$__cuda_sm3x_div_rn_noftz_f32_slowpath - $__internal_7_$__cuda_sm20_sqrt_rn_f32_slowpath)
$__internal_7_$__cuda_sm20_sqrt_rn_f32_slowpath:
[----:B------:R-:W-:-:S13]  /*9660*/  LOP3.LUT P0, RZ, R4, 0x7fffffff, RZ, 0xc0, !PT ;  /* 0x7fffffff04ff7812 */ /* 0x000fda000780c0ff */
[----:B------:R-:W-:Y:S01]  /*9670*/  @!P0 IMAD.MOV.U32 R6, RZ, RZ, R4 ;  /* 0x000000ffff068224 */ /* 0x000fe200078e0004 */
[----:B------:R-:W-:Y:S06]  /*9680*/  @!P0 BRA `(.L_x_682) ;  /* 0x0000000000408947 */ /* 0x000fec0003800000 */
[----:B------:R-:W-:-:S13]  /*9690*/  FSETP.GEU.FTZ.AND P0, PT, R4, RZ, PT ;  /* 0x000000ff0400720b */ /* 0x000fda0003f1e000 */
[----:B------:R-:W-:Y:S01]  /*96a0*/  @!P0 MOV R6, 0x7fffffff ;  /* 0x7fffffff00068802 */ /* 0x000fe20000000f00 */
        /* <DEDUP_REMOVED lines=8> */
[----:B------:R-:W-:Y:S01]  /*9730*/  @P0 FMUL.FTZ R11, R6, 0.5 ;  /* 0x3f000000060b0820 */ /* 0x000fe20000410000 */
[----:B------:R-:W-:Y:S02]  /*9740*/  @!P0 MOV R6, R4 ;  /* 0x0000000400068202 */ /* 0x000fe40000000f00 */
[----:B------:R-:W-:-:S04]  /*9750*/  @P0 FADD.FTZ R9, -R8, -RZ ;  /* 0x800000ff08090221 */ /* 0x000fc80000010100 */
[----:B------:R-:W-:-:S04]  /*9760*/  @P0 FFMA R9, R8, R9, R7 ;  /* 0x0000000908090223 */ /* 0x000fc80000000007 */
[----:B------:R-:W-:-:S04]  /*9770*/  @P0 FFMA R9, R9, R11, R8 ;  /* 0x0000000b09090223 */ /* 0x000fc80000000008 */
[----:B------:R-:W-:-:S07]  /*9780*/  @P0 FMUL.FTZ R6, R9, 2.3283064365386962891e-10 ;  /* 0x2f80000009060820 */ /* 0x000fce0000410000 */
.L_x_682:
[----:B------:R-:W-:Y:S02]  /*9790*/  HFMA2 R7, -RZ, RZ, 0, 0 ;  /* 0x00000000ff077431 */ /* 0x000fe400000001ff */
[----:B------:R-:W-:Y:S01]  /*97a0*/  IMAD.MOV.U32 R4, RZ, RZ, R6 ;  /* 0x000000ffff047224 */ /* 0x000fe200078e0006 */
[----:B------:R-:W-:-:S04]  /*97b0*/  MOV R6, R24 ;  /* 0x0000001800067202 */ /* 0x000fc80000000f00 */
[----:B------:R-:W-:Y:S05]  /*97c0*/  RET.REL.NODEC R6 `(_Z34gpuKernelSphericalHarmonicsBesselJIfEvPT_S1_S1_S1_S1_S0_iii) ;  /* 0xffffff68060c7950 */ /* 0x000fea0003c3ffff */
        .weak           $__internal_8_$__cuda_sm3x_div_rn_noftz_f32_slowpath
        .type           $__internal_8_$__cuda_sm3x_div_rn_noftz_f32_slowpath,@function
        .size           $__internal_8_$__cuda_sm3x_div_rn_noftz_f32_slowpath,(.L_x_2698 - $__internal_8_$__cuda_sm3x_div_rn_noftz_f32_slowpath)
$__internal_8_$__cuda_sm3x_div_rn_noftz_f32_slowpath:
[----:B------:R-:W-:Y:S01]  /*97d0*/  SHF.R.U32.HI R31, RZ, 0x17, R34 ;  /* 0x00000017ff1f7819 */ /* 0x000fe20000011622 */
[----:B------:R-:W-:Y:S01]  /*97e0*/  BSSY.RECONVERGENT B0, `(.L_x_683) ;  /* 0x0000063000007945 */ /* 0x000fe20003800200 */
[----:B------:R-:W-:Y:S02]  /*97f0*/  SHF.R.U32.HI R36, RZ, 0x17, R37 ;  /* 0x00000017ff247819 */ /* 0x000fe40000011625 */
[----:B------:R-:W-:Y:S02]  /*9800*/  LOP3.LUT R31, R31, 0xff, RZ, 0xc0, !PT ;  /* 0x000000ff1f1f7812 */ /* 0x000fe400078ec0ff */
[----:B------:R-:W-:-:S03]  /*9810*/  LOP3.LUT R36, R36, 0xff, RZ, 0xc0, !PT ;  /* 0x000000ff24247812 */ /* 0x000fc600078ec0ff */
[----:B------:R-:W-:Y:S01]  /*9820*/  VIADD R32, R31, 0xffffffff ;  /* 0xffffffff1f207836 */ /* 0x000fe20000000000 */
[----:B------:R-:W-:-:S04]  /*9830*/  IADD3 R33, PT, PT, R36, -0x1, RZ ;  /* 0xffffffff24217810 */ /* 0x000fc80007ffe0ff */
[----:B------:R-:W-:-:S04]  /*9840*/  ISETP.GT.U32.AND P0, PT, R32, 0xfd, PT ;  /* 0x000000fd2000780c */ /* 0x000fc80003f04070 */
[----:B------:R-:W-:-:S13]  /*9850*/  ISETP.GT.U32.OR P0, PT, R33, 0xfd, P0 ;  /* 0x000000fd2100780c */ /* 0x000fda0000704470 */
[----:B------:R-:W-:Y:S01]  /*9860*/  @!P0 MOV R38, RZ ;  /* 0x000000ff00268202 */ /* 0x000fe20000000f00 */
[----:B------:R-:W-:Y:S06]  /*9870*/  @!P0 BRA `(.L_x_684) ;  /* 0x00000000005c8947 */ /* 0x000fec0003800000 */
[----:B------:R-:W-:Y:S02]  /*9880*/  FSETP.GTU.FTZ.AND P0, PT, |R37|, +INF , PT ;  /* 0x7f8000002500780b */ /* 0x000fe40003f1c200 */
[----:B------:R-:W-:-:S04]  /*9890*/  FSETP.GTU.FTZ.AND P1, PT, |R34|, +INF , PT ;  /* 0x7f8000002200780b */ /* 0x000fc80003f3c200 */
[----:B------:R-:W-:-:S13]  /*98a0*/  PLOP3.LUT P0, PT, P0, P1, PT, 0xf8, 0x8f ;  /* 0x00000000008f781c */ /* 0x000fda0000703f70 */
[----:B------:R-:W-:Y:S05]  /*98b0*/  @P0 BRA `(.L_x_685) ;  /* 0x0000000400500947 */ /* 0x000fea0003800000 */
[----:B------:R-:W-:-:S13]  /*98c0*/  LOP3.LUT P0, RZ, R34, 0x7fffffff, R37, 0xc8, !PT ;  /* 0x7fffffff22ff7812 */ /* 0x000fda000780c825 */
[----:B------:R-:W-:Y:S05]  /*98d0*/  @!P0 BRA `(.L_x_686) ;  /* 0x0000000400408947 */ /* 0x000fea0003800000 */
[C---:B------:R-:W-:Y:S02]  /*98e0*/  FSETP.NEU.FTZ.AND P0, PT, |R37|.reuse, +INF , PT ;  /* 0x7f8000002500780b */ /* 0x040fe40003f1d200 */
        /* <DEDUP_REMOVED lines=11> */
[----:B------:R-:W-:Y:S01]  /*99a0*/  @P0 IMAD.MOV.U32 R38, RZ, RZ, RZ ;  /* 0x000000ffff260224 */ /* 0x000fe200078e00ff */
[----:B------:R-:W-:Y:S01]  /*99b0*/  @!P0 MOV R38, 0xffffffc0 ;  /* 0xffffffc000268802 */ /* 0x000fe20000000f00 */
[----:B------:R-:W-:Y:S01]  /*99c0*/  @!P0 FFMA R37, R37, 1.84467440737095516160e+19, RZ ;  /* 0x5f80000025258823 */ /* 0x000fe200000000ff */
[----:B------:R-:W-:Y:S02]  /*99d0*/  @!P1 FFMA R34, R34, 1.84467440737095516160e+19, RZ ;  /* 0x5f80000022229823 */ /* 0x000fe400000000ff */
[----:B------:R-:W-:-:S07]  /*99e0*/  @!P1 IADD3 R38, PT, PT, R38, 0x40, RZ ;  /* 0x0000004026269810 */ /* 0x000fce0007ffe0ff */
.L_x_684:
[----:B------:R-:W-:Y:S01]  /*99f0*/  LEA R33, R31, 0xc0800000, 0x17 ;  /* 0xc08000001f217811 */ /* 0x000fe200078eb8ff */
[----:B------:R-:W-:Y:S01]  /*9a00*/  BSSY.RECONVERGENT B1, `(.L_x_689) ;  /* 0x0000036000017945 */ /* 0x000fe20003800200 */
[----:B------:R-:W-:-:S03]  /*9a10*/  IADD3 R36, PT, PT, R36, -0x7f, RZ ;  /* 0xffffff8124247810 */ /* 0x000fc60007ffe0ff */
[----:B------:R-:W-:Y:S02]  /*9a20*/  IMAD.IADD R42, R34, 0x1, -R33 ;  /* 0x00000001222a7824 */ /* 0x000fe400078e0a21 */
[----:B------:R-:W-:Y:S02]  /*9a30*/  IMAD R37, R36, -0x800000, R37 ;  /* 0xff80000024257824 */ /* 0x000fe400078e0225 */
[----:B------:R-:W0:Y:S01]  /*9a40*/  MUFU.RCP R33, R42 ;  /* 0x0000002a00217308 */ /* 0x000e220000001000 */
[----:B------:R-:W-:-:S04]  /*9a50*/  FADD.FTZ R34, -R42, -RZ ;  /* 0x800000ff2a227221 */ /* 0x000fc80000010100 */
[----:B0-----:R-:W-:-:S04]  /*9a60*/  FFMA R32, R33, R34, 1 ;  /* 0x3f80000021207423 */ /* 0x001fc80000000022 */
[----:B------:R-:W-:-:S04]  /*9a70*/  FFMA R32, R33, R32, R33 ;  /* 0x0000002021207223 */ /* 0x000fc80000000021 */
[----:B------:R-:W-:-:S04]  /*9a80*/  FFMA R35, R37, R32, RZ ;  /* 0x0000002025237223 */ /* 0x000fc800000000ff */
[----:B------:R-:W-:-:S04]  /*9a90*/  FFMA R33, R34, R35, R37 ;  /* 0x0000002322217223 */ /* 0x000fc80000000025 */
[----:B------:R-:W-:-:S04]  /*9aa0*/  FFMA R33, R32, R33, R35 ;  /* 0x0000002120217223 */ /* 0x000fc80000000023 */
[----:B------:R-:W-:Y:S01]  /*9ab0*/  FFMA R34, R34, R33, R37 ;  /* 0x0000002122227223 */ /* 0x000fe20000000025 */
[----:B------:R-:W-:-:S03]  /*9ac0*/  IADD3 R37, PT, PT, R36, 0x7f, -R31 ;  /* 0x0000007f24257810 */ /* 0x000fc60007ffe81f */
[----:B------:R-:W-:Y:S01]  /*9ad0*/  FFMA R35, R32, R34, R33 ;  /* 0x0000002220237223 */ /* 0x000fe20000000021 */
[----:B------:R-:W-:-:S04]  /*9ae0*/  IADD3 R38, PT, PT, R37, R38, RZ ;  /* 0x0000002625267210 */ /* 0x000fc80007ffe0ff */
[----:B------:R-:W-:-:S04]  /*9af0*/  SHF.R.U32.HI R31, RZ, 0x17, R35 ;  /* 0x00000017ff1f7819 */ /* 0x000fc80000011623 */
[----:B------:R-:W-:-:S05]  /*9b00*/  LOP3.LUT R31, R31, 0xff, RZ, 0xc0, !PT ;  /* 0x000000ff1f1f7812 */ /* 0x000fca00078ec0ff */
[----:B------:R-:W-:-:S05]  /*9b10*/  IMAD.IADD R31, R31, 0x1, R38 ;  /* 0x000000011f1f7824 */ /* 0x000fca00078e0226 */
        /* <DEDUP_REMOVED lines=11> */
[CCC-:B------:R-:W-:Y:S01]  /*9bd0*/  FFMA.RP R37, R32.reuse, R34.reuse, R33.reuse ;  /* 0x0000002220257223 */ /* 0x1c0fe20000008021 */
[----:B------:R-:W-:Y:S01]  /*9be0*/  FFMA.RM R34, R32, R34, R33 ;  /* 0x0000002220227223 */ /* 0x000fe20000004021 */
[C---:B------:R-:W-:Y:S02]  /*9bf0*/  IADD3 R32, PT, PT, R31.reuse, 0x20, RZ ;  /* 0x000000201f207810 */ /* 0x040fe40007ffe0ff */
[----:B------:R-:W-:Y:S02]  /*9c00*/  LOP3.LUT R36, R36, 0x7fffff, RZ, 0xc0, !PT ;  /* 0x007fffff24247812 */ /* 0x000fe400078ec0ff */
[C---:B------:R-:W-:Y:S02]  /*9c10*/  ISETP.NE.AND P2, PT, R31.reuse, RZ, PT ;  /* 0x000000ff1f00720c */ /* 0x040fe40003f45270 */
[----:B------:R-:W-:Y:S02]  /*9c20*/  LOP3.LUT R33, R36, 0x800000, RZ, 0xfc, !PT ;  /* 0x0080000024217812 */ /* 0x000fe400078efcff */
[----:B------:R-:W-:Y:S01]  /*9c30*/  ISETP.NE.AND P0, PT, R31, RZ, PT ;  /* 0x000000ff1f00720c */ /* 0x000fe20003f05270 */
[----:B------:R-:W-:Y:S01]  /*9c40*/  IMAD.MOV R31, RZ, RZ, -R31 ;  /* 0x000000ffff1f7224 */ /* 0x000fe200078e0a1f */
[----:B------:R-:W-:-:S02]  /*9c50*/  SHF.L.U32 R32, R33, R32, RZ ;  /* 0x0000002021207219 */ /* 0x000fc400000006ff */
[----:B------:R-:W-:Y:S02]  /*9c60*/  FSETP.NEU.FTZ.AND P1, PT, R37, R34, PT ;  /* 0x000000222500720b */ /* 0x000fe40003f3d000 */
[----:B------:R-:W-:Y:S02]  /*9c70*/  SEL R34, R31, RZ, P2 ;  /* 0x000000ff1f227207 */ /* 0x000fe40001000000 */
[----:B------:R-:W-:Y:S02]  /*9c80*/  ISETP.NE.AND P0, PT, R32, RZ, P0 ;  /* 0x000000ff2000720c */ /* 0x000fe40000705270 */
[----:B------:R-:W-:Y:S02]  /*9c90*/  SHF.R.U32.HI R34, RZ, R34, R33 ;  /* 0x00000022ff227219 */ /* 0x000fe40000011621 */
[----:B------:R-:W-:Y:S02]  /*9ca0*/  PLOP3.LUT P0, PT, P1, P0, PT, 0xf8, 0x8f ;  /* 0x00000000008f781c */ /* 0x000fe40000f01f70 */
[----:B------:R-:W-:-:S02]  /*9cb0*/  SHF.R.U32.HI R32, RZ, 0x1, R34 ;  /* 0x00000001ff207819 */ /* 0x000fc40000011622 */
[----:B------:R-:W-:-:S04]  /*9cc0*/  SEL R31, RZ, 0x1, !P0 ;  /* 0x00000001ff1f7807 */ /* 0x000fc80004000000 */
[----:B------:R-:W-:-:S04]  /*9cd0*/  LOP3.LUT R31, R31, 0x1, R32, 0xf8, !PT ;  /* 0x000000011f1f7812 */ /* 0x000fc800078ef820 */
[----:B------:R-:W-:-:S04]  /*9ce0*/  LOP3.LUT R31, R31, R34, RZ, 0xc0, !PT ;  /* 0x000000221f1f7212 */ /* 0x000fc800078ec0ff */
[----:B------:R-:W-:-:S04]  /*9cf0*/  IADD3 R32, PT, PT, R32, R31, RZ ;  /* 0x0000001f20207210 */ /* 0x000fc80007ffe0ff */
[----:B------:R-:W-:Y:S01]  /*9d00*/  LOP3.LUT R35, R32, R35, RZ, 0xfc, !PT ;  /* 0x0000002320237212 */ /* 0x000fe200078efcff */
[----:B------:R-:W-:Y:S06]  /*9d10*/  BRA `(.L_x_692) ;  /* 0x0000000000107947 */ /* 0x000fec0003800000 */
.L_x_691:
[----:B------:R-:W-:-:S04]  /*9d20*/  LOP3.LUT R35, R35, 0x80000000, RZ, 0xc0, !PT ;  /* 0x8000000023237812 */ /* 0x000fc800078ec0ff */
[----:B------:R-:W-:Y:S01]  /*9d30*/  LOP3.LUT R35, R35, 0x7f800000, RZ, 0xfc, !PT ;  /* 0x7f80000023237812 */ /* 0x000fe200078efcff */
[----:B------:R-:W-:Y:S06]  /*9d40*/  BRA `(.L_x_692) ;  /* 0x0000000000047947 */ /* 0x000fec0003800000 */
.L_x_690:
[----:B------:R-:W-:-:S07]  /*9d50*/  LEA R35, R38, R35, 0x17 ;  /* 0x0000002326237211 */ /* 0x000fce00078eb8ff */
.L_x_692:
[----:B------:R-:W-:Y:S05]  /*9d60*/  BSYNC.RECONVERGENT B1 ;  /* 0x0000000000017941 */ /* 0x000fea0003800200 */
.L_x_689:
[----:B------:R-:W-:Y:S01]  /*9d70*/  IMAD.MOV.U32 R31, RZ, RZ, R35 ;  /* 0x000000ffff1f7224 */ /* 0x000fe200078e0023 */
[----:B------:R-:W-:Y:S06]  /*9d80*/  BRA `(.L_x_693) ;  /* 0x0000000000207947 */ /* 0x000fec0003800000 */
.L_x_688:
[----:B------:R-:W-:-:S04]  /*9d90*/  LOP3.LUT R34, R34, 0x80000000, R37, 0x48, !PT ;  /* 0x8000000022227812 */ /* 0x000fc800078e4825 */
[----:B------:R-:W-:Y:S01]  /*9da0*/  LOP3.LUT R31, R34, 0x7f800000, RZ, 0xfc, !PT ;  /* 0x7f800000221f7812 */ /* 0x000fe200078efcff */
[----:B------:R-:W-:Y:S06]  /*9db0*/  BRA `(.L_x_693) ;  /* 0x0000000000147947 */ /* 0x000fec0003800000 */
.L_x_687:
[----:B------:R-:W-:Y:S01]  /*9dc0*/  LOP3.LUT R31, R34, 0x80000000, R37, 0x48, !PT ;  /* 0x80000000221f7812 */ /* 0x000fe200078e4825 */
[----:B------:R-:W-:Y:S06]  /*9dd0*/  BRA `(.L_x_693) ;  /* 0x00000000000c7947 */ /* 0x000fec0003800000 */
.L_x_686:
[----:B------:R-:W0:Y:S01]  /*9de0*/  MUFU.RSQ R31, -QNAN ;  /* 0xffc00000001f7908 */ /* 0x000e220000001400 */
[----:B------:R-:W-:Y:S05]  /*9df0*/  BRA `(.L_x_693) ;  /* 0x0000000000047947 */ /* 0x000fea0003800000 */
.L_x_685:
[----:B------:R-:W-:-:S07]  /*9e00*/  FADD.FTZ R31, R37, R34 ;  /* 0x00000022251f7221 */ /* 0x000fce0000010000 */
.L_x_693:
[----:B------:R-:W-:Y:S05]  /*9e10*/  BSYNC.RECONVERGENT B0 ;  /* 0x0000000000007941 */ /* 0x000fea0003800200 */
.L_x_683:
[----:B------:R-:W-:Y:S01]  /*9e20*/  HFMA2 R33, -RZ, RZ, 0, 0 ;  /* 0x00000000ff217431 */ /* 0x000fe200000001ff */
[----:B------:R-:W-:-:S04]  /*9e30*/  MOV R32, R30 ;  /* 0x0000001e00207202 */ /* 0x000fc80000000f00 */
[----:B0-----:R-:W-:Y:S05]  /*9e40*/  RET.REL.NODEC R32 `(_Z34gpuKernelSphericalHarmonicsBesselJIfEvPT_S1_S1_S1_S1_S0_iii) ;  /* 0xffffff60206c7950 */ /* 0x001fea0003c3ffff */
.L_x_694:
        /* <DEDUP_REMOVED lines=11> */
.L_x_2698:


//--------------------- .text._Z34gpuKernelSphericalHarmonicsBesselJIdEvPT_S1_S1_S1_S1_S0_iii --------------------------
	.section	.text._Z34gpuKernelSphericalHarmonicsBesselJIdEvPT_S1_S1_S1_S1_S0_iii,"ax",@progbits
	.align	128
        .global         _Z34gpuKernelSphericalHarmonicsBesselJIdEvPT_S1_S1_S1_S1_S0_iii
        .type           _Z34gpuKernelSphericalHarmonicsBesselJIdEvPT_S1_S1_S1_S1_S0_iii,@function
        .size           _Z34gpuKernelSphericalHarmonicsBesselJIdEvPT_S1_S1_S1_S1_S0_iii,(.L_x_2702 - _Z34gpuKernelSphericalHarmonicsBesselJIdEvPT_S1_S1_S1_S1_S0_iii)
        .other          _Z34gpuKernelSphericalHarmonicsBesselJIdEvPT_S1_S1_S1_S1_S0_iii,@"STO_CUDA_ENTRY STV_DEFAULT"
_Z34gpuKernelSphericalHarmonicsBesselJIdEvPT_S1_S1_S1_S1_S0_iii:
.text._Z34gpuKernelSphericalHarmonicsBesselJIdEvPT_S1_S1_S1_S1_S0_iii:
[----:B------:R-:W0:Y:S01]  /*0000*/  LDC R1, c[0x0][0x37c] ;  /* 0x0000df00ff017b82 */ /* 0x000e220000000800 */
[----:B------:R-:W1:Y:S07]  /*0010*/  S2R R32, SR_TID.X ;  /* 0x0000000000207919 */ /* 0x000e6e0000002100 */
[----:B------:R-:W1:Y:S01]  /*0020*/  S2UR UR4, SR_CTAID.X ;  /* 0x00000000000479c3 */ /* 0x000e620000002500 */
[----:B------:R-:W2:Y:S01]  /*0030*/  LDCU UR5, c[0x0][0x3b8] ;  /* 0x00007700ff0577ac */ /* 0x000ea20008000800 */
[----:B0-----:R-:W-:-:S05]  /*0040*/  VIADD R1, R1, 0xfffffee0 ;  /* 0xfffffee001017836 */ /* 0x001fca0000000000 */
[C---:B------:R-:W-:Y:S01]  /*0050*/  R2UR UR8, R1.reuse ;  /* 0x00000000010872ca */ /* 0x040fe200000e0000 */
[----:B------:R-:W1:Y:S01]  /*0060*/  LDC R3, c[0x0][0x360] ;  /* 0x0000d800ff037b82 */ /* 0x000e620000000800 */
[----:B------:R-:W-:Y:S01]  /*0070*/  R2UR UR11, R1 ;  /* 0x00000000010b72ca */ /* 0x000fe200000e0000 */
        /* <DEDUP_REMOVED lines=11> */
[----:B------:R-:W-:Y:S02]  /*0130*/  IMAD.U32 R2, RZ, RZ, UR4 ;  /* 0x00000004ff027e24 */ /* 0x000fe4000f8e00ff */
[----:B------:R-:W-:-:S05]  /*0140*/  IMAD.U32 R0, RZ, RZ, UR4 ;  /* 0x00000004ff007e24 */ /* 0x000fca000f8e00ff */
[----:B------:R-:W-:Y:S01]  /*0150*/  FSETP.GEU.AND P0, PT, |R0|, 5.8789094863358348022e-39, PT ;  /* 0x004004020000780b */ /* 0x000fe20003f0e200 */
[----:B0-----:R-:W-:-:S08]  /*0160*/  DFMA R4, R2, -R4, 1 ;  /* 0x3ff000000204742b */ /* 0x001fd00000000804 */
[----:B------:R-:W-:-:S08]  /*0170*/  DFMA R4, R4, R4, R4 ;  /* 0x000000040404722b */ /* 0x000fd00000000004 */
[----:B------:R-:W-:Y:S01]  /*0180*/  DFMA R4, R2, R4, R2 ;  /* 0x000000040204722b */ /* 0x000fe20000000002 */
[----:B------:R-:W-:Y:S01]  /*0190*/  MOV R2, UR12 ;  /* 0x0000000c00027c02 */ /* 0x000fe20008000f00 */
[----:B------:R-:W-:-:S06]  /*01a0*/  IMAD.U32 R3, RZ, RZ, UR13 ;  /* 0x0000000dff037e24 */ /* 0x000fcc000f8e00ff */
[----:B------:R-:W-:-:S08]  /*01b0*/  DFMA R2, R4, -R2, 1 ;  /* 0x3ff000000402742b */ /* 0x000fd00000000802 */
[----:B------:R-:W-:Y:S01]  /*01c0*/  DFMA R44, R4, R2, R4 ;  /* 0x00000002042c722b */ /* 0x000fe20000000004 */
[----:B------:R-:W-:Y:S10]  /*01d0*/  @P0 BRA `(.L_x_695) ;  /* 0x0000000000180947 */ /* 0x000ff40003800000 */
[----:B------:R-:W-:Y:S01]  /*01e0*/  ULOP3.LUT UR4, UR13, 0x7fffffff, URZ, 0xc0, !UPT ;  /* 0x7fffffff0d047892 */ /* 0x000fe2000f8ec0ff */
[----:B------:R-:W-:-:S03]  /*01f0*/  MOV R0, 0x220 ;  /* 0x0000022000007802 */ /* 0x000fc60000000f00 */
[----:B------:R-:W-:-:S12]  /*0200*/  UIADD3 UR6, UPT, UPT, UR4, -0x100000, URZ ;  /* 0xfff0000004067890 */ /* 0x000fd8000fffe0ff */
[----:B------:R-:W-:Y:S05]  /*0210*/  CALL.REL.NOINC `($__internal_9_$__cuda_sm20_dblrcp_rn_slowpath_v3) ;  /* 0x000000b000487944 */ /* 0x000fea0003c00000 */
[----:B------:R-:W-:Y:S02]  /*0220*/  IMAD.U32 R44, RZ, RZ, UR4 ;  /* 0x00000004ff2c7e24 */ /* 0x000fe4000f8e00ff */
[----:B------:R-:W-:-:S07]  /*0230*/  IMAD.U32 R45, RZ, RZ, UR5 ;  /* 0x00000005ff2d7e24 */ /* 0x000fce000f8e00ff */
.L_x_695:
[----:B------:R-:W0:Y:S01]  /*0240*/  MUFU.RSQ64H R3, R45 ;  /* 0x0000002d00037308 */ /* 0x000e220000001c00 */
[----:B------:R-:W-:Y:S01]  /*0250*/  IADD3 R2, PT, PT, R45, -0x3500000, RZ ;  /* 0xfcb000002d027810 */ /* 0x000fe20007ffe0ff */
[----:B------:R-:W-:Y:S02]  /*0260*/  IMAD.MOV.U32 R6, RZ, RZ, 0x0 ;  /* 0x00000000ff067424 */ /* 0x000fe400078e00ff */
[----:B------:R-:W-:Y:S01]  /*0270*/  IMAD.MOV.U32 R7, RZ, RZ, 0x3fd80000 ;  /* 0x3fd80000ff077424 */ /* 0x000fe200078e00ff */
[----:B------:R-:W-:Y:S02]  /*0280*/  ISETP.GE.U32.AND P0, PT, R2, 0x7ca00000, PT ;  /* 0x7ca000000200780c */ /* 0x000fe40003f06070 */
        /* <DEDUP_REMOVED lines=11> */
[----:B------:R-:W-:Y:S01]  /*0340*/  MOV R28, R2 ;  /* 0x00000002001c7202 */ /* 0x000fe20000000f00 */
[----:B------:R-:W-:Y:S01]  /*0350*/  IMAD.MOV.U32 R23, RZ, RZ, R5 ;  /* 0x000000ffff177224 */ /* 0x000fe200078e0005 */
[----:B------:R-:W-:-:S07]  /*0360*/  MOV R20, 0x380 ;  /* 0x0000038000147802 */ /* 0x000fce0000000f00 */
[----:B------:R-:W-:Y:S05]  /*0370*/  CALL.REL.NOINC `($__internal_11_$__cuda_sm20_dsqrt_rn_f64_mediumpath_v1) ;  /* 0x000000b800547944 */ /* 0x000fea0003c00000 */
[----:B------:R-:W-:Y:S02]  /*0380*/  IMAD.MOV.U32 R42, RZ, RZ, R22 ;  /* 0x000000ffff2a7224 */ /* 0x000fe400078e0016 */
[----:B------:R-:W-:-:S07]  /*0390*/  IMAD.MOV.U32 R43, RZ, RZ, R23 ;  /* 0x000000ffff2b7224 */ /* 0x000fce00078e0017 */
.L_x_696:
[----:B------:R-:W0:Y:S01]  /*03a0*/  LDCU.64 UR6, c[0x0][0x3b0] ;  /* 0x00007600ff0677ac */ /* 0x000e220008000a00 */
[----:B------:R-:W1:Y:S01]  /*03b0*/  LDCU.64 UR14, c[0x0][0x358] ;  /* 0x00006b00ff0e77ac */ /* 0x000e620008000a00 */
[----:B0-----:R-:W-:Y:S02]  /*03c0*/  UIADD3 UR5, UPT, UPT, UR6, 0x1, URZ ;  /* 0x0000000106057890 */ /* 0x001fe4000fffe0ff */
[----:B------:R-:W-:Y:S02]  /*03d0*/  ULOP3.LUT UR16, UR7, 0x7, URZ, 0xc0, !UPT ;  /* 0x0000000707107892 */ /* 0x000fe4000f8ec0ff */
[----:B------:R-:W-:Y:S02]  /*03e0*/  ULOP3.LUT UR17, UR7, 0x3, URZ, 0xc0, !UPT ;  /* 0x0000000307117892 */ /* 0x000fe4000f8ec0ff */
[----:B------:R-:W-:Y:S02]  /*03f0*/  ULOP3.LUT UR18, UR7, 0x1, URZ, 0xc0, !UPT ;  /* 0x0000000107127892 */ /* 0x000fe4000f8ec0ff */
[----:B------:R-:W-:-:S02]  /*0400*/  ULOP3.LUT UR6, UR7, 0x7ffffff8, URZ, 0xc0, !UPT ;  /* 0x7ffffff807067892 */ /* 0x000fc4000f8ec0ff */
[----:B-1----:R-:W-:-:S12]  /*0410*/  UIADD3 UR7, UPT, UPT, UR8, 0xa0, URZ ;  /* 0x000000a008077890 */ /* 0x002fd8000fffe0ff */
.L_x_867:
[----:B0-----:R-:W0:Y:S01]  /*0420*/  LDC.64 R2, c[0x0][0x390] ;  /* 0x0000e400ff027b82 */ /* 0x001e220000000a00 */
[----:B------:R-:W-:-:S04]  /*0430*/  IMAD R5, R32, 0x3, RZ ;  /* 0x0000000320057824 */ /* 0x000fc800078e02ff */
[----:B0-----:R-:W-:-:S05]  /*0440*/  IMAD.WIDE R2, R5, 0x8, R2 ;  /* 0x0000000805027825 */ /* 0x001fca00078e0202 */
[----:B--2---:R-:W2:Y:S04]  /*0450*/  LDG.E.64 R4, desc[UR14][R2.64+0x8] ;  /* 0x0000080e02047981 */ /* 0x004ea8000c1e1b00 */
[----:B---3--:R-:W3:Y:S01]  /*0460*/  LDG.E.64 R8, desc[UR14][R2.64] ;  /* 0x0000000e02087981 */ /* 0x008ee2000c1e1b00 */
        /* <DEDUP_REMOVED lines=13> */
[----:B----4-:R-:W-:Y:S01]  /*0540*/  DFMA R22, R12, R10, R16 ;  /* 0x0000000a0c16722b */ /* 0x010fe20000000010 */
[----:B------:R-:W-:Y:S02]  /*0550*/  IMAD.MOV.U32 R12, RZ, RZ, 0x0 ;  /* 0x00000000ff0c7424 */ /* 0x000fe400078e00ff */
[----:B------:R-:W-:-:S05]  /*0560*/  IMAD.MOV.U32 R13, RZ, RZ, 0x3ff00000 ;  /* 0x3ff00000ff0d7424 */ /* 0x000fca00078e00ff */
[----:B------:R-:W-:Y:S01]  /*0570*/  DMUL R24, R44, R22 ;  /* 0x000000162c187228 */ /* 0x000fe20000000000 */
[----:B------:R1:W-:Y:S01]  /*0580*/  STL.64 [R1+0x50], R12 ;  /* 0x0000500c01007387 */ /* 0x0003e20000100a00 */
[----:B------:R-:W-:Y:S01]  /*0590*/  VIADD R11, R23, 0xfff00000 ;  /* 0xfff00000170b7836 */ /* 0x000fe20000000000 */
[----:B------:R-:W-:-:S05]  /*05a0*/  MOV R10, R22 ;  /* 0x00000016000a7202 */ /* 0x000fca0000000f00 */
[----:B------:R-:W-:-:S08]  /*05b0*/  DFMA R14, R24, -R24, R44 ;  /* 0x80000018180e722b */ /* 0x000fd0000000002c */
[----:B0-----:R-:W-:Y:S01]  /*05c0*/  DFMA R2, R14, R10, R24 ;  /* 0x0000000a0e02722b */ /* 0x001fe20000000018 */
[----:B-1----:R-:W-:Y:S10]  /*05d0*/  @!P0 BRA `(.L_x_698) ;  /* 0x0000000000208947 */ /* 0x002ff40003800000 */
[----:B------:R-:W-:Y:S01]  /*05e0*/  IMAD.MOV.U32 R26, RZ, RZ, R14 ;  /* 0x000000ffff1a7224 */ /* 0x000fe200078e000e */
[----:B------:R-:W-:Y:S01]  /*05f0*/  MOV R20, 0x640 ;  /* 0x0000064000147802 */ /* 0x000fe20000000f00 */
[----:B------:R-:W-:Y:S02]  /*0600*/  IMAD.MOV.U32 R27, RZ, RZ, R15 ;  /* 0x000000ffff1b7224 */ /* 0x000fe400078e000f */
[----:B------:R-:W-:Y:S02]  /*0610*/  IMAD.MOV.U32 R28, RZ, RZ, R16 ;  /* 0x000000ffff1c7224 */ /* 0x000fe400078e0010 */
[----:B------:R-:W-:-:S07]  /*0620*/  IMAD.MOV.U32 R23, RZ, RZ, R11 ;  /* 0x000000ffff177224 */ /* 0x000fce00078e000b */
[----:B-----5:R-:W-:Y:S05]  /*0630*/  CALL.REL.NOINC `($__internal_11_$__cuda_sm20_dsqrt_rn_f64_mediumpath_v1) ;  /* 0x000000b400a47944 */ /* 0x020fea0003c00000 */
[----:B------:R-:W-:Y:S01]  /*0640*/  MOV R2, R22 ;  /* 0x0000001600027202 */ /* 0x000fe20000000f00 */
[----:B------:R-:W-:-:S07]  /*0650*/  IMAD.MOV.U32 R3, RZ, RZ, R23 ;  /* 0x000000ffff037224 */ /* 0x000fce00078e0017 */
.L_x_698:
[----:B------:R-:W-:Y:S05]  /*0660*/  BSYNC.RECONVERGENT B0 ;  /* 0x0000000000007941 */ /* 0x000fea0003800200 */
.L_x_697:
[----:B------:R-:W-:Y:S01]  /*0670*/  UMOV UR8, 0x812dea11 ;  /* 0x812dea1100087882 */ /* 0x000fe20000000000 */
[----:B------:R-:W-:Y:S01]  /*0680*/  UMOV UR9, 0x3d819799 ;  /* 0x3d81979900097882 */ /* 0x000fe20000000000 */
[----:B------:R-:W-:Y:S01]  /*0690*/  BSSY.RECONVERGENT B0, `(.L_x_699) ;  /* 0x0000010000007945 */ /* 0x000fe20003800200 */
[----:B------:R-:W-:-:S14]  /*06a0*/  DSETP.GEU.AND P0, PT, R2, UR8, PT ;  /* 0x0000000802007e2a */ /* 0x000fdc000bf0e000 */
[----:B------:R-:W-:Y:S05]  /*06b0*/  @P0 BRA `(.L_x_700) ;  /* 0x0000000000340947 */ /* 0x000fea0003800000 */
[----:B------:R-:W-:Y:S01]  /*06c0*/  DSETP.GE.AND P0, PT, R8, RZ, PT ;  /* 0x000000ff0800722a */ /* 0x000fe20003f06000 */
[----:B------:R-:W-:Y:S01]  /*06d0*/  IMAD.MOV.U32 R3, RZ, RZ, 0x3d719799 ;  /* 0x3d719799ff037424 */ /* 0x000fe200078e00ff */
        /* <DEDUP_REMOVED lines=11> */
.L_x_700:
[----:B------:R-:W-:Y:S05]  /*0790*/  BSYNC.RECONVERGENT B0 ;  /* 0x0000000000007941 */ /* 0x000fea0003800200 */
.L_x_699:
[----:B------:R-:W-:Y:S01]  /*07a0*/  DMUL R2, R4, R4 ;  /* 0x0000000404027228 */ /* 0x000fe20000000000 */
[----:B------:R-:W-:Y:S01]  /*07b0*/  IMAD.MOV.U32 R12, RZ, RZ, 0x0 ;  /* 0x00000000ff0c7424 */ /* 0x000fe200078e00ff */
[----:B------:R-:W-:Y:S01]  /*07c0*/  MOV R13, 0x3fd80000 ;  /* 0x3fd80000000d7802 */ /* 0x000fe20000000f00 */
[----:B------:R-:W-:Y:S05]  /*07d0*/  BSSY.RECONVERGENT B0, `(.L_x_701) ;  /* 0x0000017000007945 */ /* 0x000fea0003800200 */
        /* <DEDUP_REMOVED lines=17> */
[----:B------:R-:W-:Y:S01]  /*08f0*/  MOV R20, 0x920 ;  /* 0x0000092000147802 */ /* 0x000fe20000000f00 */
[----:B------:R-:W-:-:S07]  /*0900*/  IMAD.MOV.U32 R23, RZ, RZ, R11 ;  /* 0x000000ffff177224 */ /* 0x000fce00078e000b */
[----:B------:R-:W-:Y:S05]  /*0910*/  CALL.REL.NOINC `($__internal_11_$__cuda_sm20_dsqrt_rn_f64_mediumpath_v1) ;  /* 0x000000b000ec7944 */ /* 0x000fea0003c00000 */
[----:B------:R-:W-:Y:S01]  /*0920*/  MOV R40, R22 ;  /* 0x0000001600287202 */ /* 0x000fe20000000f00 */
[----:B------:R-:W-:-:S07]  /*0930*/  IMAD.MOV.U32 R41, RZ, RZ, R23 ;  /* 0x000000ffff297224 */ /* 0x000fce00078e0017 */
.L_x_702:
[----:B------:R-:W-:Y:S05]  /*0940*/  BSYNC.RECONVERGENT B0 ;  /* 0x0000000000007941 */ /* 0x000fea0003800200 */
.L_x_701:
        /* <DEDUP_REMOVED lines=26> */
[----:B------:R-:W-:Y:S05]  /*0af0*/  CALL.REL.NOINC `($__internal_10_$__cuda_sm20_div_rn_f64_full) ;  /* 0x000000a800dc7944 */ /* 0x000fea0003c00000 */
[----:B------:R-:W-:-:S07]  /*0b00*/  IMAD.MOV.U32 R45, RZ, RZ, R33 ;  /* 0x000000ffff2d7224 */ /* 0x000fce00078e0021 */
.L_x_704:
[----:B------:R-:W-:Y:S05]  /*0b10*/  BSYNC.RECONVERGENT B1 ;  /* 0x0000000000017941 */ /* 0x000fea0003800200 */
.L_x_703:
[----:B------:R-:W-:Y:S01]  /*0b20*/  DMUL R10, R44, R44 ;  /* 0x0000002c2c0a7228 */ /* 0x000fe20000000000 */
[----:B------:R-:W-:Y:S01]  /*0b30*/  IMAD.MOV.U32 R12, RZ, RZ, -0x2449a4b7 ;  /* 0xdbb65b49ff0c7424 */ /* 0x000fe200078e00ff */
[----:B------:R-:W-:Y:S01]  /*0b40*/  UMOV UR8, 0x2a25ff7e ;  /* 0x2a25ff7e00087882 */ /* 0x000fe20000000000 */
[----:B------:R-:W-:Y:S01]  /*0b50*/  IMAD.MOV.U32 R13, RZ, RZ, 0x3f2d3b63 ;  /* 0x3f2d3b63ff0d7424 */ /* 0x000fe200078e00ff */
[----:B------:R-:W-:Y:S01]  /*0b60*/  UMOV UR9, 0x3ef53e1d ;  /* 0x3ef53e1d00097882 */ /* 0x000fe20000000000 */
[----:B------:R-:W-:Y:S01]  /*0b70*/  ISETP.GE.AND P2, PT, R9, RZ, PT ;  /* 0x000000ff0900720c */ /* 0x000fe20003f46270 */
[----:B------:R-:W-:Y:S01]  /*0b80*/  @!P1 IMAD.MOV.U32 R14, RZ, RZ, 0x54442d18 ;  /* 0x54442d18ff0e9424 */ /* 0x000fe200078e00ff */
[----:B------:R-:W-:Y:S01]  /*0b90*/  @!P1 MOV R15, 0x400921fb ;  /* 0x400921fb000f9802 */ /* 0x000fe20000000f00 */
[----:B------:R-:W-:Y:S01]  /*0ba0*/  DSETP.NEU.AND P3, PT, R2, RZ, PT ;  /* 0x000000ff0200722a */ /* 0x000fe20003f6d000 */
[----:B------:R-:W-:Y:S01]  /*0bb0*/  @P1 PLOP3.LUT P0, PT, P2, PT, PT, 0x80, 0x8 ;  /* 0x000000000008181c */ /* 0x000fe2000170f070 */
[C---:B------:R-:W-:Y:S01]  /*0bc0*/  DFMA R12, R10.reuse, -UR8, R12 ;  /* 0x800000080a0c7c2b */ /* 0x040fe2000800000c */
[----:B------:R-:W-:Y:S01]  /*0bd0*/  UMOV UR8, 0x8dde082e ;  /* 0x8dde082e00087882 */ /* 0x000fe20000000000 */
[----:B------:R-:W-:Y:S01]  /*0be0*/  UMOV UR9, 0x3f531278 ;  /* 0x3f53127800097882 */ /* 0x000fe20000000000 */
[----:B------:R-:W0:Y:S05]  /*0bf0*/  LDCU UR4, c[0x0][0x3b4] ;  /* 0x00007680ff0477ac */ /* 0x000e2a0008000800 */
[----:B------:R-:W-:Y:S01]  /*0c00*/  DFMA R12, R10, R12, -UR8 ;  /* 0x800000080a0c7e2b */ /* 0x000fe2000800000c */
[----:B------:R-:W-:Y:S01]  /*0c10*/  UMOV UR8, 0xc8249315 ;  /* 0xc824931500087882 */ /* 0x000fe20000000000 */
[----:B------:R-:W-:-:S06]  /*0c20*/  UMOV UR9, 0x3f6f9690 ;  /* 0x3f6f969000097882 */ /* 0x000fcc0000000000 */
[----:B------:R-:W-:Y:S01]  /*0c30*/  DFMA R12, R10, R12, UR8 ;  /* 0x000000080a0c7e2b */ /* 0x000fe2000800000c */
[----:B------:R-:W-:Y:S01]  /*0c40*/  UMOV UR8, 0xabc7cf0d ;  /* 0xabc7cf0d00087882 */ /* 0x000fe20000000000 */
[----:B------:R-:W-:Y:S01]  /*0c50*/  UMOV UR9, 0x3f82cf5a ;  /* 0x3f82cf5a00097882 */ /* 0x000fe20000000000 */
[----:B0-----:R-:W-:-:S05]  /*0c60*/  UISETP.GE.AND UP0, UPT, UR4, 0x1, UPT ;  /* 0x000000010400788c */ /* 0x001fca000bf06270 */
        /* <DEDUP_REMOVED lines=43> */
[----:B------:R-:W-:-:S08]  /*0f20*/  DMUL R12, R10, R12 ;  /* 0x0000000c0a0c7228 */ /* 0x000fd00000000000 */
[----:B------:R-:W-:Y:S01]  /*0f30*/  DFMA R44, R12, R44, R44 ;  /* 0x0000002c0c2c722b */ /* 0x000fe2000000002c */
[----:B------:R-:W-:Y:S02]  /*0f40*/  @P1 IMAD.MOV.U32 R12, RZ, RZ, 0x54442d18 ;  /* 0x54442d18ff0c1424 */ /* 0x000fe400078e00ff */
[----:B------:R-:W-:-:S05]  /*0f50*/  @P1 IMAD.MOV.U32 R13, RZ, RZ, 0x3ff921fb ;  /* 0x3ff921fbff0d1424 */ /* 0x000fca00078e00ff */
[----:B------:R-:W-:-:S10]  /*0f60*/  @P1 DADD R10, -RZ, -R44 ;  /* 0x00000000ff0a1229 */ /* 0x000fd4000000092c */
[----:B------:R-:W-:Y:S02]  /*0f70*/  @P1 FSEL R2, R44, R10, !P0 ;  /* 0x0000000a2c021208 */ /* 0x000fe40004000000 */
[----:B------:R-:W-:Y:S01]  /*0f80*/  @P1 FSEL R3, R45, R11, !P0 ;  /* 0x0000000b2d031208 */ /* 0x000fe20004000000 */
[----:B------:R-:W-:Y:S01]  /*0f90*/  @!P1 DADD R10, -R44, R14 ;  /* 0x000000002c0a9229 */ /* 0x000fe2000000010e */
[----:B------:R-:W-:-:S04]  /*0fa0*/  @!P1 PLOP3.LUT P0, PT, P2, PT, PT, 0x80, 0x8 ;  /* 0x000000000008981c */ /* 0x000fc8000170f070 */
[----:B------:R-:W-:Y:S01]  /*0fb0*/  @P1 DADD R2, R2, R12 ;  /* 0x0000000002021229 */ /* 0x000fe2000000000c */
[----:B------:R-:W-:Y:S01]  /*0fc0*/  @!P3 FSEL R35, RZ, 2.1426990032196044922, P0 ;  /* 0x400921fbff23b808 */ /* 0x000fe20000000000 */
[----:B------:R-:W-:Y:S01]  /*0fd0*/  @P3 IMAD.MOV.U32 R13, RZ, RZ, 0x4002d97c ;  /* 0x4002d97cff0d3424 */ /* 0x000fe200078e00ff */
[----:B------:R-:W-:-:S03]  /*0fe0*/  @!P3 FSEL R34, RZ, 3.37028055040000000000e+12, P0 ;  /* 0x54442d18ff22b808 */ /* 0x000fc60000000000 */
[----:B------:R-:W-:Y:S02]  /*0ff0*/  @!P1 FSEL R2, R10, R44, !P0 ;  /* 0x0000002c0a029208 */ /* 0x000fe40004000000 */
[----:B------:R-:W-:Y:S01]  /*1000*/  @!P1 FSEL R3, R11, R45, !P0 ;  /* 0x0000002d0b039208 */ /* 0x000fe20004000000 */
[----:B------:R-:W-:Y:S01]  /*1010*/  @P3 DSETP.NEU.AND P1, PT, |R8|, |R4|, PT ;  /* 0x400000040800322a */ /* 0x000fe20003f2d200 */
[----:B------:R-:W-:Y:S01]  /*1020*/  @P3 FSEL R13, R13, 1.8213495016098022461, !P0 ;  /* 0x3fe921fb0d0d3808 */ /* 0x000fe20004000000 */
[----:B------:R-:W-:Y:S01]  /*1030*/  @P3 IMAD.MOV.U32 R11, RZ, RZ, 0x7f3321d2 ;  /* 0x7f3321d2ff0b3424 */ /* 0x000fe200078e00ff */
[----:B------:R-:W-:-:S03]  /*1040*/  DADD R8, |R4|, |R8| ;  /* 0x0000000004087229 */ /* 0x000fc60000000608 */
[----:B------:R-:W-:Y:S02]  /*1050*/  @P3 FSEL R3, R13, R3, !P1 ;  /* 0x000000030d033208 */ /* 0x000fe40004800000 */
[----:B------:R-:W-:-:S03]  /*1060*/  @P3 FSEL R11, R11, 3.37028055040000000000e+12, !P0 ;  /* 0x54442d180b0b3808 */ /* 0x000fc60004000000 */
[----:B------:R-:W-:Y:S01]  /*1070*/  @P3 IMAD.MOV.U32 R35, RZ, RZ, R3 ;  /* 0x000000ffff233224 */ /* 0x000fe200078e0003 */
[----:B------:R-:W-:Y:S01]  /*1080*/  @P3 FSEL R0, R11, R2, !P1 ;  /* 0x000000020b003208 */ /* 0x000fe20004800000 */
[----:B------:R-:W-:-:S03]  /*1090*/  DSETP.NAN.AND P0, PT, R8, R8, PT ;  /* 0x000000080800722a */ /* 0x000fc60003f08000 */
[----:B------:R-:W-:Y:S02]  /*10a0*/  @P3 MOV R34, R0 ;  /* 0x0000000000223202 */ /* 0x000fe40000000f00 */
[----:B------:R-:W-:Y:S02]  /*10b0*/  LOP3.LUT R5, R35, 0x80000000, R5, 0xb8, !PT ;  /* 0x8000000023057812 */ /* 0x000fe400078eb805 */
[----:B------:R-:W-:Y:S02]  /*10c0*/  FSEL R34, R8, R34, P0 ;  /* 0x0000002208227208 */ /* 0x000fe40000000000 */
[----:B------:R-:W-:Y:S01]  /*10d0*/  FSEL R35, R9, R5, P0 ;  /* 0x0000000509237208 */ /* 0x000fe20000000000 */
[----:B------:R-:W-:Y:S06]  /*10e0*/  BRA.U !UP0, `(.L_x_705) ;  /* 0x0000001108a87547 */ /* 0x000fec000b800000 */
[----:B------:R-:W-:Y:S01]  /*10f0*/  UISETP.NE.AND UP0, UPT, UR4, 0x1, UPT ;  /* 0x000000010400788c */ /* 0x000fe2000bf05270 */
[----:B------:R-:W-:-:S08]  /*1100*/  IMAD.MOV.U32 R4, RZ, RZ, RZ ;  /* 0x000000ffff047224 */ /* 0x000fd000078e00ff */
[----:B------:R-:W-:Y:S05]  /*1110*/  BRA.U !UP0, `(.L_x_706) ;  /* 0x0000000d081c7547 */ /* 0x000fea000b800000 */
[----:B------:R-:W-:Y:S01]  /*1120*/  ULOP3.LUT UR4, UR4, 0x7ffffffe, URZ, 0xc0, !UPT ;  /* 0x7ffffffe04047892 */ /* 0x000fe2000f8ec0ff */
[----:B------:R-:W-:Y:S02]  /*1130*/  IMAD.MOV.U32 R2, RZ, RZ, RZ ;  /* 0x000000ffff027224 */ /* 0x000fe400078e00ff */
[----:B------:R-:W-:Y:S01]  /*1140*/  IMAD.MOV.U32 R0, RZ, RZ, R32 ;  /* 0x000000ffff007224 */ /* 0x000fe200078e0020 */
[----:B------:R-:W-:Y:S02]  /*1150*/  UIADD3 UR8, UPT, UPT, -UR4, URZ, URZ ;  /* 0x000000ff04087290 */ /* 0x000fe4000fffe1ff */
[----:B------:R-:W-:-:S04]  /*1160*/  MOV R4, UR4 ;  /* 0x0000000400047c02 */ /* 0x000fc80008000f00 */
[----:B------:R-:W-:-:S07]  /*1170*/  IMAD.U32 R3, RZ, RZ, UR8 ;  /* 0x00000008ff037e24 */ /* 0x000fce000f8e00ff */
.L_x_716:
[----:B0-----:R-:W0:Y:S02]  /*1180*/  LDC.64 R12, c[0x0][0x398] ;  /* 0x0000e600ff0c7b82 */ /* 0x001e240000000a00 */
[----:B0-----:R-:W-:-:S05]  /*1190*/  IMAD.WIDE R12, R2, 0x8, R12 ;  /* 0x00000008020c7825 */ /* 0x001fca00078e020c */
        /* <DEDUP_REMOVED lines=26> */
[----:B------:R-:W-:Y:S05]  /*1340*/  CALL.REL.NOINC `($_Z34gpuKernelSphericalHarmonicsBesselJIdEvPT_S1_S1_S1_S1_S0_iii$__internal_trig_reduction_slowpathd) ;  /* 0x000000a800fc7944 */ /* 0x000fea0003c00000 */
[----:B------:R-:W-:Y:S01]  /*1350*/  MOV R5, R23 ;  /* 0x0000001700057202 */ /* 0x000fe20000000f00 */
[----:B------:R-:W-:Y:S02]  /*1360*/  IMAD.MOV.U32 R10, RZ, RZ, R24 ;  /* 0x000000ffff0a7224 */ /* 0x000fe400078e0018 */
[----:B------:R-:W-:-:S07]  /*1370*/  IMAD.MOV.U32 R11, RZ, RZ, R25 ;  /* 0x000000ffff0b7224 */ /* 0x000fce00078e0019 */
.L_x_708:
[----:B------:R-:W-:Y:S05]  /*1380*/  BSYNC.RECONVERGENT B2 ;  /* 0x0000000000027941 */ /* 0x000fea0003800200 */
.L_x_707:
        /* <DEDUP_REMOVED lines=8> */
[----:B------:R-:W-:Y:S01]  /*1410*/  HFMA2 R30, -RZ, RZ, 0.00974273681640625, -2.12192535400390625e-05 ;  /* 0x20fd8164ff1e7431 */ /* 0x000fe200000001ff */
[----:B------:R-:W-:Y:S01]  /*1420*/  LOP3.LUT R28, R5, 0x1, RZ, 0xc0, !PT ;  /* 0x00000001051c7812 */ /* 0x000fe200078ec0ff */
[----:B------:R-:W-:Y:S01]  /*1430*/  IMAD.MOV.U32 R31, RZ, RZ, 0x3da8ff83 ;  /* 0x3da8ff83ff1f7424 */ /* 0x000fe200078e00ff */
[----:B------:R-:W-:Y:S02]  /*1440*/  BSSY.RECONVERGENT B1, `(.L_x_709) ;  /* 0x0000028000017945 */ /* 0x000fe40003800200 */
[----:B------:R-:W-:Y:S01]  /*1450*/  ISETP.NE.U32.AND P0, PT, R28, 0x1, PT ;  /* 0x000000011c00780c */ /* 0x000fe20003f05070 */
[----:B------:R-:W-:-:S03]  /*1460*/  DMUL R28, R10, R10 ;  /* 0x0000000a0a1c7228 */ /* 0x000fc60000000000 */
[----:B------:R-:W-:Y:S01]  /*1470*/  FSEL R31, -R31, 0.11223486810922622681, !P0 ;  /* 0x3de5db651f1f7808 */ /* 0x000fe20004000100 */
[----:B0-----:R-:W0:Y:S01]  /*1480*/  MUFU.RCP64H R15, R9 ;  /* 0x00000009000f7308 */ /* 0x001e220000001800 */
[----:B------:R-:W-:Y:S01]  /*1490*/  FSEL R30, R30, -8.06006814911005101289e+34, !P0 ;  /* 0xf9785eba1e1e7808 */ /* 0x000fe20004000000 */
[----:B------:R-:W-:-:S05]  /*14a0*/  IMAD.MOV.U32 R14, RZ, RZ, 0x1 ;  /* 0x00000001ff0e7424 */ /* 0x000fca00078e00ff */
[----:B--2---:R-:W-:-:S08]  /*14b0*/  DFMA R16, R28, R30, R16 ;  /* 0x0000001e1c10722b */ /* 0x004fd00000000010 */
[----:B------:R-:W-:Y:S02]  /*14c0*/  DFMA R16, R28, R16, R18 ;  /* 0x000000101c10722b */ /* 0x000fe40000000012 */
[----:B0-----:R-:W-:-:S06]  /*14d0*/  DFMA R18, -R8, R14, 1 ;  /* 0x3ff000000812742b */ /* 0x001fcc000000010e */
[----:B---3--:R-:W-:Y:S02]  /*14e0*/  DFMA R16, R28, R16, R20 ;  /* 0x000000101c10722b */ /* 0x008fe40000000014 */
[----:B------:R-:W-:-:S06]  /*14f0*/  DFMA R18, R18, R18, R18 ;  /* 0x000000121212722b */ /* 0x000fcc0000000012 */
[----:B------:R-:W-:Y:S02]  /*1500*/  DFMA R16, R28, R16, R22 ;  /* 0x000000101c10722b */ /* 0x000fe40000000016 */
[----:B------:R-:W-:-:S06]  /*1510*/  DFMA R18, R14, R18, R14 ;  /* 0x000000120e12722b */ /* 0x000fcc000000000e */
[----:B----4-:R-:W-:Y:S02]  /*1520*/  DFMA R16, R28, R16, R24 ;  /* 0x000000101c10722b */ /* 0x010fe40000000018 */
[----:B------:R-:W-:-:S06]  /*1530*/  DFMA R14, -R8, R18, 1 ;  /* 0x3ff00000080e742b */ /* 0x000fcc0000000112 */
[----:B------:R-:W-:Y:S02]  /*1540*/  DFMA R16, R28, R16, R26 ;  /* 0x000000101c10722b */ /* 0x000fe4000000001a */
[----:B------:R-:W-:-:S06]  /*1550*/  DFMA R14, R18, R14, R18 ;  /* 0x0000000e120e722b */ /* 0x000fcc0000000012 */
[----:B------:R-:W-:Y:S02]  /*1560*/  DFMA R10, R16, R10, R10 ;  /* 0x0000000a100a722b */ /* 0x000fe4000000000a */
[----:B------:R-:W-:-:S10]  /*1570*/  DFMA R16, R28, R16, 1 ;  /* 0x3ff000001c10742b */ /* 0x000fd40000000010 */
[----:B------:R-:W-:Y:S02]  /*1580*/  FSEL R16, R16, R10, !P0 ;  /* 0x0000000a10107208 */ /* 0x000fe40004000000 */
        /* <DEDUP_REMOVED lines=17> */
[----:B------:R-:W-:Y:S05]  /*16a0*/  CALL.REL.NOINC `($__internal_10_$__cuda_sm20_div_rn_f64_full) ;  /* 0x0000009c00f07944 */ /* 0x000fea0003c00000 */
[----:B------:R-:W-:-:S07]  /*16b0*/  IMAD.MOV.U32 R45, RZ, RZ, R33 ;  /* 0x000000ffff2d7224 */ /* 0x000fce00078e0021 */
.L_x_710:
[----:B------:R-:W-:Y:S05]  /*16c0*/  BSYNC.RECONVERGENT B1 ;  /* 0x0000000000017941 */ /* 0x000fea0003800200 */
.L_x_709:
[----:B------:R-:W0:Y:S01]  /*16d0*/  LDC.64 R10, c[0x0][0x380] ;  /* 0x0000e000ff0a7b82 */ /* 0x000e220000000a00 */
[----:B------:R-:W-:Y:S01]  /*16e0*/  IMAD.U32 R17, RZ, RZ, UR5 ;  /* 0x00000005ff117e24 */ /* 0x000fe2000f8e00ff */
[----:B------:R-:W-:Y:S02]  /*16f0*/  DMUL R14, R44, R42 ;  /* 0x0000002a2c0e7228 */ /* 0x000fe40000000000 */
[----:B------:R-:W-:Y:S01]  /*1700*/  DMUL R44, RZ, R44 ;  /* 0x0000002cff2c7228 */ /* 0x000fe20000000000 */
[----:B------:R-:W-:-:S03]  /*1710*/  IMAD.WIDE R16, R17, 0x8, R12 ;  /* 0x0000000811107825 */ /* 0x000fc600078e020c */
[----:B------:R-:W1:Y:S01]  /*1720*/  LDC.64 R8, c[0x0][0x388] ;  /* 0x0000e200ff087b82 */ /* 0x000e620000000a00 */
[----:B0-----:R-:W-:-:S05]  /*1730*/  IMAD.WIDE R10, R0, 0x8, R10 ;  /* 0x00000008000a7825 */ /* 0x001fca00078e020a */
[----:B------:R0:W-:Y:S01]  /*1740*/  STG.E.64 desc[UR14][R10.64], R14 ;  /* 0x0000000e0a007986 */ /* 0x0001e2000c101b0e */
[----:B-1----:R-:W-:-:S05]  /*1750*/  IMAD.WIDE R8, R0, 0x8, R8 ;  /* 0x0000000800087825 */ /* 0x002fca00078e0208 */
[----:B------:R0:W-:Y:S04]  /*1760*/  STG.E.64 desc[UR14][R8.64], R44 ;  /* 0x0000002c08007986 */ /* 0x0001e8000c101b0e */
[----:B------:R-:W2:Y:S01]  /*1770*/  LDG.E.64 R12, desc[UR14][R16.64] ;  /* 0x0000000e100c7981 */ /* 0x000ea2000c1e1b00 */
[----:B------:R-:W-:Y:S01]  /*1780*/  BSSY.RECONVERGENT B2, `(.L_x_711) ;  /* 0x000001e000027945 */ /* 0x000fe20003800200 */
[----:B--2---:R-:W-:-:S08]  /*1790*/  DMUL R12, R12, R40 ;  /* 0x000000280c0c7228 */ /* 0x004fd00000000000 */
[----:B------:R-:W-:-:S14]  /*17a0*/  DSETP.NEU.AND P0, PT, |R12|, +INF , PT ;  /* 0x7ff000000c00742a */ /* 0x000fdc0003f0d200 */
[----:B0-----:R-:W-:Y:S05]  /*17b0*/  @!P0 BRA `(.L_x_712) ;  /* 0x0000000000608947 */ /* 0x001fea0003800000 */
        /* <DEDUP_REMOVED lines=19> */
[----:B------:R-:W-:Y:S05]  /*18f0*/  CALL.REL.NOINC `($_Z34gpuKernelSphericalHarmonicsBesselJIdEvPT_S1_S1_S1_S1_S0_iii$__internal_trig_reduction_slowpathd) ;  /* 0x000000a400907944 */ /* 0x000fea0003c00000 */
[----:B------:R-:W-:Y:S02]  /*1900*/  IMAD.MOV.U32 R5, RZ, RZ, R23 ;  /* 0x000000ffff057224 */ /* 0x000fe400078e0017 */
[----:B------:R-:W-:Y:S02]  /*1910*/  IMAD.MOV.U32 R14, RZ, RZ, R24 ;  /* 0x000000ffff0e7224 */ /* 0x000fe400078e0018 */
[----:B------:R-:W-:Y:S01]  /*1920*/  IMAD.MOV.U32 R15, RZ, RZ, R25 ;  /* 0x000000ffff0f7224 */ /* 0x000fe200078e0019 */
[----:B------:R-:W-:Y:S06]  /*1930*/  BRA `(.L_x_713) ;  /* 0x0000000000087947 */ /* 0x000fec0003800000 */
.L_x_712:
[----:B------:R-:W-:Y:S01]  /*1940*/  DMUL R14, RZ, R12 ;  /* 0x0000000cff0e7228 */ /* 0x000fe20000000000 */
[----:B------:R-:W-:-:S10]  /*1950*/  IMAD.MOV.U32 R5, RZ, RZ, RZ ;  /* 0x000000ffff057224 */ /* 0x000fd400078e00ff */
.L_x_713:
[----:B------:R-:W-:Y:S05]  /*1960*/  BSYNC.RECONVERGENT B2 ;  /* 0x0000000000027941 */ /* 0x000fea0003800200 */
.L_x_711:
        /* <DEDUP_REMOVED lines=49> */
[----:B------:R-:W-:Y:S05]  /*1c80*/  CALL.REL.NOINC `($__internal_10_$__cuda_sm20_div_rn_f64_full) ;  /* 0x0000009800787944 */ /* 0x000fea0003c00000 */
[----:B------:R-:W-:-:S07]  /*1c90*/  IMAD.MOV.U32 R45, RZ, RZ, R33 ;  /* 0x000000ffff2d7224 */ /* 0x000fce00078e0021 */
.L_x_715:
[----:B------:R-:W-:Y:S05]  /*1ca0*/  BSYNC.RECONVERGENT B1 ;  /* 0x0000000000017941 */ /* 0x000fea0003800200 */
.L_x_714:
[----:B------:R-:W0:Y:S01]  /*1cb0*/  LDC R5, c[0x0][0x3b8] ;  /* 0x0000ee00ff057b82 */ /* 0x000e220000000800 */
[----:B------:R-:W-:Y:S01]  /*1cc0*/  DMUL R12, R44, R42 ;  /* 0x0000002a2c0c7228 */ /* 0x000fe20000000000 */
[----:B------:R-:W-:Y:S01]  /*1cd0*/  IADD3 R3, PT, PT, R3, 0x2, RZ ;  /* 0x0000000203037810 */ /* 0x000fe20007ffe0ff */
[----:B------:R-:W-:-:S03]  /*1ce0*/  DMUL R44, RZ, R44 ;  /* 0x0000002cff2c7228 */ /* 0x000fc60000000000 */
[----:B------:R-:W-:Y:S02]  /*1cf0*/  ISETP.NE.AND P0, PT, R3, RZ, PT ;  /* 0x000000ff0300720c */ /* 0x000fe40003f05270 */
[----:B------:R-:W1:Y:S01]  /*1d00*/  LDC R15, c[0x0][0x3b0] ;  /* 0x0000ec00ff0f7b82 */ /* 0x000e620000000800 */
[----:B0-----:R-:W-:-:S04]  /*1d10*/  IMAD.WIDE R10, R5, 0x8, R10 ;  /* 0x00000008050a7825 */ /* 0x001fc800078e020a */
[----:B------:R-:W-:Y:S01]  /*1d20*/  IMAD.WIDE R8, R5, 0x8, R8 ;  /* 0x0000000805087825 */ /* 0x000fe200078e0208 */
[----:B------:R0:W-:Y:S03]  /*1d30*/  STG.E.64 desc[UR14][R10.64], R12 ;  /* 0x0000000c0a007986 */ /* 0x0001e6000c101b0e */
[----:B-1----:R-:W-:Y:S01]  /*1d40*/  IMAD R2, R15, 0x2, R2 ;  /* 0x000000020f027824 */ /* 0x002fe200078e0202 */
[----:B------:R0:W-:Y:S01]  /*1d50*/  STG.E.64 desc[UR14][R8.64], R44 ;  /* 0x0000002c08007986 */ /* 0x0001e2000c101b0e */
[----:B------:R-:W-:Y:S02]  /*1d60*/  IMAD R0, R5, 0x2, R0 ;  /* 0x0000000205007824 */ /* 0x000fe400078e0200 */
[----:B------:R-:W-:Y:S01]  /*1d70*/  VIADD R2, R2, 0x2 ;  /* 0x0000000202027836 */ /* 0x000fe20000000000 */
[----:B------:R-:W-:Y:S06]  /*1d80*/  @P0 BRA `(.L_x_716) ;  /* 0xfffffff000fc0947 */ /* 0x000fec000383ffff */
.L_x_706:
[----:B------:R-:W-:-:S09]  /*1d90*/  UISETP.NE.AND UP0, UPT, UR18, URZ, UPT ;  /* 0x000000ff1200728c */ /* 0x000fd2000bf05270 */
[----:B------:R-:W-:Y:S05]  /*1da0*/  BRA.U !UP0, `(.L_x_705) ;  /* 0x0000000508787547 */ /* 0x000fea000b800000 */
[----:B0-----:R-:W0:Y:S01]  /*1db0*/  LDC.64 R8, c[0x0][0x398] ;  /* 0x0000e600ff087b82 */ /* 0x001e220000000a00 */
[----:B------:R-:W-:-:S04]  /*1dc0*/  IMAD R3, R4, UR5, RZ ;  /* 0x0000000504037c24 */ /* 0x000fc8000f8e02ff */
[----:B0-----:R-:W-:-:S05]  /*1dd0*/  IMAD.WIDE R8, R3, 0x8, R8 ;  /* 0x0000000803087825 */ /* 0x001fca00078e0208 */
[----:B------:R-:W2:Y:S01]  /*1de0*/  LDG.E.64 R2, desc[UR14][R8.64] ;  /* 0x0000000e08027981 */ /* 0x000ea2000c1e1b00 */
[----:B------:R-:W-:Y:S01]  /*1df0*/  BSSY.RECONVERGENT B2, `(.L_x_717) ;  /* 0x000001b000027945 */ /* 0x000fe20003800200 */
[----:B--2---:R-:W-:-:S08]  /*1e00*/  DMUL R2, R2, R40 ;  /* 0x0000002802027228 */ /* 0x004fd00000000000 */
[----:B------:R-:W-:-:S14]  /*1e10*/  DSETP.NEU.AND P0, PT, |R2|, +INF , PT ;  /* 0x7ff000000200742a */ /* 0x000fdc0003f0d200 */
[----:B------:R-:W-:Y:S05]  /*1e20*/  @!P0 BRA `(.L_x_718) ;  /* 0x0000000000548947 */ /* 0x000fea0003800000 */
        /* <DEDUP_REMOVED lines=20> */
[----:B------:R-:W-:Y:S05]  /*1f70*/  BRA `(.L_x_719) ;  /* 0x0000000000087947 */ /* 0x000fea0003800000 */
.L_x_718:
[----:B------:R-:W-:Y:S01]  /*1f80*/  DMUL R24, RZ, R2 ;  /* 0x00000002ff187228 */ /* 0x000fe20000000000 */
[----:B------:R-:W-:-:S10]  /*1f90*/  IMAD.MOV.U32 R23, RZ, RZ, RZ ;  /* 0x000000ffff177224 */ /* 0x000fd400078e00ff */
.L_x_719:
[----:B------:R-:W-:Y:S05]  /*1fa0*/  BSYNC.RECONVERGENT B2 ;  /* 0x0000000000027941 */ /* 0x000fea0003800200 */
.L_x_717:
        /* <DEDUP_REMOVED lines=12> */
[----:B------:R-:W-:-:S02]  /*2070*/  ISETP.NE.U32.AND P0, PT, R0, 0x1, PT ;  /* 0x000000010000780c */ /* 0x000fc40003f05070 */
[----:B------:R-:W-:Y:S02]  /*2080*/  MOV R0, 0x3da8ff83 ;  /* 0x3da8ff8300007802 */ /* 0x000fe40000000f00 */
        /* <DEDUP_REMOVED lines=37> */
.L_x_721:
[----:B------:R-:W-:Y:S05]  /*22e0*/  BSYNC.RECONVERGENT B1 ;  /* 0x0000000000017941 */ /* 0x000fea0003800200 */
.L_x_720:
[----:B------:R-:W0:Y:S01]  /*22f0*/  LDC.64 R8, c[0x0][0x380] ;  /* 0x0000e000ff087b82 */ /* 0x000e220000000a00 */
[----:B------:R-:W1:Y:S01]  /*2300*/  LDCU UR4, c[0x0][0x3b8] ;  /* 0x00007700ff0477ac */ /* 0x000e620008000800 */
[----:B------:R-:W-:Y:S02]  /*2310*/  DMUL R2, R44, R42 ;  /* 0x0000002a2c027228 */ /* 0x000fe40000000000 */
[----:B------:R-:W-:-:S04]  /*2320*/  DMUL R44, RZ, R44 ;  /* 0x0000002cff2c7228 */ /* 0x000fc80000000000 */
[----:B------:R-:W2:Y:S01]  /*2330*/  LDC.64 R10, c[0x0][0x388] ;  /* 0x0000e200ff0a7b82 */ /* 0x000ea20000000a00 */
[----:B-1----:R-:W-:-:S04]  /*2340*/  IMAD R13, R4, UR4, R32 ;  /* 0x00000004040d7c24 */ /* 0x002fc8000f8e0220 */
[----:B0-----:R-:W-:-:S05]  /*2350*/  IMAD.WIDE R4, R13, 0x8, R8 ;  /* 0x000000080d047825 */ /* 0x001fca00078e0208 */
[----:B------:R1:W-:Y:S01]  /*2360*/  STG.E.64 desc[UR14][R4.64], R2 ;  /* 0x0000000204007986 */ /* 0x0003e2000c101b0e */
[----:B--2---:R-:W-:-:S05]  /*2370*/  IMAD.WIDE R8, R13, 0x8, R10 ;  /* 0x000000080d087825 */ /* 0x004fca00078e020a */
[----:B------:R1:W-:Y:S02]  /*2380*/  STG.E.64 desc[UR14][R8.64], R44 ;  /* 0x0000002c08007986 */ /* 0x0003e4000c101b0e */
.L_x_705:
[----:B-1----:R-:W1:Y:S01]  /*2390*/  MUFU.RCP64H R3, R41 ;  /* 0x0000002900037308 */ /* 0x002e620000001800 */
[----:B------:R-:W-:Y:S01]  /*23a0*/  IMAD.MOV.U32 R2, RZ, RZ, 0x1 ;  /* 0x00000001ff027424 */ /* 0x000fe200078e00ff */
[----:B------:R-:W2:Y:S01]  /*23b0*/  LDC R0, c[0x0][0x3b4] ;  /* 0x0000ed00ff007b82 */ /* 0x000ea20000000800 */
[----:B------:R-:W-:Y:S01]  /*23c0*/  FSETP.GEU.AND P2, PT, |R7|, 6.5827683646048100446e-37, PT ;  /* 0x036000000700780b */ /* 0x000fe20003f4e200 */
[----:B------:R-:W-:Y:S03]  /*23d0*/  BSSY.RECONVERGENT B1, `(.L_x_722) ;  /* 0x0000015000017945 */ /* 0x000fe60003800200 */
[----:B-1----:R-:W-:-:S08]  /*23e0*/  DFMA R4, R2, -R40, 1 ;  /* 0x3ff000000204742b */ /* 0x002fd00000000828 */
[----:B------:R-:W-:Y:S01]  /*23f0*/  DFMA R4, R4, R4, R4 ;  /* 0x000000040404722b */ /* 0x000fe20000000004 */
[----:B--2---:R-:W-:-:S07]  /*2400*/  ISETP.GE.AND P1, PT, R0, 0x1, PT ;  /* 0x000000010000780c */ /* 0x004fce0003f26270 */
[----:B------:R-:W-:-:S08]  /*2410*/  DFMA R4, R2, R4, R2 ;  /* 0x000000040204722b */ /* 0x000fd00000000002 */
[----:B------:R-:W-:-:S08]  /*2420*/  DFMA R2, R4, -R40, 1 ;  /* 0x3ff000000402742b */ /* 0x000fd00000000828 */
[----:B------:R-:W-:-:S08]  /*2430*/  DFMA R2, R4, R2, R4 ;  /* 0x000000020402722b */ /* 0x000fd00000000004 */
[----:B------:R-:W-:-:S08]  /*2440*/  DMUL R4, R6, R2 ;  /* 0x0000000206047228 */ /* 0x000fd00000000000 */
[----:B0-----:R-:W-:-:S08]  /*2450*/  DFMA R8, R4, -R40, R6 ;  /* 0x800000280408722b */ /* 0x001fd00000000006 */
        /* <DEDUP_REMOVED lines=10> */
[----:B------:R-:W-:Y:S02]  /*2500*/  IMAD.MOV.U32 R4, RZ, RZ, R44 ;  /* 0x000000ffff047224 */ /* 0x000fe400078e002c */
[----:B------:R-:W-:-:S07]  /*2510*/  IMAD.MOV.U32 R5, RZ, RZ, R33 ;  /* 0x000000ffff057224 */ /* 0x000fce00078e0021 */
.L_x_723:
[----:B------:R-:W-:Y:S05]  /*2520*/  BSYNC.RECONVERGENT B1 ;  /* 0x0000000000017941 */ /* 0x000fea0003800200 */
.L_x_722:
[C-C-:B------:R-:W-:Y:S01]  /*2530*/  DADD R2, -R6.reuse, R40.reuse ;  /* 0x0000000006027229 */ /* 0x140fe20000000128 */
[----:B------:R-:W-:Y:S01]  /*2540*/  MOV R8, 0x0 ;  /* 0x0000000000087802 */ /* 0x000fe20000000f00 */
[----:B------:R-:W-:Y:S01]  /*2550*/  DADD R6, R6, R40 ;  /* 0x0000000006067229 */ /* 0x000fe20000000028 */
[----:B------:R-:W-:Y:S01]  /*2560*/  IMAD.MOV.U32 R9, RZ, RZ, 0x3fd80000 ;  /* 0x3fd80000ff097424 */ /* 0x000fe200078e00ff */
[----:B------:R-:W-:Y:S06]  /*2570*/  BSSY.RECONVERGENT B0, `(.L_x_724) ;  /* 0x0000016000007945 */ /* 0x000fec0003800200 */
[----:B------:R-:W-:-:S06]  /*2580*/  DMUL R44, R2, R6 ;  /* 0x00000006022c7228 */ /* 0x000fcc0000000000 */
        /* <DEDUP_REMOVED lines=15> */
[----:B------:R-:W-:Y:S02]  /*2680*/  MOV R23, R7 ;  /* 0x0000000700177202 */ /* 0x000fe40000000f00 */
[----:B------:R-:W-:-:S07]  /*2690*/  MOV R20, 0x26b0 ;  /* 0x000026b000147802 */ /* 0x000fce0000000f00 */
[----:B------:R-:W-:Y:S05]  /*26a0*/  CALL.REL.NOINC `($__internal_11_$__cuda_sm20_dsqrt_rn_f64_mediumpath_v1) ;  /* 0x0000009400887944 */ /* 0x000fea0003c00000 */
[----:B------:R-:W-:Y:S02]  /*26b0*/  IMAD.MOV.U32 R8, RZ, RZ, R22 ;  /* 0x000000ffff087224 */ /* 0x000fe400078e0016 */
[----:B------:R-:W-:-:S07]  /*26c0*/  IMAD.MOV.U32 R9, RZ, RZ, R23 ;  /* 0x000000ffff097224 */ /* 0x000fce00078e0017 */
.L_x_725:
[----:B------:R-:W-:Y:S05]  /*26d0*/  BSYNC.RECONVERGENT B0 ;  /* 0x0000000000007941 */ /* 0x000fea0003800200 */
.L_x_724:
[----:B------:R-:W0:Y:S01]  /*26e0*/  MUFU.RCP64H R3, R41 ;  /* 0x0000002900037308 */ /* 0x000e220000001800 */
[----:B------:R-:W-:Y:S01]  /*26f0*/  IMAD.MOV.U32 R2, RZ, RZ, 0x1 ;  /* 0x00000001ff027424 */ /* 0x000fe200078e00ff */
[----:B------:R-:W-:Y:S01]  /*2700*/  DADD R46, -RZ, -R8 ;  /* 0x00000000ff2e7229 */ /* 0x000fe20000000908 */
[----:B------:R-:W-:Y:S09]  /*2710*/  BSSY.RECONVERGENT B1, `(.L_x_726) ;  /* 0x0000014000017945 */ /* 0x000ff20003800200 */
[----:B------:R-:W-:Y:S01]  /*2720*/  FSETP.GEU.AND P2, PT, |R47|, 6.5827683646048100446e-37, PT ;  /* 0x036000002f00780b */ /* 0x000fe20003f4e200 */
[----:B0-----:R-:W-:-:S08]  /*2730*/  DFMA R6, R2, -R40, 1 ;  /* 0x3ff000000206742b */ /* 0x001fd00000000828 */
[----:B------:R-:W-:-:S08]  /*2740*/  DFMA R6, R6, R6, R6 ;  /* 0x000000060606722b */ /* 0x000fd00000000006 */
[----:B------:R-:W-:-:S08]  /*2750*/  DFMA R6, R2, R6, R2 ;  /* 0x000000060206722b */ /* 0x000fd00000000002 */
[----:B------:R-:W-:-:S08]  /*2760*/  DFMA R2, R6, -R40, 1 ;  /* 0x3ff000000602742b */ /* 0x000fd00000000828 */
[----:B------:R-:W-:-:S08]  /*2770*/  DFMA R10, R6, R2, R6 ;  /* 0x00000002060a722b */ /* 0x000fd00000000006 */
[----:B------:R-:W-:-:S08]  /*2780*/  DMUL R6, R10, -R8 ;  /* 0x800000080a067228 */ /* 0x000fd00000000000 */
[----:B------:R-:W-:-:S08]  /*2790*/  DFMA R2, R6, -R40, -R8 ;  /* 0x800000280602722b */ /* 0x000fd00000000808 */
        /* <DEDUP_REMOVED lines=9> */
[----:B------:R-:W-:Y:S02]  /*2830*/  IMAD.MOV.U32 R6, RZ, RZ, R44 ;  /* 0x000000ffff067224 */ /* 0x000fe400078e002c */
[----:B------:R-:W-:-:S07]  /*2840*/  IMAD.MOV.U32 R7, RZ, RZ, R33 ;  /* 0x000000ffff077224 */ /* 0x000fce00078e0021 */
.L_x_727:
[----:B------:R-:W-:Y:S05]  /*2850*/  BSYNC.RECONVERGENT B1 ;  /* 0x0000000000017941 */ /* 0x000fea0003800200 */
.L_x_726:
[----:B------:R0:W-:Y:S01]  /*2860*/  STL.128 [R1], R4 ;  /* 0x0000000401007387 */ /* 0x0001e20000100c00 */
[----:B------:R-:W-:Y:S05]  /*2870*/  @!P1 BRA `(.L_x_728) ;  /* 0x0000000c00a49947 */ /* 0x000fea0003800000 */
[----:B------:R-:W1:Y:S02]  /*2880*/  LDC.64 R2, c[0x0][0x3a0] ;  /* 0x0000e800ff027b82 */ /* 0x000e640000000a00 */
[----:B-1----:R-:W2:Y:S01]  /*2890*/  LDG.E.64 R2, desc[UR14][R2.64+0x8] ;  /* 0x0000080e02027981 */ /* 0x002ea2000c1e1b00 */
[----:B------:R-:W-:Y:S01]  /*28a0*/  IMAD.MOV.U32 R10, RZ, RZ, 0x1 ;  /* 0x00000001ff0a7424 */ /* 0x000fe200078e00ff */
[C---:B--2---:R-:W-:Y:S02]  /*28b0*/  DMUL R8, R2.reuse, UR12 ;  /* 0x0000000c02087c28 */ /* 0x044fe40008000000 */
[----:B------:R-:W-:-:S04]  /*28c0*/  DMUL R46, R2, 3 ;  /* 0x40080000022e7828 */ /* 0x000fc80000000000 */
[----:B------:R-:W1:Y:S06]  /*28d0*/  MUFU.RCP64H R11, R9 ;  /* 0x00000009000b7308 */ /* 0x000e6c0000001800 */
        /* <DEDUP_REMOVED lines=16> */
[----:B0-----:R-:W-:Y:S05]  /*29e0*/  CALL.REL.NOINC `($__internal_10_$__cuda_sm20_div_rn_f64_full) ;  /* 0x0000008c00207944 */ /* 0x001fea0003c00000 */
[----:B------:R-:W-:-:S07]  /*29f0*/  IMAD.MOV.U32 R45, RZ, RZ, R33 ;  /* 0x000000ffff2d7224 */ /* 0x000fce00078e0021 */
.L_x_729:
[----:B------:R-:W1:Y:S01]  /*2a00*/  MUFU.RSQ64H R3, R45 ;  /* 0x0000002d00037308 */ /* 0x000e620000001c00 */
[----:B------:R-:W-:Y:S01]  /*2a10*/  VIADD R2, R45, 0xfcb00000 ;  /* 0xfcb000002d027836 */ /* 0x000fe20000000000 */
[----:B------:R-:W-:Y:S01]  /*2a20*/  MOV R10, 0x0 ;  /* 0x00000000000a7802 */ /* 0x000fe20000000f00 */
[----:B------:R-:W-:Y:S01]  /*2a30*/  IMAD.MOV.U32 R11, RZ, RZ, 0x3fd80000 ;  /* 0x3fd80000ff0b7424 */ /* 0x000fe200078e00ff */
[----:B------:R-:W-:Y:S02]  /*2a40*/  BSSY.RECONVERGENT B0, `(.L_x_730) ;  /* 0x0000013000007945 */ /* 0x000fe40003800200 */
[----:B------:R-:W-:Y:S01]  /*2a50*/  ISETP.GE.U32.AND P0, PT, R2, 0x7ca00000, PT ;  /* 0x7ca000000200780c */ /* 0x000fe20003f06070 */
[----:B-1----:R-:W-:-:S08]  /*2a60*/  DMUL R8, R2, R2 ;  /* 0x0000000202087228 */ /* 0x002fd00000000000 */
        /* <DEDUP_REMOVED lines=13> */
[----:B0-----:R-:W-:Y:S05]  /*2b40*/  CALL.REL.NOINC `($__internal_11_$__cuda_sm20_dsqrt_rn_f64_mediumpath_v1) ;  /* 0x0000009000607944 */ /* 0x001fea0003c00000 */
[----:B------:R-:W-:Y:S02]  /*2b50*/  IMAD.MOV.U32 R8, RZ, RZ, R22 ;  /* 0x000000ffff087224 */ /* 0x000fe400078e0016 */
[----:B------:R-:W-:-:S07]  /*2b60*/  IMAD.MOV.U32 R9, RZ, RZ, R23 ;  /* 0x000000ffff097224 */ /* 0x000fce00078e0017 */
.L_x_731:
[----:B------:R-:W-:Y:S05]  /*2b70*/  BSYNC.RECONVERGENT B0 ;  /* 0x0000000000007941 */ /* 0x000fea0003800200 */
.L_x_730:
[----:B------:R-:W-:Y:S01]  /*2b80*/  DMUL R8, R8, R4 ;  /* 0x0000000408087228 */ /* 0x000fe20000000000 */
[----:B------:R-:W-:-:S10]  /*2b90*/  IMAD.MOV.U32 R0, RZ, RZ, RZ ;  /* 0x000000ffff007224 */ /* 0x000fd400078e00ff */
.L_x_742:
[----:B-1----:R-:W1:Y:S01]  /*2ba0*/  LDC.64 R12, c[0x0][0x398] ;  /* 0x0000e600ff0c7b82 */ /* 0x002e620000000a00 */
[----:B------:R-:W-:-:S04]  /*2bb0*/  IMAD R3, R0, UR5, RZ ;  /* 0x0000000500037c24 */ /* 0x000fc8000f8e02ff */
[----:B-1----:R-:W-:-:S05]  /*2bc0*/  IMAD.WIDE R12, R3, 0x8, R12 ;  /* 0x00000008030c7825 */ /* 0x002fca00078e020c */
        /* <DEDUP_REMOVED lines=26> */
[----:B0-----:R-:W-:Y:S05]  /*2d70*/  CALL.REL.NOINC `($_Z34gpuKernelSphericalHarmonicsBesselJIdEvPT_S1_S1_S1_S1_S0_iii$__internal_trig_reduction_slowpathd) ;  /* 0x0000009000707944 */ /* 0x001fea0003c00000 */
[----:B------:R-:W-:-:S07]  /*2d80*/  IMAD.MOV.U32 R10, RZ, RZ, R23 ;  /* 0x000000ffff0a7224 */ /* 0x000fce00078e0017 */
.L_x_733:
[----:B------:R-:W-:Y:S05]  /*2d90*/  BSYNC.RECONVERGENT B2 ;  /* 0x0000000000027941 */ /* 0x000fea0003800200 */
.L_x_732:
[----:B------:R-:W1:Y:S01]  /*2da0*/  LDCU.64 UR8, c[0x4][0x10] ;  /* 0x01000200ff0877ac */ /* 0x000e620008000a00 */
[----:B------:R-:W-:-:S05]  /*2db0*/  IMAD.SHL.U32 R11, R10, 0x40, RZ ;  /* 0x000000400a0b7824 */ /* 0x000fca00078e00ff */
[----:B------:R-:W-:-:S04]  /*2dc0*/  LOP3.LUT R11, R11, 0x40, RZ, 0xc0, !PT ;  /* 0x000000400b0b7812 */ /* 0x000fc800078ec0ff */
[----:B-1----:R-:W-:-:S05]  /*2dd0*/  IADD3 R26, P0, PT, R11, UR8, RZ ;  /* 0x000000080b1a7c10 */ /* 0x002fca000ff1e0ff */
[----:B------:R-:W-:-:S05]  /*2de0*/  IMAD.X R27, RZ, RZ, UR9, P0 ;  /* 0x00000009ff1b7e24 */ /* 0x000fca00080e06ff */
[----:B------:R-:W2:Y:S04]  /*2df0*/  LDG.E.128.CONSTANT R20, desc[UR14][R26.64] ;  /* 0x0000000e1a147981 */ /* 0x000ea8000c1e9d00 */
[----:B------:R-:W3:Y:S04]  /*2e00*/  LDG.E.128.CONSTANT R12, desc[UR14][R26.64+0x10] ;  /* 0x0000100e1a0c7981 */ /* 0x000ee8000c1e9d00 */
[----:B------:R1:W4:Y:S01]  /*2e10*/  LDG.E.128.CONSTANT R16, desc[UR14][R26.64+0x20] ;  /* 0x0000200e1a107981 */ /* 0x000322000c1e9d00 */
[----:B------:R-:W-:Y:S01]  /*2e20*/  LOP3.LUT R11, R10, 0x1, RZ, 0xc0, !PT ;  /* 0x000000010a0b7812 */ /* 0x000fe200078ec0ff */
[----:B------:R-:W-:Y:S01]  /*2e30*/  DMUL R28, R24, R24 ;  /* 0x00000018181c7228 */ /* 0x000fe20000000000 */
[----:B------:R-:W-:Y:S01]  /*2e40*/  MOV R30, 0x20fd8164 ;  /* 0x20fd8164001e7802 */ /* 0x000fe20000000f00 */
[----:B------:R-:W-:Y:S01]  /*2e50*/  DSETP.NEU.AND P1, PT, |R2|, +INF , PT ;  /* 0x7ff000000200742a */ /* 0x000fe20003f2d200 */
[----:B------:R-:W-:Y:S01]  /*2e60*/  ISETP.NE.U32.AND P0, PT, R11, 0x1, PT ;  /* 0x000000010b00780c */ /* 0x000fe20003f05070 */
[----:B------:R-:W-:Y:S01]  /*2e70*/  IMAD.MOV.U32 R11, RZ, RZ, 0x3da8ff83 ;  /* 0x3da8ff83ff0b7424 */ /* 0x000fe200078e00ff */
[----:B------:R-:W-:Y:S02]  /*2e80*/  BSSY.RECONVERGENT B2, `(.L_x_734) ;  /* 0x000002d000027945 */ /* 0x000fe40003800200 */
[----:B------:R-:W-:-:S02]  /*2e90*/  FSEL R30, R30, -8.06006814911005101289e+34, !P0 ;  /* 0xf9785eba1e1e7808 */ /* 0x000fc40004000000 */
[----:B------:R-:W-:-:S07]  /*2ea0*/  FSEL R31, -R11, 0.11223486810922622681, !P0 ;  /* 0x3de5db650b1f7808 */ /* 0x000fce0004000100 */
[----:B-1----:R-:W-:Y:S02]  /*2eb0*/  @!P1 DMUL R26, RZ, R2 ;  /* 0x00000002ff1a9228 */ /* 0x002fe40000000000 */
        /* <DEDUP_REMOVED lines=8> */
[----:B------:R-:W-:Y:S01]  /*2f40*/  FSEL R14, R12, R24, !P0 ;  /* 0x000000180c0e7208 */ /* 0x000fe20004000000 */
[----:B------:R-:W-:Y:S01]  /*2f50*/  @!P1 IMAD.MOV.U32 R24, RZ, RZ, 0x1 ;  /* 0x00000001ff189424 */ /* 0x000fe200078e00ff */
[----:B------:R-:W-:Y:S02]  /*2f60*/  FSEL R15, R13, R25, !P0 ;  /* 0x000000190d0f7208 */ /* 0x000fe40004000000 */
[----:B------:R-:W-:-:S04]  /*2f70*/  LOP3.LUT P0, RZ, R10, 0x2, RZ, 0xc0, !PT ;  /* 0x000000020aff7812 */ /* 0x000fc8000780c0ff */
        /* <DEDUP_REMOVED lines=24> */
[----:B0-----:R-:W-:Y:S05]  /*3100*/  CALL.REL.NOINC `($_Z34gpuKernelSphericalHarmonicsBesselJIdEvPT_S1_S1_S1_S1_S0_iii$__internal_trig_reduction_slowpathd) ;  /* 0x0000008c008c7944 */ /* 0x001fea0003c00000 */
[----:B------:R-:W-:Y:S01]  /*3110*/  MOV R26, R24 ;  /* 0x00000018001a7202 */ /* 0x000fe20000000f00 */
[----:B------:R-:W-:-:S07]  /*3120*/  IMAD.MOV.U32 R27, RZ, RZ, R25 ;  /* 0x000000ffff1b7224 */ /* 0x000fce00078e0019 */
.L_x_737:
[----:B------:R-:W-:Y:S05]  /*3130*/  BSYNC.RECONVERGENT B3 ;  /* 0x0000000000037941 */ /* 0x000fea0003800200 */
.L_x_736:
[----:B------:R-:W-:-:S07]  /*3140*/  VIADD R24, R23, 0x1 ;  /* 0x0000000117187836 */ /* 0x000fce0000000000 */
.L_x_735:
[----:B------:R-:W-:Y:S05]  /*3150*/  BSYNC.RECONVERGENT B2 ;  /* 0x0000000000027941 */ /* 0x000fea0003800200 */
.L_x_734:
[----:B------:R-:W1:Y:S01]  /*3160*/  LDCU.64 UR8, c[0x4][0x10] ;  /* 0x01000200ff0877ac */ /* 0x000e620008000a00 */
[----:B------:R-:W-:-:S05]  /*3170*/  IMAD.SHL.U32 R12, R24, 0x40, RZ ;  /* 0x00000040180c7824 */ /* 0x000fca00078e00ff */
[----:B------:R-:W-:-:S04]  /*3180*/  LOP3.LUT R12, R12, 0x40, RZ, 0xc0, !PT ;  /* 0x000000400c0c7812 */ /* 0x000fc800078ec0ff */
[----:B-1----:R-:W-:-:S05]  /*3190*/  IADD3 R28, P0, PT, R12, UR8, RZ ;  /* 0x000000080c1c7c10 */ /* 0x002fca000ff1e0ff */
[----:B------:R-:W-:-:S05]  /*31a0*/  IMAD.X R29, RZ, RZ, UR9, P0 ;  /* 0x00000009ff1d7e24 */ /* 0x000fca00080e06ff */
[----:B------:R-:W2:Y:S04]  /*31b0*/  LDG.E.128.CONSTANT R16, desc[UR14][R28.64] ;  /* 0x0000000e1c107981 */ /* 0x000ea8000c1e9d00 */
[----:B------:R-:W3:Y:S04]  /*31c0*/  LDG.E.128.CONSTANT R12, desc[UR14][R28.64+0x10] ;  /* 0x0000100e1c0c7981 */ /* 0x000ee8000c1e9d00 */
[----:B------:R-:W4:Y:S01]  /*31d0*/  LDG.E.128.CONSTANT R20, desc[UR14][R28.64+0x20] ;  /* 0x0000200e1c147981 */ /* 0x000f22000c1e9d00 */
[----:B------:R-:W-:Y:S01]  /*31e0*/  LOP3.LUT R25, R24, 0x1, RZ, 0xc0, !PT ;  /* 0x0000000118197812 */ /* 0x000fe200078ec0ff */
[----:B------:R-:W-:Y:S01]  /*31f0*/  HFMA2 R36, -RZ, RZ, 0.00974273681640625, -2.12192535400390625e-05 ;  /* 0x20fd8164ff247431 */ /* 0x000fe200000001ff */
[----:B------:R-:W-:Y:S01]  /*3200*/  DMUL R30, R26, R26 ;  /* 0x0000001a1a1e7228 */ /* 0x000fe20000000000 */
[----:B------:R-:W-:Y:S01]  /*3210*/  BSSY.RECONVERGENT B1, `(.L_x_738) ;  /* 0x0000028000017945 */ /* 0x000fe20003800200 */
[----:B------:R-:W-:Y:S01]  /*3220*/  ISETP.NE.U32.AND P0, PT, R25, 0x1, PT ;  /* 0x000000011900780c */ /* 0x000fe20003f05070 */
[----:B------:R-:W-:-:S05]  /*3230*/  IMAD.MOV.U32 R25, RZ, RZ, 0x3da8ff83 ;  /* 0x3da8ff83ff197424 */ /* 0x000fca00078e00ff */
[----:B------:R-:W-:Y:S02]  /*3240*/  FSEL R37, -R25, 0.11223486810922622681, !P0 ;  /* 0x3de5db6519257808 */ /* 0x000fe40004000100 */
[----:B------:R-:W-:-:S06]  /*3250*/  FSEL R36, R36, -8.06006814911005101289e+34, !P0 ;  /* 0xf9785eba24247808 */ /* 0x000fcc0004000000 */
[----:B--2---:R-:W-:-:S08]  /*3260*/  DFMA R16, R30, R36, R16 ;  /* 0x000000241e10722b */ /* 0x004fd00000000010 */
[----:B------:R-:W-:-:S08]  /*3270*/  DFMA R16, R30, R16, R18 ;  /* 0x000000101e10722b */ /* 0x000fd00000000012 */
[----:B---3--:R-:W-:-:S08]  /*3280*/  DFMA R12, R30, R16, R12 ;  /* 0x000000101e0c722b */ /* 0x008fd0000000000c */
[----:B------:R-:W-:Y:S01]  /*3290*/  DFMA R12, R30, R12, R14 ;  /* 0x0000000c1e0c722b */ /* 0x000fe2000000000e */
[----:B------:R-:W1:Y:S01]  /*32a0*/  MUFU.RCP64H R15, R3 ;  /* 0x00000003000f7308 */ /* 0x000e620000001800 */
[----:B------:R-:W-:-:S06]  /*32b0*/  IMAD.MOV.U32 R14, RZ, RZ, 0x1 ;  /* 0x00000001ff0e7424 */ /* 0x000fcc00078e00ff */
[----:B----4-:R-:W-:-:S08]  /*32c0*/  DFMA R12, R30, R12, R20 ;  /* 0x0000000c1e0c722b */ /* 0x010fd00000000014 */
[----:B------:R-:W-:Y:S02]  /*32d0*/  DFMA R12, R30, R12, R22 ;  /* 0x0000000c1e0c722b */ /* 0x000fe40000000016 */
[----:B-1----:R-:W-:-:S06]  /*32e0*/  DFMA R16, -R2, R14, 1 ;  /* 0x3ff000000210742b */ /* 0x002fcc000000010e */
        /* <DEDUP_REMOVED lines=23> */
[----:B0-----:R-:W-:Y:S05]  /*3460*/  CALL.REL.NOINC `($__internal_10_$__cuda_sm20_div_rn_f64_full) ;  /* 0x0000008000807944 */ /* 0x001fea0003c00000 */
[----:B------:R-:W-:Y:S02]  /*3470*/  IMAD.MOV.U32 R12, RZ, RZ, R44 ;  /* 0x000000ffff0c7224 */ /* 0x000fe400078e002c */
[----:B------:R-:W-:-:S07]  /*3480*/  IMAD.MOV.U32 R13, RZ, RZ, R33 ;  /* 0x000000ffff0d7224 */ /* 0x000fce00078e0021 */
.L_x_739:
[----:B------:R-:W-:Y:S05]  /*3490*/  BSYNC.RECONVERGENT B1 ;  /* 0x0000000000017941 */ /* 0x000fea0003800200 */
.L_x_738:
[----:B------:R-:W-:Y:S01]  /*34a0*/  DMUL R46, R2, R2 ;  /* 0x00000002022e7228 */ /* 0x000fe20000000000 */
[----:B------:R-:W-:Y:S01]  /*34b0*/  FSETP.GEU.AND P1, PT, |R11|, 6.5827683646048100446e-37, PT ;  /* 0x036000000b00780b */ /* 0x000fe20003f2e200 */
[----:B------:R-:W-:Y:S01]  /*34c0*/  IMAD.MOV.U32 R2, RZ, RZ, 0x1 ;  /* 0x00000001ff027424 */ /* 0x000fe200078e00ff */
[----:B------:R-:W-:Y:S03]  /*34d0*/  BSSY.RECONVERGENT B1, `(.L_x_740) ;  /* 0x0000013000017945 */ /* 0x000fe60003800200 */
[----:B------:R-:W1:Y:S02]  /*34e0*/  MUFU.RCP64H R3, R47 ;  /* 0x0000002f00037308 */ /* 0x000e640000001800 */
        /* <DEDUP_REMOVED lines=16> */
[----:B------:R-:W-:-:S07]  /*35f0*/  IMAD.MOV.U32 R45, RZ, RZ, R33 ;  /* 0x000000ffff2d7224 */ /* 0x000fce00078e0021 */
.L_x_741:
[----:B------:R-:W-:Y:S05]  /*3600*/  BSYNC.RECONVERGENT B1 ;  /* 0x0000000000017941 */ /* 0x000fea0003800200 */
.L_x_740:
[----:B------:R-:W1:Y:S01]  /*3610*/  LDC R19, c[0x0][0x3b4] ;  /* 0x0000ed00ff137b82 */ /* 0x000e620000000800 */
[----:B------:R-:W2:Y:S01]  /*3620*/  LDCU UR4, c[0x0][0x3b8] ;  /* 0x00007700ff0477ac */ /* 0x000ea20008000800 */
[----:B------:R-:W-:-:S06]  /*3630*/  DADD R12, R44, -R12 ;  /* 0x000000002c0c7229 */ /* 0x000fcc000000080c */
[----:B------:R-:W3:Y:S08]  /*3640*/  LDC.64 R10, c[0x0][0x380] ;  /* 0x0000e000ff0a7b82 */ /* 0x000ef00000000a00 */
[----:B------:R-:W4:Y:S01]  /*3650*/  LDC.64 R14, c[0x0][0x388] ;  /* 0x0000e200ff0e7b82 */ /* 0x000f220000000a00 */
[----:B-1----:R-:W-:Y:S02]  /*3660*/  IMAD R3, R19, 0x2, R0 ;  /* 0x0000000213037824 */ /* 0x002fe400078e0200 */
[----:B------:R-:W-:-:S02]  /*3670*/  VIADD R0, R0, 0x1 ;  /* 0x0000000100007836 */ /* 0x000fc40000000000 */
[----:B--2---:R-:W-:Y:S01]  /*3680*/  IMAD R17, R3, UR4, R32 ;  /* 0x0000000403117c24 */ /* 0x004fe2000f8e0220 */
[-C--:B------:R-:W-:Y:S02]  /*3690*/  DMUL R2, R8, R12.reuse ;  /* 0x0000000c08027228 */ /* 0x080fe40000000000 */
[----:B------:R-:W-:Y:S01]  /*36a0*/  DMUL R12, RZ, R12 ;  /* 0x0000000cff0c7228 */ /* 0x000fe20000000000 */
[----:B---3--:R-:W-:Y:S01]  /*36b0*/  IMAD.WIDE R10, R17, 0x8, R10 ;  /* 0x00000008110a7825 */ /* 0x008fe200078e020a */
[----:B------:R-:W-:-:S04]  /*36c0*/  ISETP.NE.AND P0, PT, R0, R19, PT ;  /* 0x000000130000720c */ /* 0x000fc80003f05270 */
[----:B------:R1:W-:Y:S01]  /*36d0*/  STG.E.64 desc[UR14][R10.64], R2 ;  /* 0x000000020a007986 */ /* 0x0003e2000c101b0e */
[----:B----4-:R-:W-:-:S05]  /*36e0*/  IMAD.WIDE R14, R17, 0x8, R14 ;  /* 0x00000008110e7825 */ /* 0x010fca00078e020e */
[----:B------:R1:W-:Y:S03]  /*36f0*/  STG.E.64 desc[UR14][R14.64], R12 ;  /* 0x0000000c0e007986 */ /* 0x0003e6000c101b0e */
[----:B------:R-:W-:Y:S05]  /*3700*/  @P0 BRA `(.L_x_742) ;  /* 0xfffffff400240947 */ /* 0x000fea000383ffff */
.L_x_728:
[----:B-1----:R-:W1:Y:S02]  /*3710*/  LDC.64 R14, c[0x0][0x3a0] ;  /* 0x0000e800ff0e7b82 */ /* 0x002e640000000a00 */
[----:B-1----:R-:W2:Y:S04]  /*3720*/  LDG.E.64 R8, desc[UR14][R14.64+0x10] ;  /* 0x0000100e0e087981 */ /* 0x002ea8000c1e1b00 */
[----:B------:R-:W3:Y:S01]  /*3730*/  LDG.E.64 R2, desc[UR14][R14.64] ;  /* 0x0000000e0e027981 */ /* 0x000ee2000c1e1b00 */
[----:B------:R-:W-:Y:S01]  /*3740*/  MOV R10, 0x1 ;  /* 0x00000001000a7802 */ /* 0x000fe20000000f00 */
[----:B--2---:R-:W-:Y:S02]  /*3750*/  DMUL R8, R8, UR12 ;  /* 0x0000000c08087c28 */ /* 0x004fe40008000000 */
[----:B---3--:R-:W-:-:S04]  /*3760*/  DMUL R46, R2, 3 ;  /* 0x40080000022e7828 */ /* 0x008fc80000000000 */
        /* <DEDUP_REMOVED lines=14> */
[----:B------:R-:W-:Y:S01]  /*3850*/  MOV R45, 0x3890 ;  /* 0x00003890002d7802 */ /* 0x000fe20000000f00 */
[----:B------:R-:W-:Y:S02]  /*3860*/  IMAD.MOV.U32 R44, RZ, RZ, R8 ;  /* 0x000000ffff2c7224 */ /* 0x000fe400078e0008 */
[----:B------:R-:W-:-:S07]  /*3870*/  IMAD.MOV.U32 R47, RZ, RZ, R9 ;  /* 0x000000ffff2f7224 */ /* 0x000fce00078e0009 */
[----:B0-----:R-:W-:Y:S05]  /*3880*/  CALL.REL.NOINC `($__internal_10_$__cuda_sm20_div_rn_f64_full) ;  /* 0x0000007c00787944 */ /* 0x001fea0003c00000 */
[----:B------:R-:W-:-:S07]  /*3890*/  IMAD.MOV.U32 R45, RZ, RZ, R33 ;  /* 0x000000ffff2d7224 */ /* 0x000fce00078e0021 */
.L_x_743:
[----:B------:R-:W1:Y:S01]  /*38a0*/  MUFU.RSQ64H R9, R45 ;  /* 0x0000002d00097308 */ /* 0x000e620000001c00 */
[----:B------:R-:W-:Y:S01]  /*38b0*/  IADD3 R8, PT, PT, R45, -0x3500000, RZ ;  /* 0xfcb000002d087810 */ /* 0x000fe20007ffe0ff */
[----:B------:R-:W-:Y:S01]  /*38c0*/  IMAD.MOV.U32 R10, RZ, RZ, 0x0 ;  /* 0x00000000ff0a7424 */ /* 0x000fe200078e00ff */
[----:B------:R-:W-:Y:S01]  /*38d0*/  BSSY.RECONVERGENT B0, `(.L_x_744) ;  /* 0x0000014000007945 */ /* 0x000fe20003800200 */
[----:B------:R-:W-:Y:S01]  /*38e0*/  IMAD.MOV.U32 R11, RZ, RZ, 0x3fd80000 ;  /* 0x3fd80000ff0b7424 */ /* 0x000fe200078e00ff */
[----:B------:R-:W-:Y:S02]  /*38f0*/  ISETP.GE.U32.AND P0, PT, R8, 0x7ca00000, PT ;  /* 0x7ca000000800780c */ /* 0x000fe40003f06070 */
        /* <DEDUP_REMOVED lines=14> */
[----:B0-----:R-:W-:Y:S05]  /*39e0*/  CALL.REL.NOINC `($__internal_11_$__cuda_sm20_dsqrt_rn_f64_mediumpath_v1) ;  /* 0x0000008000b87944 */ /* 0x001fea0003c00000 */
[----:B------:R-:W-:Y:S02]  /*39f0*/  IMAD.MOV.U32 R2, RZ, RZ, R22 ;  /* 0x000000ffff027224 */ /* 0x000fe400078e0016 */
[----:B------:R-:W-:-:S07]  /*3a00*/  IMAD.MOV.U32 R3, RZ, RZ, R23 ;  /* 0x000000ffff037224 */ /* 0x000fce00078e0017 */
.L_x_745:
[----:B------:R-:W-:Y:S05]  /*3a10*/  BSYNC.RECONVERGENT B0 ;  /* 0x0000000000007941 */ /* 0x000fea0003800200 */
.L_x_744:
[----:B------:R-:W-:Y:S01]  /*3a20*/  DSETP.NEU.AND P0, PT, |R34|, +INF , PT ;  /* 0x7ff000002200742a */ /* 0x000fe20003f0d200 */
[----:B------:R-:W-:-:S13]  /*3a30*/  BSSY.RECONVERGENT B2, `(.L_x_746) ;  /* 0x000001b000027945 */ /* 0x000fda0003800200 */
        /* <DEDUP_REMOVED lines=24> */
.L_x_749:
[----:B------:R-:W-:Y:S05]  /*3bc0*/  BSYNC.RECONVERGENT B3 ;  /* 0x0000000000037941 */ /* 0x000fea0003800200 */
.L_x_748:
[----:B------:R-:W-:-:S07]  /*3bd0*/  VIADD R0, R23, 0x1 ;  /* 0x0000000117007836 */ /* 0x000fce0000000000 */
.L_x_747:
[----:B------:R-:W-:Y:S05]  /*3be0*/  BSYNC.RECONVERGENT B2 ;  /* 0x0000000000027941 */ /* 0x000fea0003800200 */
.L_x_746:
        /* <DEDUP_REMOVED lines=32> */
[----:B------:R-:W-:-:S06]  /*3df0*/  FSEL R11, R11, R9, !P0 ;  /* 0x000000090b0b7208 */ /* 0x000fcc0004000000 */
[----:B------:R-:W-:Y:S01]  /*3e00*/  DMUL R10, R2, R10 ;  /* 0x0000000a020a7228 */ /* 0x000fe20000000000 */
[----:B------:R-:W-:Y:S10]  /*3e10*/  @!P1 BRA `(.L_x_751) ;  /* 0x0000000000549947 */ /* 0x000ff40003800000 */
[----:B------:R-:W-:Y:S01]  /*3e20*/  UMOV UR8, 0x6dc9c883 ;  /* 0x6dc9c88300087882 */ /* 0x000fe20000000000 */
[----:B------:R-:W-:Y:S01]  /*3e30*/  UMOV UR9, 0x3fe45f30 ;  /* 0x3fe45f3000097882 */ /* 0x000fe20000000000 */
[C---:B------:R-:W-:Y:S02]  /*3e40*/  DSETP.GE.AND P0, PT, |R34|.reuse, 2.14748364800000000000e+09, PT ;  /* 0x41e000002200742a */ /* 0x040fe40003f06200 */
        /* <DEDUP_REMOVED lines=17> */
[----:B------:R-:W-:-:S07]  /*3f60*/  MOV R0, R23 ;  /* 0x0000001700007202 */ /* 0x000fce0000000f00 */
.L_x_751:
[----:B------:R-:W-:Y:S05]  /*3f70*/  BSYNC.RECONVERGENT B2 ;  /* 0x0000000000027941 */ /* 0x000fea0003800200 */
.L_x_750:
[----:B------:R-:W1:Y:S02]  /*3f80*/  LDCU UR4, c[0x0][0x3b4] ;  /* 0x00007680ff0477ac */ /* 0x000e640008000800 */
[----:B-1----:R-:W-:-:S09]  /*3f90*/  UISETP.GE.AND UP0, UPT, UR4, 0x1, UPT ;  /* 0x000000010400788c */ /* 0x002fd2000bf06270 */
[----:B------:R-:W-:Y:S05]  /*3fa0*/  BRA.U !UP0, `(.L_x_752) ;  /* 0x0000000d08887547 */ /* 0x000fea000b800000 */
        /* <DEDUP_REMOVED lines=10> */
[----:B------:R-:W-:Y:S01]  /*4050*/  DMUL R10, R10, R6 ;  /* 0x000000060a0a7228 */ /* 0x000fe20000000000 */
        /* <DEDUP_REMOVED lines=14> */
[----:B------:R-:W-:Y:S02]  /*4140*/  FSEL R13, R13, R25, !P0 ;  /* 0x000000190d0d7208 */ /* 0x000fe40004000000 */
[----:B------:R-:W-:Y:S02]  /*4150*/  LOP3.LUT P0, RZ, R0, 0x2, RZ, 0xc0, !PT ;  /* 0x0000000200ff7812 */ /* 0x000fe4000780c0ff */
[----:B------:R-:W-:Y:S02]  /*4160*/  MOV R0, RZ ;  /* 0x000000ff00007202 */ /* 0x000fe40000000f00 */
[----:B------:R-:W-:-:S10]  /*4170*/  DADD R8, RZ, -R12 ;  /* 0x00000000ff087229 */ /* 0x000fd4000000080c */
[----:B------:R-:W-:Y:S02]  /*4180*/  FSEL R8, R12, R8, !P0 ;  /* 0x000000080c087208 */ /* 0x000fe40004000000 */
[----:B------:R-:W-:-:S06]  /*4190*/  FSEL R9, R13, R9, !P0 ;  /* 0x000000090d097208 */ /* 0x000fcc0004000000 */
[----:B------:R-:W-:-:S08]  /*41a0*/  DMUL R8, R2, R8 ;  /* 0x0000000802087228 */ /* 0x000fd00000000000 */
[----:B------:R-:W-:-:S11]  /*41b0*/  DMUL R8, R8, R6 ;  /* 0x0000000608087228 */ /* 0x000fd60000000000 */
.L_x_763:
        /* <DEDUP_REMOVED lines=30> */
[----:B------:R-:W-:-:S07]  /*43a0*/  IMAD.MOV.U32 R26, RZ, RZ, R23 ;  /* 0x000000ffff1a7224 */ /* 0x000fce00078e0017 */
.L_x_754:
[----:B------:R-:W-:Y:S05]  /*43b0*/  BSYNC.RECONVERGENT B2 ;  /* 0x0000000000027941 */ /* 0x000fea0003800200 */
.L_x_753:
[----:B------:R-:W1:Y:S01]  /*43c0*/  LDCU.64 UR8, c[0x4][0x10] ;  /* 0x01000200ff0877ac */ /* 0x000e620008000a00 */
[----:B------:R-:W-:-:S04]  /*43d0*/  SHF.L.U32 R12, R26, 0x6, RZ ;  /* 0x000000061a0c7819 */ /* 0x000fc800000006ff */
[----:B------:R-:W-:-:S04]  /*43e0*/  LOP3.LUT R12, R12, 0x40, RZ, 0xc0, !PT ;  /* 0x000000400c0c7812 */ /* 0x000fc800078ec0ff */
[----:B-1----:R-:W-:-:S05]  /*43f0*/  IADD3 R28, P0, PT, R12, UR8, RZ ;  /* 0x000000080c1c7c10 */ /* 0x002fca000ff1e0ff */
        /* <DEDUP_REMOVED lines=12> */
[----:B------:R-:W-:-:S10]  /*44c0*/  FSEL R37, -R27, 0.11223486810922622681, !P0 ;  /* 0x3de5db651b257808 */ /* 0x000fd40004000100 */
        /* <DEDUP_REMOVED lines=13> */
[----:B------:R-:W-:Y:S01]  /*45a0*/  FSEL R12, R14, R12, !P0 ;  /* 0x0000000c0e0c7208 */ /* 0x000fe20004000000 */
[----:B------:R-:W-:Y:S01]  /*45b0*/  @!P1 IMAD.MOV.U32 R14, RZ, RZ, 0x1 ;  /* 0x00000001ff0e9424 */ /* 0x000fe200078e00ff */
        /* <DEDUP_REMOVED lines=23> */
[----:B------:R-:W-:Y:S02]  /*4730*/  IMAD.MOV.U32 R28, RZ, RZ, R24 ;  /* 0x000000ffff1c7224 */ /* 0x000fe400078e0018 */
[----:B------:R-:W-:-:S07]  /*4740*/  IMAD.MOV.U32 R29, RZ, RZ, R25 ;  /* 0x000000ffff1d7224 */ /* 0x000fce00078e0019 */
.L_x_758:
[----:B------:R-:W-:Y:S05]  /*4750*/  BSYNC.RECONVERGENT B3 ;  /* 0x0000000000037941 */ /* 0x000fea0003800200 */
.L_x_757:
[----:B------:R-:W-:-:S07]  /*4760*/  VIADD R14, R23, 0x1 ;  /* 0x00000001170e7836 */ /* 0x000fce0000000000 */
.L_x_756:
[----:B------:R-:W-:Y:S05]  /*4770*/  BSYNC.RECONVERGENT B2 ;  /* 0x0000000000027941 */ /* 0x000fea0003800200 */
.L_x_755:
[----:B------:R-:W1:Y:S01]  /*4780*/  LDCU.64 UR8, c[0x4][0x10] ;  /* 0x01000200ff0877ac */ /* 0x000e620008000a00 */
[----:B------:R-:W-:-:S04]  /*4790*/  SHF.L.U32 R15, R14, 0x6, RZ ;  /* 0x000000060e0f7819 */ /* 0x000fc800000006ff */
        /* <DEDUP_REMOVED lines=11> */
[----:B------:R-:W-:-:S03]  /*4850*/  IMAD.MOV.U32 R15, RZ, RZ, 0x3da8ff83 ;  /* 0x3da8ff83ff0f7424 */ /* 0x000fc600078e00ff */
[----:B------:R-:W-:Y:S02]  /*4860*/  FSEL R38, R38, -8.06006814911005101289e+34, !P0 ;  /* 0xf9785eba26267808 */ /* 0x000fe40004000000 */
[----:B------:R-:W-:-:S06]  /*4870*/  FSEL R39, -R15, 0.11223486810922622681, !P0 ;  /* 0x3de5db650f277808 */ /* 0x000fcc0004000100 */
        /* <DEDUP_REMOVED lines=33> */
[----:B------:R-:W-:Y:S02]  /*4a90*/  IMAD.MOV.U32 R14, RZ, RZ, R44 ;  /* 0x000000ffff0e7224 */ /* 0x000fe400078e002c */
[----:B------:R-:W-:-:S07]  /*4aa0*/  IMAD.MOV.U32 R15, RZ, RZ, R33 ;  /* 0x000000ffff0f7224 */ /* 0x000fce00078e0021 */
.L_x_760:
[----:B------:R-:W-:Y:S05]  /*4ab0*/  BSYNC.RECONVERGENT B1 ;  /* 0x0000000000017941 */ /* 0x000fea0003800200 */
.L_x_759:
[----:B------:R-:W-:Y:S01]  /*4ac0*/  DMUL R46, R2, R2 ;  /* 0x00000002022e7228 */ /* 0x000fe20000000000 */
[----:B------:R-:W-:Y:S01]  /*4ad0*/  FSETP.GEU.AND P1, PT, |R13|, 6.5827683646048100446e-37, PT ;  /* 0x036000000d00780b */ /* 0x000fe20003f2e200 */
[----:B------:R-:W-:Y:S01]  /*4ae0*/  BSSY.RECONVERGENT B1, `(.L_x_761) ;  /* 0x0000014000017945 */ /* 0x000fe20003800200 */
[----:B------:R-:W-:-:S03]  /*4af0*/  MOV R2, 0x1 ;  /* 0x0000000100027802 */ /* 0x000fc60000000f00 */
[----:B------:R-:W1:Y:S03]  /*4b00*/  MUFU.RCP64H R3, R47 ;  /* 0x0000002f00037308 */ /* 0x000e660000001800 */
        /* <DEDUP_REMOVED lines=17> */
.L_x_762:
[----:B------:R-:W-:Y:S05]  /*4c20*/  BSYNC.RECONVERGENT B1 ;  /* 0x0000000000017941 */ /* 0x000fea0003800200 */
.L_x_761:
[----:B------:R-:W1:Y:S01]  /*4c30*/  LDC R29, c[0x0][0x3b4] ;  /* 0x0000ed00ff1d7b82 */ /* 0x000e620000000800 */
[----:B------:R-:W2:Y:S01]  /*4c40*/  LDCU UR4, c[0x0][0x3b8] ;  /* 0x00007700ff0477ac */ /* 0x000ea20008000800 */
[----:B------:R-:W-:-:S06]  /*4c50*/  DADD R14, R44, -R14 ;  /* 0x000000002c0e7229 */ /* 0x000fcc000000080e */
[----:B------:R-:W3:Y:S02]  /*4c60*/  LDC.64 R20, c[0x0][0x380] ;  /* 0x0000e000ff147b82 */ /* 0x000ee40000000a00 */
[-C--:B------:R-:W-:Y:S02]  /*4c70*/  DMUL R2, R10, R14.reuse ;  /* 0x0000000e0a027228 */ /* 0x080fe40000000000 */
[----:B------:R-:W-:-:S04]  /*4c80*/  DMUL R14, R8, R14 ;  /* 0x0000000e080e7228 */ /* 0x000fc80000000000 */
[----:B------:R-:W4:Y:S01]  /*4c90*/  LDC.64 R22, c[0x0][0x388] ;  /* 0x0000e200ff167b82 */ /* 0x000f220000000a00 */
[----:B-1----:R-:W-:-:S04]  /*4ca0*/  IMAD R25, R29, 0x3, R0 ;  /* 0x000000031d197824 */ /* 0x002fc800078e0200 */
[----:B--2---:R-:W-:-:S04]  /*4cb0*/  IMAD R17, R25, UR4, R32 ;  /* 0x0000000419117c24 */ /* 0x004fc8000f8e0220 */
[----:B---3--:R-:W-:-:S05]  /*4cc0*/  IMAD.WIDE R12, R17, 0x8, R20 ;  /* 0x00000008110c7825 */ /* 0x008fca00078e0214 */
[----:B------:R1:W-:Y:S01]  /*4cd0*/  STG.E.64 desc[UR14][R12.64], R2 ;  /* 0x000000020c007986 */ /* 0x0003e2000c101b0e */
[----:B----4-:R-:W-:-:S05]  /*4ce0*/  IMAD.WIDE R16, R17, 0x8, R22 ;  /* 0x0000000811107825 */ /* 0x010fca00078e0216 */
[----:B------:R1:W-:Y:S04]  /*4cf0*/  STG.E.64 desc[UR14][R16.64], R14 ;  /* 0x0000000e10007986 */ /* 0x0003e8000c101b0e */
[----:B------:R-:W2:Y:S01]  /*4d00*/  LDG.E.64 R18, desc[UR14][R12.64] ;  /* 0x0000000e0c127981 */ /* 0x000ea2000c1e1b00 */
[----:B------:R-:W-:-:S05]  /*4d10*/  IADD3 R24, PT, PT, -R29, RZ, RZ ;  /* 0x000000ff1d187210 */ /* 0x000fca0007ffe1ff */
[----:B------:R-:W-:-:S04]  /*4d20*/  IMAD R25, R24, 0x2, R25 ;  /* 0x0000000218197824 */ /* 0x000fc800078e0219 */
[----:B------:R-:W-:Y:S01]  /*4d30*/  IMAD R27, R25, UR4, R32 ;  /* 0x00000004191b7c24 */ /* 0x000fe2000f8e0220 */
[----:B--2---:R-:W-:-:S03]  /*4d40*/  DADD R24, -RZ, -R18 ;  /* 0x00000000ff187229 */ /* 0x004fc60000000912 */
[----:B------:R-:W-:-:S05]  /*4d50*/  IMAD.WIDE R18, R27, 0x8, R20 ;  /* 0x000000081b127825 */ /* 0x000fca00078e0214 */
[----:B------:R1:W-:Y:S04]  /*4d60*/  STG.E.64 desc[UR14][R18.64], R24 ;  /* 0x0000001812007986 */ /* 0x0003e8000c101b0e */
[----:B------:R-:W2:Y:S01]  /*4d70*/  LDG.E.64 R20, desc[UR14][R16.64] ;  /* 0x0000000e10147981 */ /* 0x000ea2000c1e1b00 */
[----:B------:R-:W-:-:S04]  /*4d80*/  IMAD.WIDE R22, R27, 0x8, R22 ;  /* 0x000000081b167825 */ /* 0x000fc800078e0216 */
[----:B------:R-:W-:-:S05]  /*4d90*/  VIADD R0, R0, 0x1 ;  /* 0x0000000100007836 */ /* 0x000fca0000000000 */
[----:B------:R-:W-:Y:S01]  /*4da0*/  ISETP.NE.AND P0, PT, R0, R29, PT ;  /* 0x0000001d0000720c */ /* 0x000fe20003f05270 */
[----:B--2---:R1:W-:-:S12]  /*4db0*/  STG.E.64 desc[UR14][R22.64], R20 ;  /* 0x0000001416007986 */ /* 0x0043d8000c101b0e */
[----:B------:R-:W-:Y:S05]  /*4dc0*/  @P0 BRA `(.L_x_763) ;  /* 0xfffffff000fc0947 */ /* 0x000fea000383ffff */
.L_x_752:
[----:B------:R-:W2:Y:S02]  /*4dd0*/  LDCU UR4, c[0x0][0x3b0] ;  /* 0x00007600ff0477ac */ /* 0x000ea40008000800 */
[----:B--2---:R-:W-:-:S09]  /*4de0*/  UISETP.GE.AND UP0, UPT, UR4, 0x2, UPT ;  /* 0x000000020400788c */ /* 0x004fd2000bf06270 */
[----:B------:R-:W-:Y:S05]  /*4df0*/  BRA.U !UP0, `(.L_x_764) ;  /* 0x0000006508347547 */ /* 0x000fea000b800000 */
[----:B-1----:R-:W-:Y:S01]  /*4e00*/  IMAD.MOV.U32 R19, RZ, RZ, 0x2 ;  /* 0x00000002ff137424 */ /* 0x002fe200078e00ff */
[----:B------:R-:W-:Y:S01]  /*4e10*/  MOV R17, 0x3 ;  /* 0x0000000300117802 */ /* 0x000fe20000000f00 */
[----:B------:R-:W-:Y:S01]  /*4e20*/  IMAD.MOV.U32 R18, RZ, RZ, 0x1 ;  /* 0x00000001ff127424 */ /* 0x000fe200078e00ff */
[----:B------:R-:W-:Y:S01]  /*4e30*/  PRMT R15, RZ, 0x7610, R15 ;  /* 0x00007610ff0f7816 */ /* 0x000fe2000000000f */
[----:B------:R-:W-:Y:S01]  /*4e40*/  IMAD.MOV.U32 R16, RZ, RZ, RZ ;  /* 0x000000ffff107224 */ /* 0x000fe200078e00ff */
[----:B------:R-:W-:-:S07]  /*4e50*/  PRMT R14, RZ, 0x7610, R14 ;  /* 0x00007610ff0e7816 */ /* 0x000fce000000000e */
.L_x_866:
[----:B-1234-:R-:W-:-:S05]  /*4e60*/  LEA R25, R19, UR11, 0x3 ;  /* 0x0000000b13197c11 */ /* 0x01efca000f8e18ff */
[----:B------:R-:W2:Y:S01]  /*4e70*/  LDL.64 R2, [R25+-0x8] ;  /* 0xfffff80019027983 */ /* 0x000ea20000100a00 */
[C---:B------:R-:W-:Y:S01]  /*4e80*/  VIADD R13, R16.reuse, 0x1 ;  /* 0x00000001100d7836 */ /* 0x040fe20000000000 */
[----:B------:R-:W-:Y:S01]  /*4e90*/  ISETP.GE.U32.AND P0, PT, R16, 0x7, PT ;  /* 0x000000071000780c */ /* 0x000fe20003f06070 */
[----:B------:R-:W-:Y:S01]  /*4ea0*/  VIADD R14, R14, 0x1 ;  /* 0x000000010e0e7836 */ /* 0x000fe20000000000 */
[----:B------:R-:W-:Y:S01]  /*4eb0*/  IADD3 R0, PT, PT, R19, -0x1, RZ ;  /* 0xffffffff13007810 */ /* 0x000fe20007ffe0ff */
[----:B------:R-:W-:-:S04]  /*4ec0*/  IMAD.IADD R12, R13, 0x1, R19 ;  /* 0x000000010d0c7824 */ /* 0x000fc800078e0213 */
[----:B------:R-:W1:Y:S01]  /*4ed0*/  I2F.F64 R50, R12 ;  /* 0x0000000c00327312 */ /* 0x000e620000201c00 */
[C---:B--2---:R-:W-:Y:S01]  /*4ee0*/  DMUL R8, R2.reuse, R4 ;  /* 0x0000000402087228 */ /* 0x044fe20000000000 */
[----:B------:R2:W-:Y:S01]  /*4ef0*/  STL.64 [R25+0x48], R2 ;  /* 0x0000480219007387 */ /* 0x0005e20000100a00 */
[----:B------:R-:W-:-:S06]  /*4f00*/  DMUL R10, R2, R6 ;  /* 0x00000006020a7228 */ /* 0x000fcc0000000000 */
[C---:B-1----:R-:W-:Y:S02]  /*4f10*/  DMUL R20, R50.reuse, R8 ;  /* 0x0000000832147228 */ /* 0x042fe40000000000 */
[----:B------:R-:W-:Y:S01]  /*4f20*/  DMUL R22, R50, R10 ;  /* 0x0000000a32167228 */ /* 0x000fe20000000000 */
[----:B------:R-:W-:Y:S01]  /*4f30*/  IMAD.MOV.U32 R8, RZ, RZ, RZ ;  /* 0x000000ffff087224 */ /* 0x000fe200078e00ff */
[----:B------:R-:W-:-:S03]  /*4f40*/  LOP3.LUT R11, R14, 0x7, RZ, 0xc0, !PT ;  /* 0x000000070e0b7812 */ /* 0x000fc600078ec0ff */
[----:B------:R2:W-:Y:S02]  /*4f50*/  STL.64 [R25+-0x8], R20 ;  /* 0xfffff81419007387 */ /* 0x0005e40000100a00 */
[----:B------:R-:W-:Y:S02]  /*4f60*/  VIADD R10, R11, 0xffffffff ;  /* 0xffffffff0b0a7836 */ /* 0x000fe40000000000 */
[----:B------:R2:W-:Y:S01]  /*4f70*/  STL.64 [R25], R22 ;  /* 0x0000001619007387 */ /* 0x0005e20000100a00 */
[----:B------:R-:W-:Y:S05]  /*4f80*/  @!P0 BRA `(.L_x_765) ;  /* 0x0000000c00fc8947 */ /* 0x000fea0003800000 */
[----:B------:R-:W-:Y:S01]  /*4f90*/  LOP3.LUT R8, R18, 0x7ffffff8, RZ, 0xc0, !PT ;  /* 0x7ffffff812087812 */ /* 0x000fe200078ec0ff */
[----:B--2---:R-:W-:-:S07]  /*4fa0*/  IMAD.MOV.U32 R3, RZ, RZ, RZ ;  /* 0x000000ffff037224 */ /* 0x004fce00078e00ff */
.L_x_782:
[----:B-1----:R-:W-:-:S05]  /*4fb0*/  LEA R2, R3, UR11, 0x3 ;  /* 0x0000000b03027c11 */ /* 0x002fca000f8e18ff */
[----:B------:R-:W2:Y:S04]  /*4fc0*/  LDL.128 R20, [R2+0x50] ;  /* 0x0000500002147983 */ /* 0x000ea80000100c00 */
[----:B------:R-:W3:Y:S01]  /*4fd0*/  LDL.128 R36, [R2] ;  /* 0x0000000002247983 */ /* 0x000ee20000100c00 */
[--C-:B------:R-:W-:Y:S01]  /*4fe0*/  IMAD.IADD R9, R19, 0x1, -R3.reuse ;  /* 0x0000000113097824 */ /* 0x100fe200078e0a03 */
[----:B------:R-:W-:Y:S01]  /*4ff0*/  MOV R26, 0x1 ;  /* 0x00000001001a7802 */ /* 0x000fe20000000f00 */
[----:B------:R-:W-:Y:S01]  /*5000*/  IMAD.IADD R49, R0, 0x1, R3 ;  /* 0x0000000100317824 */ /* 0x000fe200078e0203 */
[----:B------:R-:W-:Y:S01]  /*5010*/  BSSY.RECONVERGENT B1, `(.L_x_766) ;  /* 0x0000019000017945 */ /* 0x000fe20003800200 */
[----:B------:R-:W1:Y:S08]  /*5020*/  I2F.F64 R44, R9 ;  /* 0x00000009002c7312 */ /* 0x000e700000201c00 */
[----:B------:R-:W2:Y:S08]  /*5030*/  I2F.F64 R24, R49 ;  /* 0x0000003100187312 */ /* 0x000eb00000201c00 */
[----:B-1----:R-:W1:Y:S02]  /*5040*/  MUFU.RCP64H R27, R45 ;  /* 0x0000002d001b7308 */ /* 0x002e640000001800 */
[----:B-1----:R-:W-:-:S08]  /*5050*/  DFMA R28, -R44, R26, 1 ;  /* 0x3ff000002c1c742b */ /* 0x002fd0000000011a */
[----:B------:R-:W-:-:S08]  /*5060*/  DFMA R28, R28, R28, R28 ;  /* 0x0000001c1c1c722b */ /* 0x000fd0000000001c */
[----:B------:R-:W-:Y:S02]  /*5070*/  DFMA R28, R26, R28, R26 ;  /* 0x0000001c1a1c722b */ /* 0x000fe4000000001a */
[----:B--2---:R-:W-:-:S06]  /*5080*/  DMUL R20, R24, R20 ;  /* 0x0000001418147228 */ /* 0x004fcc0000000000 */
[----:B------:R-:W-:Y:S02]  /*5090*/  DFMA R24, -R44, R28, 1 ;  /* 0x3ff000002c18742b */ /* 0x000fe4000000011c */
[----:B---3--:R-:W-:-:S06]  /*50a0*/  DMUL R46, R36, R4 ;  /* 0x00000004242e7228 */ /* 0x008fcc0000000000 */
        /* <DEDUP_REMOVED lines=9> */
[----:B------:R-:W-:Y:S02]  /*5140*/  IMAD.MOV.U32 R33, RZ, RZ, R47 ;  /* 0x000000ffff217224 */ /* 0x000fe400078e002f */
[----:B------:R-:W-:Y:S01]  /*5150*/  IMAD.MOV.U32 R47, RZ, RZ, R45 ;  /* 0x000000ffff2f7224 */ /* 0x000fe200078e002d */
[----:B------:R-:W-:-:S07]  /*5160*/  MOV R45, 0x5180 ;  /* 0x00005180002d7802 */ /* 0x000fce0000000f00 */
[----:B0-----:R-:W-:Y:S05]  /*5170*/  CALL.REL.NOINC `($__internal_10_$__cuda_sm20_div_rn_f64_full) ;  /* 0x00000064003c7944 */ /* 0x001fea0003c00000 */
[----:B------:R-:W-:Y:S01]  /*5180*/  IMAD.MOV.U32 R24, RZ, RZ, R44 ;  /* 0x000000ffff187224 */ /* 0x000fe200078e002c */
[----:B------:R-:W-:-:S07]  /*5190*/  MOV R25, R33 ;  /* 0x0000002100197202 */ /* 0x000fce0000000f00 */
.L_x_767:
[----:B------:R-:W-:Y:S05]  /*51a0*/  BSYNC.RECONVERGENT B1 ;  /* 0x0000000000017941 */ /* 0x000fea0003800200 */
.L_x_766:
[----:B------:R-:W-:Y:S01]  /*51b0*/  LOP3.LUT R20, RZ, R3, RZ, 0x33, !PT ;  /* 0x00000003ff147212 */ /* 0x000fe200078e33ff */
[----:B------:R-:W-:Y:S01]  /*51c0*/  IMAD.MOV.U32 R26, RZ, RZ, 0x1 ;  /* 0x00000001ff1a7424 */ /* 0x000fe200078e00ff */
[----:B------:R-:W-:Y:S01]  /*51d0*/  DMUL R46, R38, R4 ;  /* 0x00000004262e7228 */ /* 0x000fe20000000000 */
[--C-:B------:R-:W-:Y:S01]  /*51e0*/  IMAD.IADD R30, R3, 0x1, R19.reuse ;  /* 0x00000001031e7824 */ /* 0x100fe200078e0213 */
[----:B------:R-:W-:Y:S01]  /*51f0*/  BSSY.RECONVERGENT B1, `(.L_x_768) ;  /* 0x0000019000017945 */ /* 0x000fe20003800200 */
[----:B------:R-:W-:Y:S02]  /*5200*/  IMAD.IADD R44, R20, 0x1, R19 ;  /* 0x00000001142c7824 */ /* 0x000fe400078e0213 */
[----:B------:R-:W1:Y:S08]  /*5210*/  I2F.F64 R20, R30 ;  /* 0x0000001e00147312 */ /* 0x000e700000201c00 */
[----:B------:R-:W2:Y:S01]  /*5220*/  I2F.F64 R44, R44 ;  /* 0x0000002c002c7312 */ /* 0x000ea20000201c00 */
[----:B-1----:R-:W-:-:S07]  /*5230*/  DMUL R20, R22, R20 ;  /* 0x0000001416147228 */ /* 0x002fce0000000000 */
[----:B--2---:R-:W1:Y:S01]  /*5240*/  MUFU.RCP64H R27, R45 ;  /* 0x0000002d001b7308 */ /* 0x004e620000001800 */
[----:B------:R-:W-:-:S10]  /*5250*/  DFMA R46, R50, R46, -R20 ;  /* 0x0000002e322e722b */ /* 0x000fd40000000814 */
        /* <DEDUP_REMOVED lines=15> */
[----:B0-----:R-:W-:Y:S05]  /*5350*/  CALL.REL.NOINC `($__internal_10_$__cuda_sm20_div_rn_f64_full) ;  /* 0x0000006000c47944 */ /* 0x001fea0003c00000 */
[----:B------:R-:W-:Y:S02]  /*5360*/  IMAD.MOV.U32 R26, RZ, RZ, R44 ;  /* 0x000000ffff1a7224 */ /* 0x000fe400078e002c */
[----:B------:R-:W-:-:S07]  /*5370*/  IMAD.MOV.U32 R27, RZ, RZ, R33 ;  /* 0x000000ffff1b7224 */ /* 0x000fce00078e0021 */
.L_x_769:
[----:B------:R-:W-:Y:S05]  /*5380*/  BSYNC.RECONVERGENT B1 ;  /* 0x0000000000017941 */ /* 0x000fea0003800200 */
.L_x_768:
[----:B------:R-:W2:Y:S04]  /*5390*/  LDL.128 R20, [R2+0x60] ;  /* 0x0000600002147983 */ /* 0x000ea80000100c00 */
[----:B------:R-:W3:Y:S01]  /*53a0*/  LDL.128 R28, [R2+0x10] ;  /* 0x00001000021c7983 */ /* 0x000ee20000100c00 */
[----:B------:R-:W-:-:S06]  /*53b0*/  VIADD R44, R9, 0xfffffffe ;  /* 0xfffffffe092c7836 */ /* 0x000fcc0000000000 */
[----:B------:R-:W1:Y:S01]  /*53c0*/  I2F.F64 R44, R44 ;  /* 0x0000002c002c7312 */ /* 0x000e620000201c00 */
[----:B------:R-:W-:-:S07]  /*53d0*/  IMAD.MOV.U32 R46, RZ, RZ, 0x1 ;  /* 0x00000001ff2e7424 */ /* 0x000fce00078e00ff */
[----:B-1----:R-:W1:Y:S01]  /*53e0*/  MUFU.RCP64H R47, R45 ;  /* 0x0000002d002f7308 */ /* 0x002e620000001800 */
[----:B------:R-:W-:-:S07]  /*53f0*/  IADD3 R33, PT, PT, R49, 0x2, RZ ;  /* 0x0000000231217810 */ /* 0x000fce0007ffe0ff */
[----:B------:R-:W2:Y:S01]  /*5400*/  I2F.F64 R52, R33 ;  /* 0x0000002100347312 */ /* 0x000ea20000201c00 */
[----:B-1----:R-:W-:-:S08]  /*5410*/  DFMA R54, -R44, R46, 1 ;  /* 0x3ff000002c36742b */ /* 0x002fd0000000012e */
[----:B------:R-:W-:-:S08]  /*5420*/  DFMA R54, R54, R54, R54 ;  /* 0x000000363636722b */ /* 0x000fd00000000036 */
[----:B------:R-:W-:Y:S01]  /*5430*/  DFMA R54, R46, R54, R46 ;  /* 0x000000362e36722b */ /* 0x000fe2000000002e */
[----:B------:R1:W-:Y:S04]  /*5440*/  STL.128 [R2], R24 ;  /* 0x0000001802007387 */ /* 0x0003e80000100c00 */
[----:B------:R1:W-:Y:S01]  /*5450*/  STL.128 [R2+0x50], R36 ;  /* 0x0000502402007387 */ /* 0x0003e20000100c00 */
[----:B------:R-:W-:Y:S01]  /*5460*/  BSSY.RECONVERGENT B1, `(.L_x_770) ;  /* 0x0000013000017945 */ /* 0x000fe20003800200 */
[----:B--2---:R-:W-:Y:S02]  /*5470*/  DMUL R52, R52, R20 ;  /* 0x0000001434347228 */ /* 0x004fe40000000000 */
[----:B------:R-:W-:Y:S02]  /*5480*/  DFMA R20, -R44, R54, 1 ;  /* 0x3ff000002c14742b */ /* 0x000fe40000000136 */
[----:B---3--:R-:W-:-:S06]  /*5490*/  DMUL R46, R28, R4 ;  /* 0x000000041c2e7228 */ /* 0x008fcc0000000000 */
[----:B------:R-:W-:Y:S02]  /*54a0*/  DFMA R54, R54, R20, R54 ;  /* 0x000000143636722b */ /* 0x000fe40000000036 */
[----:B------:R-:W-:-:S08]  /*54b0*/  DFMA R46, R50, R46, -R52 ;  /* 0x0000002e322e722b */ /* 0x000fd00000000834 */
[----:B------:R-:W-:-:S08]  /*54c0*/  DMUL R20, R46, R54 ;  /* 0x000000362e147228 */ /* 0x000fd00000000000 */
[----:B------:R-:W-:-:S08]  /*54d0*/  DFMA R52, -R44, R20, R46 ;  /* 0x000000142c34722b */ /* 0x000fd0000000012e */
[----:B------:R-:W-:Y:S01]  /*54e0*/  DFMA R20, R54, R52, R20 ;  /* 0x000000343614722b */ /* 0x000fe20000000014 */
[----:B------:R-:W-:-:S09]  /*54f0*/  FSETP.GEU.AND P1, PT, |R47|, 6.5827683646048100446e-37, PT ;  /* 0x036000002f00780b */ /* 0x000fd20003f2e200 */
[----:B------:R-:W-:-:S05]  /*5500*/  FFMA R33, RZ, R45, R21 ;  /* 0x0000002dff217223 */ /* 0x000fca0000000015 */
[----:B------:R-:W-:-:S13]  /*5510*/  FSETP.GT.AND P0, PT, |R33|, 1.469367938527859385e-39, PT ;  /* 0x001000002100780b */ /* 0x000fda0003f04200 */
[----:B-1----:R-:W-:Y:S05]  /*5520*/  @P0 BRA P1, `(.L_x_771) ;  /* 0x0000000000180947 */ /* 0x002fea0000800000 */
[----:B------:R-:W-:Y:S02]  /*5530*/  IMAD.MOV.U32 R33, RZ, RZ, R47 ;  /* 0x000000ffff217224 */ /* 0x000fe400078e002f */
[----:B------:R-:W-:Y:S01]  /*5540*/  IMAD.MOV.U32 R47, RZ, RZ, R45 ;  /* 0x000000ffff2f7224 */ /* 0x000fe200078e002d */
[----:B------:R-:W-:-:S07]  /*5550*/  MOV R45, 0x5570 ;  /* 0x00005570002d7802 */ /* 0x000fce0000000f00 */
[----:B0-----:R-:W-:Y:S05]  /*5560*/  CALL.REL.NOINC `($__internal_10_$__cuda_sm20_div_rn_f64_full) ;  /* 0x0000006000407944 */ /* 0x001fea0003c00000 */
[----:B------:R-:W-:Y:S02]  /*5570*/  IMAD.MOV.U32 R20, RZ, RZ, R44 ;  /* 0x000000ffff147224 */ /* 0x000fe400078e002c */
[----:B------:R-:W-:-:S07]  /*5580*/  IMAD.MOV.U32 R21, RZ, RZ, R33 ;  /* 0x000000ffff157224 */ /* 0x000fce00078e0021 */
.L_x_771:
[----:B------:R-:W-:Y:S05]  /*5590*/  BSYNC.RECONVERGENT B1 ;  /* 0x0000000000017941 */ /* 0x000fea0003800200 */
.L_x_770:
[----:B------:R-:W-:Y:S01]  /*55a0*/  IADD3 R44, PT, PT, R9, -0x3, RZ ;  /* 0xfffffffd092c7810 */ /* 0x000fe20007ffe0ff */
[----:B------:R-:W-:Y:S01]  /*55b0*/  IMAD.MOV.U32 R26, RZ, RZ, 0x1 ;  /* 0x00000001ff1a7424 */ /* 0x000fe200078e00ff */
[----:B------:R-:W-:Y:S01]  /*55c0*/  DMUL R46, R30, R4 ;  /* 0x000000041e2e7228 */ /* 0x000fe20000000000 */
[----:B------:R-:W-:Y:S01]  /*55d0*/  VIADD R33, R49, 0x3 ;  /* 0x0000000331217836 */ /* 0x000fe20000000000 */
[----:B------:R-:W-:Y:S02]  /*55e0*/  BSSY.RECONVERGENT B1, `(.L_x_772) ;  /* 0x0000018000017945 */ /* 0x000fe40003800200 */
[----:B------:R-:W1:Y:S08]  /*55f0*/  I2F.F64 R44, R44 ;  /* 0x0000002c002c7312 */ /* 0x000e700000201c00 */
[----:B------:R-:W2:Y:S08]  /*5600*/  I2F.F64 R24, R33 ;  /* 0x0000002100187312 */ /* 0x000eb00000201c00 */
[----:B-1----:R-:W1:Y:S01]  /*5610*/  MUFU.RCP64H R27, R45 ;  /* 0x0000002d001b7308 */ /* 0x002e620000001800 */
[----:B--2---:R-:W-:-:S08]  /*5620*/  DMUL R22, R22, R24 ;  /* 0x0000001816167228 */ /* 0x004fd00000000000 */
[----:B------:R-:W-:Y:S02]  /*5630*/  DFMA R46, R50, R46, -R22 ;  /* 0x0000002e322e722b */ /* 0x000fe40000000816 */
[----:B-1----:R-:W-:-:S08]  /*5640*/  DFMA R36, -R44, R26, 1 ;  /* 0x3ff000002c24742b */ /* 0x002fd0000000011a */
[----:B------:R-:W-:Y:S01]  /*5650*/  DFMA R36, R36, R36, R36 ;  /* 0x000000242424722b */ /* 0x000fe20000000024 */
[----:B------:R-:W-:-:S07]  /*5660*/  FSETP.GEU.AND P1, PT, |R47|, 6.5827683646048100446e-37, PT ;  /* 0x036000002f00780b */ /* 0x000fce0003f2e200 */
        /* <DEDUP_REMOVED lines=13> */
[----:B------:R-:W-:Y:S01]  /*5740*/  MOV R22, R44 ;  /* 0x0000002c00167202 */ /* 0x000fe20000000f00 */
[----:B------:R-:W-:-:S07]  /*5750*/  IMAD.MOV.U32 R23, RZ, RZ, R33 ;  /* 0x000000ffff177224 */ /* 0x000fce00078e0021 */
.L_x_773:
[----:B------:R-:W-:Y:S05]  /*5760*/  BSYNC.RECONVERGENT B1 ;  /* 0x0000000000017941 */ /* 0x000fea0003800200 */
.L_x_772:
[----:B------:R-:W2:Y:S04]  /*5770*/  LDL.128 R24, [R2+0x70] ;  /* 0x0000700002187983 */ /* 0x000ea80000100c00 */
[----:B------:R-:W3:Y:S01]  /*5780*/  LDL.128 R36, [R2+0x20] ;  /* 0x0000200002247983 */ /* 0x000ee20000100c00 */
[----:B------:R-:W-:-:S06]  /*5790*/  VIADD R44, R9, 0xfffffffc ;  /* 0xfffffffc092c7836 */ /* 0x000fcc0000000000 */
[----:B------:R-:W1:Y:S01]  /*57a0*/  I2F.F64 R44, R44 ;  /* 0x0000002c002c7312 */ /* 0x000e620000201c00 */
[----:B------:R-:W-:-:S07]  /*57b0*/  IMAD.MOV.U32 R46, RZ, RZ, 0x1 ;  /* 0x00000001ff2e7424 */ /* 0x000fce00078e00ff */
[----:B-1----:R-:W1:Y:S01]  /*57c0*/  MUFU.RCP64H R47, R45 ;  /* 0x0000002d002f7308 */ /* 0x002e620000001800 */
[----:B------:R-:W-:-:S07]  /*57d0*/  VIADD R33, R49, 0x4 ;  /* 0x0000000431217836 */ /* 0x000fce0000000000 */
[----:B------:R-:W2:Y:S01]  /*57e0*/  I2F.F64 R52, R33 ;  /* 0x0000002100347312 */ /* 0x000ea20000201c00 */
[----:B-1----:R-:W-:-:S08]  /*57f0*/  DFMA R54, -R44, R46, 1 ;  /* 0x3ff000002c36742b */ /* 0x002fd0000000012e */
[----:B------:R-:W-:-:S08]  /*5800*/  DFMA R54, R54, R54, R54 ;  /* 0x000000363636722b */ /* 0x000fd00000000036 */
[----:B------:R-:W-:Y:S01]  /*5810*/  DFMA R54, R46, R54, R46 ;  /* 0x000000362e36722b */ /* 0x000fe2000000002e */
[----:B------:R1:W-:Y:S04]  /*5820*/  STL.128 [R2+0x10], R20 ;  /* 0x0000101402007387 */ /* 0x0003e80000100c00 */
        /* <DEDUP_REMOVED lines=14> */
[----:B------:R-:W-:Y:S01]  /*5910*/  MOV R33, R47 ;  /* 0x0000002f00217202 */ /* 0x000fe20000000f00 */
[----:B------:R-:W-:Y:S01]  /*5920*/  IMAD.MOV.U32 R47, RZ, RZ, R45 ;  /* 0x000000ffff2f7224 */ /* 0x000fe200078e002d */
[----:B------:R-:W-:-:S07]  /*5930*/  MOV R45, 0x5950 ;  /* 0x00005950002d7802 */ /* 0x000fce0000000f00 */
[----:B0-----:R-:W-:Y:S05]  /*5940*/  CALL.REL.NOINC `($__internal_10_$__cuda_sm20_div_rn_f64_full) ;  /* 0x0000005c00487944 */ /* 0x001fea0003c00000 */
[----:B------:R-:W-:Y:S02]  /*5950*/  IMAD.MOV.U32 R24, RZ, RZ, R44 ;  /* 0x000000ffff187224 */ /* 0x000fe400078e002c */
[----:B------:R-:W-:-:S07]  /*5960*/  IMAD.MOV.U32 R25, RZ, RZ, R33 ;  /* 0x000000ffff197224 */ /* 0x000fce00078e0021 */
.L_x_775:
[----:B------:R-:W-:Y:S05]  /*5970*/  BSYNC.RECONVERGENT B1 ;  /* 0x0000000000017941 */ /* 0x000fea0003800200 */
.L_x_774:
[----:B------:R-:W-:Y:S01]  /*5980*/  VIADD R44, R9, 0xfffffffb ;  /* 0xfffffffb092c7836 */ /* 0x000fe20000000000 */
[----:B------:R-:W-:Y:S01]  /*5990*/  MOV R22, 0x1 ;  /* 0x0000000100167802 */ /* 0x000fe20000000f00 */
[----:B------:R-:W-:Y:S01]  /*59a0*/  VIADD R30, R49, 0x5 ;  /* 0x00000005311e7836 */ /* 0x000fe20000000000 */
[----:B------:R-:W-:Y:S01]  /*59b0*/  DMUL R46, R38, R4 ;  /* 0x00000004262e7228 */ /* 0x000fe20000000000 */
        /* <DEDUP_REMOVED lines=24> */
.L_x_777:
[----:B------:R-:W-:Y:S05]  /*5b40*/  BSYNC.RECONVERGENT B1 ;  /* 0x0000000000017941 */ /* 0x000fea0003800200 */
.L_x_776:
        /* <DEDUP_REMOVED lines=26> */
[----:B------:R-:W-:Y:S01]  /*5cf0*/  IMAD.MOV.U32 R33, RZ, RZ, R47 ;  /* 0x000000ffff217224 */ /* 0x000fe200078e002f */
[----:B------:R-:W-:Y:S02]  /*5d00*/  MOV R47, R45 ;  /* 0x0000002d002f7202 */ /* 0x000fe40000000f00 */
[----:B------:R-:W-:-:S07]  /*5d10*/  MOV R45, 0x5d30 ;  /* 0x00005d30002d7802 */ /* 0x000fce0000000f00 */
[----:B0-----:R-:W-:Y:S05]  /*5d20*/  CALL.REL.NOINC `($__internal_10_$__cuda_sm20_div_rn_f64_full) ;  /* 0x0000005800507944 */ /* 0x001fea0003c00000 */
[----:B------:R-:W-:Y:S02]  /*5d30*/  IMAD.MOV.U32 R20, RZ, RZ, R44 ;  /* 0x000000ffff147224 */ /* 0x000fe400078e002c */
[----:B------:R-:W-:-:S07]  /*5d40*/  IMAD.MOV.U32 R21, RZ, RZ, R33 ;  /* 0x000000ffff157224 */ /* 0x000fce00078e0021 */
.L_x_779:
[----:B------:R-:W-:Y:S05]  /*5d50*/  BSYNC.RECONVERGENT B1 ;  /* 0x0000000000017941 */ /* 0x000fea0003800200 */
.L_x_778:
[----:B------:R-:W-:Y:S01]  /*5d60*/  VIADD R44, R9, 0xfffffff9 ;  /* 0xfffffff9092c7836 */ /* 0x000fe20000000000 */
[----:B------:R-:W-:Y:S01]  /*5d70*/  IADD3 R49, PT, PT, R49, 0x7, RZ ;  /* 0x0000000731317810 */ /* 0x000fe20007ffe0ff */
[----:B------:R-:W-:Y:S01]  /*5d80*/  IMAD.MOV.U32 R24, RZ, RZ, 0x1 ;  /* 0x00000001ff187424 */ /* 0x000fe200078e00ff */
[----:B------:R-:W-:Y:S02]  /*5d90*/  BSSY.RECONVERGENT B1, `(.L_x_780) ;  /* 0x0000019000017945 */ /* 0x000fe40003800200 */
[----:B------:R-:W1:Y:S08]  /*5da0*/  I2F.F64 R26, R49 ;  /* 0x00000031001a7312 */ /* 0x000e700000201c00 */
[----:B------:R-:W2:Y:S01]  /*5db0*/  I2F.F64 R44, R44 ;  /* 0x0000002c002c7312 */ /* 0x000ea20000201c00 */
[----:B-1----:R-:W-:-:S07]  /*5dc0*/  DMUL R22, R22, R26 ;  /* 0x0000001a16167228 */ /* 0x002fce0000000000 */
[----:B--2---:R-:W1:Y:S02]  /*5dd0*/  MUFU.RCP64H R25, R45 ;  /* 0x0000002d00197308 */ /* 0x004e640000001800 */
[----:B-1----:R-:W-:-:S08]  /*5de0*/  DFMA R36, -R44, R24, 1 ;  /* 0x3ff000002c24742b */ /* 0x002fd00000000118 */
        /* <DEDUP_REMOVED lines=17> */
[----:B------:R-:W-:Y:S02]  /*5f00*/  IMAD.MOV.U32 R22, RZ, RZ, R44 ;  /* 0x000000ffff167224 */ /* 0x000fe400078e002c */
[----:B------:R-:W-:-:S07]  /*5f10*/  IMAD.MOV.U32 R23, RZ, RZ, R33 ;  /* 0x000000ffff177224 */ /* 0x000fce00078e0021 */
.L_x_781:
[----:B------:R-:W-:Y:S05]  /*5f20*/  BSYNC.RECONVERGENT B1 ;  /* 0x0000000000017941 */ /* 0x000fea0003800200 */
.L_x_780:
[----:B------:R1:W-:Y:S01]  /*5f30*/  STL.128 [R2+0x30], R20 ;  /* 0x0000301402007387 */ /* 0x0003e20000100c00 */
[----:B------:R-:W-:-:S03]  /*5f40*/  IADD3 R3, PT, PT, R3, 0x8, RZ ;  /* 0x0000000803037810 */ /* 0x000fc60007ffe0ff */
[----:B------:R1:W-:Y:S01]  /*5f50*/  STL.128 [R2+0x80], R28 ;  /* 0x0000801c02007387 */ /* 0x0003e20000100c00 */
[----:B------:R-:W-:-:S13]  /*5f60*/  ISETP.NE.AND P0, PT, R3, R8, PT ;  /* 0x000000080300720c */ /* 0x000fda0003f05270 */
[----:B------:R-:W-:Y:S05]  /*5f70*/  @P0 BRA `(.L_x_782) ;  /* 0xfffffff0000c0947 */ /* 0x000fea000383ffff */
.L_x_765:
[----:B------:R-:W-:-:S13]  /*5f80*/  LOP3.LUT P0, RZ, R18, 0x7, RZ, 0xc0, !PT ;  /* 0x0000000712ff7812 */ /* 0x000fda000780c0ff */
[----:B------:R-:W-:Y:S05]  /*5f90*/  @!P0 BRA `(.L_x_783) ;  /* 0x0000000c00e88947 */ /* 0x000fea0003800000 */
[----:B------:R-:W-:-:S13]  /*5fa0*/  ISETP.GE.U32.AND P0, PT, R10, 0x3, PT ;  /* 0x000000030a00780c */ /* 0x000fda0003f06070 */
[----:B------:R-:W-:Y:S05]  /*5fb0*/  @!P0 BRA `(.L_x_784) ;  /* 0x0000000800248947 */ /* 0x000fea0003800000 */
[----:B------:R-:W-:-:S05]  /*5fc0*/  LEA R9, R8, UR11, 0x3 ;  /* 0x0000000b08097c11 */ /* 0x000fca000f8e18ff */
[----:B------:R-:W3:Y:S04]  /*5fd0*/  LDL.64 R26, [R9+0x50] ;  /* 0x00005000091a7983 */ /* 0x000ee80000100a00 */
[----:B-12---:R-:W2:Y:S01]  /*5fe0*/  LDL.64 R22, [R9] ;  /* 0x0000000009167983 */ /* 0x006ea20000100a00 */
[--C-:B------:R-:W-:Y:S01]  /*5ff0*/  IMAD.IADD R2, R19, 0x1, -R8.reuse ;  /* 0x0000000113027824 */ /* 0x100fe200078e0a08 */
[----:B------:R-:W-:Y:S01]  /*6000*/  BSSY.RECONVERGENT B1, `(.L_x_785) ;  /* 0x000001b000017945 */ /* 0x000fe20003800200 */
[----:B------:R-:W-:Y:S02]  /*6010*/  IMAD.MOV.U32 R28, RZ, RZ, 0x1 ;  /* 0x00000001ff1c7424 */ /* 0x000fe400078e00ff */
[----:B------:R-:W1:Y:S01]  /*6020*/  I2F.F64 R20, R2 ;  /* 0x0000000200147312 */ /* 0x000e620000201c00 */
[----:B------:R-:W-:-:S07]  /*6030*/  IMAD.IADD R3, R0, 0x1, R8 ;  /* 0x0000000100037824 */ /* 0x000fce00078e0208 */
[----:B------:R-:W3:Y:S08]  /*6040*/  I2F.F64 R24, R3 ;  /* 0x0000000300187312 */ /* 0x000ef00000201c00 */
[----:B-1----:R-:W1:Y:S02]  /*6050*/  MUFU.RCP64H R29, R21 ;  /* 0x00000015001d7308 */ /* 0x002e640000001800 */
[----:B-1----:R-:W-:-:S08]  /*6060*/  DFMA R30, -R20, R28, 1 ;  /* 0x3ff00000141e742b */ /* 0x002fd0000000011c */
[----:B------:R-:W-:-:S08]  /*6070*/  DFMA R30, R30, R30, R30 ;  /* 0x0000001e1e1e722b */ /* 0x000fd0000000001e */
[----:B------:R-:W-:-:S08]  /*6080*/  DFMA R30, R28, R30, R28 ;  /* 0x0000001e1c1e722b */ /* 0x000fd0000000001c */
[----:B------:R-:W-:-:S08]  /*6090*/  DFMA R28, -R20, R30, 1 ;  /* 0x3ff00000141c742b */ /* 0x000fd0000000011e */
[----:B------:R-:W-:Y:S02]  /*60a0*/  DFMA R28, R30, R28, R30 ;  /* 0x0000001c1e1c722b */ /* 0x000fe4000000001e */
[----:B---3--:R-:W-:Y:S02]  /*60b0*/  DMUL R26, R24, R26 ;  /* 0x0000001a181a7228 */ /* 0x008fe40000000000 */
[----:B--2---:R-:W-:-:S08]  /*60c0*/  DMUL R24, R22, R4 ;  /* 0x0000000416187228 */ /* 0x004fd00000000000 */
        /* <DEDUP_REMOVED lines=14> */
.L_x_786:
[----:B------:R-:W-:Y:S05]  /*61b0*/  BSYNC.RECONVERGENT B1 ;  /* 0x0000000000017941 */ /* 0x000fea0003800200 */
.L_x_785:
[----:B------:R-:W2:Y:S04]  /*61c0*/  LDL.64 R24, [R9+0x58] ;  /* 0x0000580009187983 */ /* 0x000ea80000100a00 */
[----:B------:R-:W3:Y:S01]  /*61d0*/  LDL.64 R20, [R9+0x8] ;  /* 0x0000080009147983 */ /* 0x000ee20000100a00 */
[----:B------:R-:W-:-:S05]  /*61e0*/  LOP3.LUT R26, RZ, R8, RZ, 0x33, !PT ;  /* 0x00000008ff1a7212 */ /* 0x000fca00078e33ff */
[----:B------:R-:W-:-:S06]  /*61f0*/  IMAD.IADD R26, R26, 0x1, R19 ;  /* 0x000000011a1a7824 */ /* 0x000fcc00078e0213 */
[----:B------:R-:W1:Y:S01]  /*6200*/  I2F.F64 R26, R26 ;  /* 0x0000001a001a7312 */ /* 0x000e620000201c00 */
[----:B------:R-:W-:-:S07]  /*6210*/  IMAD.MOV.U32 R30, RZ, RZ, 0x1 ;  /* 0x00000001ff1e7424 */ /* 0x000fce00078e00ff */
[----:B-1----:R-:W1:Y:S01]  /*6220*/  MUFU.RCP64H R31, R27 ;  /* 0x0000001b001f7308 */ /* 0x002e620000001800 */
[----:B------:R-:W-:-:S07]  /*6230*/  IADD3 R33, PT, PT, R8, R19, RZ ;  /* 0x0000001308217210 */ /* 0x000fce0007ffe0ff */
[----:B------:R-:W2:Y:S01]  /*6240*/  I2F.F64 R28, R33 ;  /* 0x00000021001c7312 */ /* 0x000ea20000201c00 */
[----:B-1----:R-:W-:-:S08]  /*6250*/  DFMA R36, -R26, R30, 1 ;  /* 0x3ff000001a24742b */ /* 0x002fd0000000011e */
[----:B------:R-:W-:-:S08]  /*6260*/  DFMA R36, R36, R36, R36 ;  /* 0x000000242424722b */ /* 0x000fd00000000024 */
[----:B------:R-:W-:Y:S01]  /*6270*/  DFMA R36, R30, R36, R30 ;  /* 0x000000241e24722b */ /* 0x000fe2000000001e */
[----:B------:R1:W-:Y:S04]  /*6280*/  STL.64 [R9], R44 ;  /* 0x0000002c09007387 */ /* 0x0003e80000100a00 */
[----:B------:R1:W-:Y:S01]  /*6290*/  STL.64 [R9+0x50], R22 ;  /* 0x0000501609007387 */ /* 0x0003e20000100a00 */
        /* <DEDUP_REMOVED lines=14> */
[----:B------:R-:W-:Y:S01]  /*6380*/  MOV R45, 0x63c0 ;  /* 0x000063c0002d7802 */ /* 0x000fe20000000f00 */
[----:B------:R-:W-:Y:S02]  /*6390*/  IMAD.MOV.U32 R44, RZ, RZ, R26 ;  /* 0x000000ffff2c7224 */ /* 0x000fe400078e001a */
[----:B------:R-:W-:-:S07]  /*63a0*/  IMAD.MOV.U32 R47, RZ, RZ, R27 ;  /* 0x000000ffff2f7224 */ /* 0x000fce00078e001b */
[----:B0-----:R-:W-:Y:S05]  /*63b0*/  CALL.REL.NOINC `($__internal_10_$__cuda_sm20_div_rn_f64_full) ;  /* 0x0000005000ac7944 */ /* 0x001fea0003c00000 */
[----:B------:R-:W-:Y:S01]  /*63c0*/  IMAD.MOV.U32 R24, RZ, RZ, R44 ;  /* 0x000000ffff187224 */ /* 0x000fe200078e002c */
[----:B------:R-:W-:-:S07]  /*63d0*/  MOV R25, R33 ;  /* 0x0000002100197202 */ /* 0x000fce0000000f00 */
.L_x_788:
[----:B------:R-:W-:Y:S05]  /*63e0*/  BSYNC.RECONVERGENT B1 ;  /* 0x0000000000017941 */ /* 0x000fea0003800200 */
.L_x_787:
[----:B------:R-:W2:Y:S04]  /*63f0*/  LDL.64 R28, [R9+0x60] ;  /* 0x00006000091c7983 */ /* 0x000ea80000100a00 */
[----:B------:R-:W3:Y:S01]  /*6400*/  LDL.64 R22, [R9+0x10] ;  /* 0x0000100009167983 */ /* 0x000ee20000100a00 */
        /* <DEDUP_REMOVED lines=9> */
[----:B------:R1:W-:Y:S04]  /*64a0*/  STL.64 [R9+0x8], R24 ;  /* 0x0000081809007387 */ /* 0x0003e80000100a00 */
        /* <DEDUP_REMOVED lines=15> */
[----:B------:R-:W-:Y:S01]  /*65a0*/  MOV R44, R26 ;  /* 0x0000001a002c7202 */ /* 0x000fe20000000f00 */
[----:B------:R-:W-:Y:S01]  /*65b0*/  IMAD.MOV.U32 R47, RZ, RZ, R27 ;  /* 0x000000ffff2f7224 */ /* 0x000fe200078e001b */
[----:B------:R-:W-:-:S07]  /*65c0*/  MOV R45, 0x65e0 ;  /* 0x000065e0002d7802 */ /* 0x000fce0000000f00 */
[----:B0-----:R-:W-:Y:S05]  /*65d0*/  CALL.REL.NOINC `($__internal_10_$__cuda_sm20_div_rn_f64_full) ;  /* 0x0000005000247944 */ /* 0x001fea0003c00000 */
[----:B------:R-:W-:-:S07]  /*65e0*/  IMAD.MOV.U32 R45, RZ, RZ, R33 ;  /* 0x000000ffff2d7224 */ /* 0x000fce00078e0021 */
.L_x_790:
[----:B------:R-:W-:Y:S05]  /*65f0*/  BSYNC.RECONVERGENT B1 ;  /* 0x0000000000017941 */ /* 0x000fea0003800200 */
.L_x_789:
[----:B------:R-:W2:Y:S04]  /*6600*/  LDL.64 R26, [R9+0x68] ;  /* 0x00006800091a7983 */ /* 0x000ea80000100a00 */
[----:B------:R-:W3:Y:S01]  /*6610*/  LDL.64 R20, [R9+0x18] ;  /* 0x0000180009147983 */ /* 0x000ee20000100a00 */
        /* <DEDUP_REMOVED lines=31> */
.L_x_792:
[----:B------:R-:W-:Y:S05]  /*6810*/  BSYNC.RECONVERGENT B1 ;  /* 0x0000000000017941 */ /* 0x000fea0003800200 */
.L_x_791:
[----:B------:R3:W-:Y:S01]  /*6820*/  STL.64 [R9+0x18], R2 ;  /* 0x0000180209007387 */ /* 0x0007e20000100a00 */
[----:B------:R-:W-:-:S03]  /*6830*/  VIADD R8, R8, 0x4 ;  /* 0x0000000408087836 */ /* 0x000fc60000000000 */
[----:B------:R3:W-:Y:S04]  /*6840*/  STL.64 [R9+0x68], R20 ;  /* 0x0000681409007387 */ /* 0x0007e80000100a00 */
.L_x_784:
[----:B------:R-:W-:-:S13]  /*6850*/  LOP3.LUT P0, RZ, R11, 0x3, RZ, 0xc0, !PT ;  /* 0x000000030bff7812 */ /* 0x000fda000780c0ff */
[----:B------:R-:W-:Y:S05]  /*6860*/  @!P0 BRA `(.L_x_783) ;  /* 0x0000000400b48947 */ /* 0x000fea0003800000 */
[----:B------:R-:W-:-:S13]  /*6870*/  LOP3.LUT P0, RZ, R15, 0x3, RZ, 0xc0, !PT ;  /* 0x000000030fff7812 */ /* 0x000fda000780c0ff */
[----:B------:R-:W-:Y:S05]  /*6880*/  @!P0 BRA `(.L_x_793) ;  /* 0x0000000400188947 */ /* 0x000fea0003800000 */
[----:B-123--:R-:W-:-:S05]  /*6890*/  LEA R2, R8, UR11, 0x3 ;  /* 0x0000000b08027c11 */ /* 0x00efca000f8e18ff */
[----:B------:R-:W2:Y:S04]  /*68a0*/  LDL.64 R26, [R2+0x50] ;  /* 0x00005000021a7983 */ /* 0x000ea80000100a00 */
[----:B------:R-:W3:Y:S01]  /*68b0*/  LDL.64 R22, [R2] ;  /* 0x0000000002167983 */ /* 0x000ee20000100a00 */
[--C-:B------:R-:W-:Y:S01]  /*68c0*/  IMAD.IADD R20, R19, 0x1, -R8.reuse ;  /* 0x0000000113147824 */ /* 0x100fe200078e0a08 */
[----:B------:R-:W-:Y:S01]  /*68d0*/  BSSY.RECONVERGENT B1, `(.L_x_794) ;  /* 0x000001b000017945 */ /* 0x000fe20003800200 */
[----:B------:R-:W-:Y:S02]  /*68e0*/  IMAD.MOV.U32 R28, RZ, RZ, 0x1 ;  /* 0x00000001ff1c7424 */ /* 0x000fe400078e00ff */
[----:B------:R-:W-:Y:S02]  /*68f0*/  IMAD.IADD R3, R0, 0x1, R8 ;  /* 0x0000000100037824 */ /* 0x000fe400078e0208 */
[----:B------:R-:W1:Y:S08]  /*6900*/  I2F.F64 R20, R20 ;  /* 0x0000001400147312 */ /* 0x000e700000201c00 */
[----:B------:R-:W2:Y:S08]  /*6910*/  I2F.F64 R24, R3 ;  /* 0x0000000300187312 */ /* 0x000eb00000201c00 */
        /* <DEDUP_REMOVED lines=22> */
.L_x_795:
[----:B------:R-:W-:Y:S05]  /*6a80*/  BSYNC.RECONVERGENT B1 ;  /* 0x0000000000017941 */ /* 0x000fea0003800200 */
.L_x_794:
[----:B------:R-:W2:Y:S04]  /*6a90*/  LDL.64 R36, [R2+0x58] ;  /* 0x0000580002247983 */ /* 0x000ea80000100a00 */
[----:B------:R-:W3:Y:S01]  /*6aa0*/  LDL.64 R20, [R2+0x8] ;  /* 0x0000080002147983 */ /* 0x000ee20000100a00 */
[----:B------:R-:W-:-:S05]  /*6ab0*/  LOP3.LUT R24, RZ, R8, RZ, 0x33, !PT ;  /* 0x00000008ff187212 */ /* 0x000fca00078e33ff */
[----:B------:R-:W-:-:S06]  /*6ac0*/  IMAD.IADD R26, R24, 0x1, R19 ;  /* 0x00000001181a7824 */ /* 0x000fcc00078e0213 */
[----:B------:R-:W1:Y:S01]  /*6ad0*/  I2F.F64 R26, R26 ;  /* 0x0000001a001a7312 */ /* 0x000e620000201c00 */
[----:B------:R-:W-:-:S07]  /*6ae0*/  MOV R24, 0x1 ;  /* 0x0000000100187802 */ /* 0x000fce0000000f00 */
[----:B-1----:R-:W1:Y:S01]  /*6af0*/  MUFU.RCP64H R25, R27 ;  /* 0x0000001b00197308 */ /* 0x002e620000001800 */
[----:B------:R-:W-:-:S07]  /*6b00*/  IMAD.IADD R38, R8, 0x1, R19 ;  /* 0x0000000108267824 */ /* 0x000fce00078e0213 */
        /* <DEDUP_REMOVED lines=24> */
[----:B------:R-:W-:Y:S01]  /*6c90*/  MOV R24, R44 ;  /* 0x0000002c00187202 */ /* 0x000fe20000000f00 */
[----:B------:R-:W-:-:S07]  /*6ca0*/  IMAD.MOV.U32 R25, RZ, RZ, R33 ;  /* 0x000000ffff197224 */ /* 0x000fce00078e0021 */
.L_x_797:
[----:B------:R-:W-:Y:S05]  /*6cb0*/  BSYNC.RECONVERGENT B1 ;  /* 0x0000000000017941 */ /* 0x000fea0003800200 */
.L_x_796:
[----:B------:R4:W-:Y:S01]  /*6cc0*/  STL.64 [R2+0x8], R24 ;  /* 0x0000081802007387 */ /* 0x0009e20000100a00 */
[----:B------:R-:W-:-:S03]  /*6cd0*/  VIADD R8, R8, 0x2 ;  /* 0x0000000208087836 */ /* 0x000fc60000000000 */
[----:B------:R4:W-:Y:S04]  /*6ce0*/  STL.64 [R2+0x58], R20 ;  /* 0x0000581402007387 */ /* 0x0009e80000100a00 */
.L_x_793:
[----:B-1234-:R-:W-:-:S04]  /*6cf0*/  LOP3.LUT R2, R15, 0x1, RZ, 0xc0, !PT ;  /* 0x000000010f027812 */ /* 0x01efc800078ec0ff */
[----:B------:R-:W-:-:S13]  /*6d00*/  ISETP.NE.U32.AND P0, PT, R2, 0x1, PT ;  /* 0x000000010200780c */ /* 0x000fda0003f05070 */
[----:B------:R-:W-:Y:S05]  /*6d10*/  @!P0 BRA `(.L_x_783) ;  /* 0x0000000000888947 */ /* 0x000fea0003800000 */
[----:B------:R-:W-:-:S05]  /*6d20*/  LEA R2, R8, UR11, 0x3 ;  /* 0x0000000b08027c11 */ /* 0x000fca000f8e18ff */
[----:B------:R-:W2:Y:S04]  /*6d30*/  LDL.64 R24, [R2+0x50] ;  /* 0x0000500002187983 */ /* 0x000ea80000100a00 */
[----:B------:R-:W3:Y:S01]  /*6d40*/  LDL.64 R20, [R2] ;  /* 0x0000000002147983 */ /* 0x000ee20000100a00 */
[----:B------:R-:W-:Y:S01]  /*6d50*/  IMAD.IADD R22, R19, 0x1, -R8 ;  /* 0x0000000113167824 */ /* 0x000fe200078e0a08 */
[----:B------:R-:W-:Y:S01]  /*6d60*/  IADD3 R0, PT, PT, R0, R8, RZ ;  /* 0x0000000800007210 */ /* 0x000fe20007ffe0ff */
[----:B------:R-:W-:Y:S01]  /*6d70*/  IMAD.MOV.U32 R26, RZ, RZ, 0x1 ;  /* 0x00000001ff1a7424 */ /* 0x000fe200078e00ff */
[----:B------:R-:W-:Y:S02]  /*6d80*/  BSSY.RECONVERGENT B1, `(.L_x_798) ;  /* 0x0000019000017945 */ /* 0x000fe40003800200 */
[----:B------:R-:W-:Y:S08]  /*6d90*/  I2F.F64 R8, R0 ;  /* 0x0000000000087312 */ /* 0x000ff00000201c00 */
[----:B------:R-:W1:Y:S08]  /*6da0*/  I2F.F64 R22, R22 ;  /* 0x0000001600167312 */ /* 0x000e700000201c00 */
        /* <DEDUP_REMOVED lines=22> */
.L_x_799:
[----:B------:R-:W-:Y:S05]  /*6f10*/  BSYNC.RECONVERGENT B1 ;  /* 0x0000000000017941 */ /* 0x000fea0003800200 */
.L_x_798:
[----:B------:R4:W-:Y:S04]  /*6f20*/  STL.64 [R2], R44 ;  /* 0x0000002c02007387 */ /* 0x0009e80000100a00 */
[----:B------:R4:W-:Y:S02]  /*6f30*/  STL.64 [R2+0x50], R20 ;  /* 0x0000501402007387 */ /* 0x0009e40000100a00 */
.L_x_783:
[----:B---3--:R-:W-:Y:S01]  /*6f40*/  IADD3 R9, PT, PT, R12, 0x2, RZ ;  /* 0x000000020c097810 */ /* 0x008fe20007ffe0ff */
[C---:B--2---:R-:W-:Y:S01]  /*6f50*/  IMAD R3, R19.reuse, R19, RZ ;  /* 0x0000001313037224 */ /* 0x044fe200078e02ff */
[----:B------:R-:W-:Y:S01]  /*6f60*/  LEA R8, R19, UR7, 0x3 ;  /* 0x0000000713087c11 */ /* 0x000fe2000f8e18ff */
[----:B------:R-:W-:Y:S01]  /*6f70*/  IMAD.MOV.U32 R0, RZ, RZ, RZ ;  /* 0x000000ffff007224 */ /* 0x000fe200078e00ff */
[----:B------:R2:W3:Y:S01]  /*6f80*/  I2F.F64.U32 R38, R9 ;  /* 0x0000000900267312 */ /* 0x0004e20000201800 */
[----:B-1--4-:R-:W-:-:S07]  /*6f90*/  LOP3.LUT R2, R13, 0xfffffff8, RZ, 0xc0, !PT ;  /* 0xfffffff80d027812 */ /* 0x012fce00078ec0ff */
.L_x_858:
[----:B-1----:R-:W1:Y:S01]  /*6fa0*/  LDC.64 R22, c[0x0][0x3a0] ;  /* 0x0000e800ff167b82 */ /* 0x002e620000000a00 */
[----:B------:R-:W-:-:S04]  /*6fb0*/  IMAD.IADD R36, R0, 0x1, R19 ;  /* 0x0000000100247824 */ /* 0x000fc800078e0213 */
[----:B-1----:R-:W-:-:S05]  /*6fc0*/  IMAD.WIDE.U32 R24, R36, 0x8, R22 ;  /* 0x0000000824187825 */ /* 0x002fca00078e0016 */
[----:B------:R-:W4:Y:S01]  /*6fd0*/  LDG.E.64 R20, desc[UR14][R24.64] ;  /* 0x0000000e18147981 */ /* 0x000f22000c1e1b00 */
[----:B------:R-:W-:-:S04]  /*6fe0*/  IMAD.IADD R27, R19, 0x1, -R0 ;  /* 0x00000001131b7824 */ /* 0x000fc800078e0a00 */
[----:B------:R-:W-:-:S06]  /*6ff0*/  IMAD.WIDE.U32 R22, R27, 0x8, R22 ;  /* 0x000000081b167825 */ /* 0x000fcc00078e0016 */
[----:B------:R-:W3:Y:S01]  /*7000*/  LDG.E.64 R22, desc[UR14][R22.64] ;  /* 0x0000000e16167981 */ /* 0x000ee2000c1e1b00 */
[----:B------:R-:W-:Y:S01]  /*7010*/  IMAD.MOV.U32 R26, RZ, RZ, 0x1 ;  /* 0x00000001ff1a7424 */ /* 0x000fe200078e00ff */
[----:B----4-:R-:W-:-:S06]  /*7020*/  DMUL R20, R20, UR12 ;  /* 0x0000000c14147c28 */ /* 0x010fcc0008000000 */
[----:B------:R-:W1:Y:S01]  /*7030*/  MUFU.RCP64H R27, R21 ;  /* 0x00000015001b7308 */ /* 0x000e620000001800 */
[----:B---3--:R-:W-:-:S10]  /*7040*/  DMUL R46, R38, R22 ;  /* 0x00000016262e7228 */ /* 0x008fd40000000000 */
        /* <DEDUP_REMOVED lines=16> */
[----:B0-2---:R-:W-:Y:S05]  /*7150*/  CALL.REL.NOINC `($__internal_10_$__cuda_sm20_div_rn_f64_full) ;  /* 0x0000004400447944 */ /* 0x005fea0003c00000 */
[----:B------:R-:W-:-:S07]  /*7160*/  IMAD.MOV.U32 R45, RZ, RZ, R33 ;  /* 0x000000ffff2d7224 */ /* 0x000fce00078e0021 */
.L_x_800:
        /* <DEDUP_REMOVED lines=20> */
[----:B------:R-:W-:Y:S01]  /*72b0*/  MOV R20, 0x72e0 ;  /* 0x000072e000147802 */ /* 0x000fe20000000f00 */
[----:B------:R-:W-:-:S07]  /*72c0*/  IMAD.MOV.U32 R27, RZ, RZ, R29 ;  /* 0x000000ffff1b7224 */ /* 0x000fce00078e001d */
[----:B0-2---:R-:W-:Y:S05]  /*72d0*/  CALL.REL.NOINC `($__internal_11_$__cuda_sm20_dsqrt_rn_f64_mediumpath_v1) ;  /* 0x00000048007c7944 */ /* 0x005fea0003c00000 */
[----:B------:R-:W-:Y:S02]  /*72e0*/  IMAD.MOV.U32 R52, RZ, RZ, R22 ;  /* 0x000000ffff347224 */ /* 0x000fe400078e0016 */
[----:B------:R-:W-:-:S07]  /*72f0*/  IMAD.MOV.U32 R53, RZ, RZ, R23 ;  /* 0x000000ffff357224 */ /* 0x000fce00078e0017 */
.L_x_802:
[----:B------:R-:W-:Y:S05]  /*7300*/  BSYNC.RECONVERGENT B0 ;  /* 0x0000000000007941 */ /* 0x000fea0003800200 */
.L_x_801:
[----:B------:R-:W1:Y:S01]  /*7310*/  I2F.F64.U32 R48, R0 ;  /* 0x0000000000307312 */ /* 0x000e620000201800 */
[----:B------:R-:W-:Y:S01]  /*7320*/  BSSY.RECONVERGENT B2, `(.L_x_803) ;  /* 0x0000020000027945 */ /* 0x000fe20003800200 */
[----:B-1----:R-:W-:-:S08]  /*7330*/  DMUL R48, R34, R48 ;  /* 0x0000003022307228 */ /* 0x002fd00000000000 */
[----:B------:R-:W-:-:S14]  /*7340*/  DSETP.NEU.AND P1, PT, |R48|, +INF , PT ;  /* 0x7ff000003000742a */ /* 0x000fdc0003f2d200 */
        /* <DEDUP_REMOVED lines=23> */
[----:B0-2---:R-:W-:Y:S05]  /*74c0*/  CALL.REL.NOINC `($_Z34gpuKernelSphericalHarmonicsBesselJIdEvPT_S1_S1_S1_S1_S0_iii$__internal_trig_reduction_slowpathd) ;  /* 0x00000048009c7944 */ /* 0x005fea0003c00000 */
[----:B------:R-:W-:Y:S01]  /*74d0*/  IMAD.MOV.U32 R20, RZ, RZ, R23 ;  /* 0x000000ffff147224 */ /* 0x000fe200078e0017 */
[----:B------:R-:W-:Y:S01]  /*74e0*/  MOV R55, R25 ;  /* 0x0000001900377202 */ /* 0x000fe20000000f00 */
[----:B------:R-:W-:-:S07]  /*74f0*/  IMAD.MOV.U32 R54, RZ, RZ, R24 ;  /* 0x000000ffff367224 */ /* 0x000fce00078e0018 */
.L_x_806:
[----:B------:R-:W-:Y:S05]  /*7500*/  BSYNC.RECONVERGENT B3 ;  /* 0x0000000000037941 */ /* 0x000fea0003800200 */
.L_x_805:
[----:B------:R-:W-:-:S07]  /*7510*/  VIADD R33, R20, 0x1 ;  /* 0x0000000114217836 */ /* 0x000fce0000000000 */
.L_x_804:
[----:B------:R-:W-:Y:S05]  /*7520*/  BSYNC.RECONVERGENT B2 ;  /* 0x0000000000027941 */ /* 0x000fea0003800200 */
.L_x_803:
[----:B------:R-:W1:Y:S01]  /*7530*/  LDCU.64 UR8, c[0x4][0x10] ;  /* 0x01000200ff0877ac */ /* 0x000e620008000a00 */
[----:B------:R-:W-:-:S05]  /*7540*/  IMAD.SHL.U32 R20, R33, 0x40, RZ ;  /* 0x0000004021147824 */ /* 0x000fca00078e00ff */
[----:B------:R-:W-:-:S04]  /*7550*/  LOP3.LUT R20, R20, 0x40, RZ, 0xc0, !PT ;  /* 0x0000004014147812 */ /* 0x000fc800078ec0ff */
[----:B-1----:R-:W-:-:S05]  /*7560*/  IADD3 R56, P0, PT, R20, UR8, RZ ;  /* 0x0000000814387c10 */ /* 0x002fca000ff1e0ff */
[----:B------:R-:W-:-:S05]  /*7570*/  IMAD.X R57, RZ, RZ, UR9, P0 ;  /* 0x00000009ff397e24 */ /* 0x000fca00080e06ff */
[----:B------:R-:W3:Y:S04]  /*7580*/  LDG.E.128.CONSTANT R20, desc[UR14][R56.64] ;  /* 0x0000000e38147981 */ /* 0x000ee8000c1e9d00 */
[----:B------:R-:W4:Y:S04]  /*7590*/  LDG.E.128.CONSTANT R24, desc[UR14][R56.64+0x10] ;  /* 0x0000100e38187981 */ /* 0x000f28000c1e9d00 */
[----:B------:R-:W5:Y:S01]  /*75a0*/  LDG.E.128.CONSTANT R28, desc[UR14][R56.64+0x20] ;  /* 0x0000200e381c7981 */ /* 0x000f62000c1e9d00 */
[----:B------:R-:W-:-:S06]  /*75b0*/  LEA R46, R0, UR11, 0x3 ;  /* 0x0000000b002e7c11 */ /* 0x000fcc000f8e18ff */
[----:B------:R-:W2:Y:S01]  /*75c0*/  LDL.64 R46, [R46] ;  /* 0x000000002e2e7983 */ /* 0x000ea20000100a00 */
[----:B------:R-:W-:Y:S01]  /*75d0*/  LOP3.LUT R37, R33, 0x1, RZ, 0xc0, !PT ;  /* 0x0000000121257812 */ /* 0x000fe200078ec0ff */
[----:B------:R-:W-:Y:S01]  /*75e0*/  IMAD.MOV.U32 R50, RZ, RZ, 0x20fd8164 ;  /* 0x20fd8164ff327424 */ /* 0x000fe200078e00ff */
[----:B------:R-:W-:Y:S01]  /*75f0*/  DMUL R44, R54, R54 ;  /* 0x00000036362c7228 */ /* 0x000fe20000000000 */
[----:B------:R-:W-:Y:S01]  /*7600*/  BSSY.RECONVERGENT B2, `(.L_x_807) ;  /* 0x000002e000027945 */ /* 0x000fe20003800200 */
[----:B------:R-:W-:Y:S02]  /*7610*/  ISETP.NE.U32.AND P0, PT, R37, 0x1, PT ;  /* 0x000000012500780c */ /* 0x000fe40003f05070 */
[----:B------:R-:W-:Y:S02]  /*7620*/  MOV R37, 0x3da8ff83 ;  /* 0x3da8ff8300257802 */ /* 0x000fe40000000f00 */
[----:B------:R-:W-:Y:S02]  /*7630*/  FSEL R50, R50, -8.06006814911005101289e+34, !P0 ;  /* 0xf9785eba32327808 */ /* 0x000fe40004000000 */
[----:B------:R-:W-:-:S06]  /*7640*/  FSEL R51, -R37, 0.11223486810922622681, !P0 ;  /* 0x3de5db6525337808 */ /* 0x000fcc0004000100 */
[----:B---3--:R-:W-:-:S08]  /*7650*/  DFMA R20, R44, R50, R20 ;  /* 0x000000322c14722b */ /* 0x008fd00000000014 */
[----:B------:R-:W-:-:S08]  /*7660*/  DFMA R20, R44, R20, R22 ;  /* 0x000000142c14722b */ /* 0x000fd00000000016 */
[----:B----4-:R-:W-:-:S08]  /*7670*/  DFMA R20, R44, R20, R24 ;  /* 0x000000142c14722b */ /* 0x010fd00000000018 */
[----:B------:R-:W-:-:S08]  /*7680*/  DFMA R20, R44, R20, R26 ;  /* 0x000000142c14722b */ /* 0x000fd0000000001a */
[----:B-----5:R-:W-:-:S08]  /*7690*/  DFMA R20, R44, R20, R28 ;  /* 0x000000142c14722b */ /* 0x020fd0000000001c */
[----:B------:R-:W-:-:S08]  /*76a0*/  DFMA R20, R44, R20, R30 ;  /* 0x000000142c14722b */ /* 0x000fd0000000001e */
[----:B------:R-:W-:Y:S02]  /*76b0*/  DFMA R54, R20, R54, R54 ;  /* 0x000000361436722b */ /* 0x000fe40000000036 */
[----:B------:R-:W-:Y:S02]  /*76c0*/  DFMA R20, R44, R20, 1 ;  /* 0x3ff000002c14742b */ /* 0x000fe40000000014 */
[----:B------:R-:W-:-:S08]  /*76d0*/  @!P1 DMUL R44, RZ, R48 ;  /* 0x00000030ff2c9228 */ /* 0x000fd00000000000 */
[----:B------:R-:W-:Y:S02]  /*76e0*/  FSEL R22, R20, R54, !P0 ;  /* 0x0000003614167208 */ /* 0x000fe40004000000 */
[----:B------:R-:W-:Y:S02]  /*76f0*/  FSEL R23, R21, R55, !P0 ;  /* 0x0000003715177208 */ /* 0x000fe40004000000 */
[----:B------:R-:W-:Y:S01]  /*7700*/  LOP3.LUT P0, RZ, R33, 0x2, RZ, 0xc0, !PT ;  /* 0x0000000221ff7812 */ /* 0x000fe2000780c0ff */
[----:B------:R-:W-:-:S03]  /*7710*/  @!P1 IMAD.MOV.U32 R33, RZ, RZ, RZ ;  /* 0x000000ffff219224 */ /* 0x000fc600078e00ff */
[----:B------:R-:W-:-:S10]  /*7720*/  DADD R20, RZ, -R22 ;  /* 0x00000000ff147229 */ /* 0x000fd40000000816 */
[----:B------:R-:W-:Y:S02]  /*7730*/  FSEL R50, R22, R20, !P0 ;  /* 0x0000001416327208 */ /* 0x000fe40004000000 */
[----:B------:R-:W-:-:S06]  /*7740*/  FSEL R51, R23, R21, !P0 ;  /* 0x0000001517337208 */ /* 0x000fcc0004000000 */
[----:B--2---:R-:W-:Y:S01]  /*7750*/  DMUL R50, R46, R50 ;  /* 0x000000322e327228 */ /* 0x004fe20000000000 */
        /* <DEDUP_REMOVED lines=21> */
[----:B------:R-:W-:Y:S01]  /*78b0*/  IMAD.MOV.U32 R33, RZ, RZ, R23 ;  /* 0x000000ffff217224 */ /* 0x000fe200078e0017 */
[----:B------:R-:W-:Y:S01]  /*78c0*/  MOV R44, R24 ;  /* 0x00000018002c7202 */ /* 0x000fe20000000f00 */
[----:B------:R-:W-:-:S07]  /*78d0*/  IMAD.MOV.U32 R45, RZ, RZ, R25 ;  /* 0x000000ffff2d7224 */ /* 0x000fce00078e0019 */
.L_x_808:
[----:B------:R-:W-:Y:S05]  /*78e0*/  BSYNC.RECONVERGENT B2 ;  /* 0x0000000000027941 */ /* 0x000fea0003800200 */
.L_x_807:
[----:B------:R-:W1:Y:S02]  /*78f0*/  LDCU UR4, c[0x0][0x3b4] ;  /* 0x00007680ff0477ac */ /* 0x000e640008000800 */
[----:B-1----:R-:W-:-:S05]  /*7900*/  IMAD.U32 R30, RZ, RZ, UR4 ;  /* 0x00000004ff1e7e24 */ /* 0x002fca000f8e00ff */
[----:B------:R-:W-:-:S13]  /*7910*/  ISETP.GE.AND P0, PT, R30, 0x1, PT ;  /* 0x000000011e00780c */ /* 0x000fda0003f06270 */
[----:B------:R-:W-:Y:S05]  /*7920*/  @!P0 BRA `(.L_x_809) ;  /* 0x0000002800e08947 */ /* 0x000fea0003800000 */
        /* <DEDUP_REMOVED lines=11> */
[----:B------:R-:W-:Y:S01]  /*79e0*/  IMAD.IADD R36, R3, 0x1, R36 ;  /* 0x0000000103247824 */ /* 0x000fe200078e0224 */
[----:B------:R-:W-:Y:S01]  /*79f0*/  ISETP.NE.U32.AND P0, PT, R37, 0x1, PT ;  /* 0x000000012500780c */ /* 0x000fe20003f05070 */
[----:B------:R-:W-:Y:S01]  /*7a00*/  IMAD.MOV.U32 R37, RZ, RZ, 0x3da8ff83 ;  /* 0x3da8ff83ff257424 */ /* 0x000fe200078e00ff */
[----:B------:R-:W-:-:S04]  /*7a10*/  DMUL R50, R50, R52 ;  /* 0x0000003432327228 */ /* 0x000fc80000000000 */
[----:B------:R-:W-:Y:S01]  /*7a20*/  FSEL R49, -R37, 0.11223486810922622681, !P0 ;  /* 0x3de5db6525317808 */ /* 0x000fe20004000100 */
[----:B------:R-:W-:Y:S01]  /*7a30*/  IMAD.MOV.U32 R37, RZ, RZ, RZ ;  /* 0x000000ffff257224 */ /* 0x000fe200078e00ff */
[----:B------:R-:W-:-:S06]  /*7a40*/  FSEL R48, R48, -8.06006814911005101289e+34, !P0 ;  /* 0xf9785eba30307808 */ /* 0x000fcc0004000000 */
        /* <DEDUP_REMOVED lines=13> */
[----:B------:R-:W-:-:S06]  /*7b20*/  FSEL R21, R23, R21, !P0 ;  /* 0x0000001517157208 */ /* 0x000fcc0004000000 */
[----:B------:R-:W-:-:S08]  /*7b30*/  DMUL R46, R46, R20 ;  /* 0x000000142e2e7228 */ /* 0x000fd00000000000 */
[----:B------:R-:W-:-:S11]  /*7b40*/  DMUL R52, R46, R52 ;  /* 0x000000342e347228 */ /* 0x000fd60000000000 */
.L_x_857:
[----:B-1----:R-:W1:Y:S01]  /*7b50*/  LDC.64 R20, c[0x0][0x398] ;  /* 0x0000e600ff147b82 */ /* 0x002e620000000a00 */
[----:B------:R-:W-:-:S04]  /*7b60*/  IMAD R23, R37, UR5, R19 ;  /* 0x0000000525177c24 */ /* 0x000fc8000f8e0213 */
[----:B-1----:R-:W-:-:S06]  /*7b70*/  IMAD.WIDE.U32 R20, R23, 0x8, R20 ;  /* 0x0000000817147825 */ /* 0x002fcc00078e0014 */
        /* <DEDUP_REMOVED lines=28> */
[----:B------:R-:W-:Y:S02]  /*7d40*/  IMAD.MOV.U32 R48, RZ, RZ, R24 ;  /* 0x000000ffff307224 */ /* 0x000fe400078e0018 */
[----:B------:R-:W-:-:S07]  /*7d50*/  IMAD.MOV.U32 R49, RZ, RZ, R25 ;  /* 0x000000ffff317224 */ /* 0x000fce00078e0019 */
.L_x_811:
[----:B------:R-:W-:Y:S05]  /*7d60*/  BSYNC.RECONVERGENT B2 ;  /* 0x0000000000027941 */ /* 0x000fea0003800200 */
.L_x_810:
        /* <DEDUP_REMOVED lines=14> */
[----:B------:R-:W-:Y:S02]  /*7e50*/  FSEL R45, -R45, 0.11223486810922622681, !P0 ;  /* 0x3de5db652d2d7808 */ /* 0x000fe40004000100 */
[----:B------:R-:W-:-:S06]  /*7e60*/  FSEL R44, R44, -8.06006814911005101289e+34, !P0 ;  /* 0xf9785eba2c2c7808 */ /* 0x000fcc0004000000 */
[----:B--2---:R-:W-:-:S08]  /*7e70*/  DFMA R20, R46, R44, R20 ;  /* 0x0000002c2e14722b */ /* 0x004fd00000000014 */
[----:B------:R-:W-:-:S08]  /*7e80*/  DFMA R20, R46, R20, R22 ;  /* 0x000000142e14722b */ /* 0x000fd00000000016 */
[----:B---3--:R-:W-:-:S08]  /*7e90*/  DFMA R20, R46, R20, R24 ;  /* 0x000000142e14722b */ /* 0x008fd00000000018 */
[----:B------:R-:W-:Y:S02]  /*7ea0*/  DFMA R26, R46, R20, R26 ;  /* 0x000000142e1a722b */ /* 0x000fe4000000001a */
[----:B------:R-:W1:Y:S01]  /*7eb0*/  MUFU.RCP64H R21, R55 ;  /* 0x0000003700157308 */ /* 0x000e620000001800 */
[----:B------:R-:W-:-:S05]  /*7ec0*/  IMAD.MOV.U32 R20, RZ, RZ, 0x1 ;  /* 0x00000001ff147424 */ /* 0x000fca00078e00ff */
        /* <DEDUP_REMOVED lines=27> */
[----:B0-----:R-:W-:Y:S05]  /*8080*/  CALL.REL.NOINC `($__internal_10_$__cuda_sm20_div_rn_f64_full) ;  /* 0x0000003400787944 */ /* 0x001fea0003c00000 */
[----:B------:R-:W-:-:S07]  /*8090*/  IMAD.MOV.U32 R45, RZ, RZ, R33 ;  /* 0x000000ffff2d7224 */ /* 0x000fce00078e0021 */
.L_x_813:
[----:B------:R-:W-:Y:S05]  /*80a0*/  BSYNC.RECONVERGENT B1 ;  /* 0x0000000000017941 */ /* 0x000fea0003800200 */
.L_x_812:
[----:B------:R1:W-:Y:S01]  /*80b0*/  STL.64 [R1+0xa0], R44 ;  /* 0x0000a02c01007387 */ /* 0x0003e20000100a00 */
[----:B------:R-:W-:Y:S01]  /*80c0*/  BSSY.RECONVERGENT B2, `(.L_x_814) ;  /* 0x000001e000027945 */ /* 0x000fe20003800200 */
[----:B------:R-:W-:Y:S01]  /*80d0*/  @!P1 DMUL R48, RZ, R54 ;  /* 0x00000036ff309228 */ /* 0x000fe20000000000 */
[----:B------:R-:W-:Y:S02]  /*80e0*/  @!P1 MOV R33, 0x1 ;  /* 0x0000000100219802 */ /* 0x000fe40000000f00 */
        /* <DEDUP_REMOVED lines=8> */
[----:B------:R-:W2:Y:S08]  /*8170*/  F2I.F64 R20, R20 ;  /* 0x0000001400147311 */ /* 0x000eb00000301100 */
[----:B--2---:R-:W2:Y:S02]  /*8180*/  I2F.F64 R48, R20 ;  /* 0x0000001400307312 */ /* 0x004ea40000201c00 */
[----:B--2---:R-:W-:Y:S01]  /*8190*/  DFMA R22, R48, -UR8, R54 ;  /* 0x8000000830167c2b */ /* 0x004fe20008000036 */
        /* <DEDUP_REMOVED lines=9> */
[----:B-1----:R-:W-:-:S07]  /*8230*/  IMAD.MOV.U32 R44, RZ, RZ, R55 ;  /* 0x000000ffff2c7224 */ /* 0x002fce00078e0037 */
[----:B0-----:R-:W-:Y:S05]  /*8240*/  CALL.REL.NOINC `($_Z34gpuKernelSphericalHarmonicsBesselJIdEvPT_S1_S1_S1_S1_S0_iii$__internal_trig_reduction_slowpathd) ;  /* 0x0000003c003c7944 */ /* 0x001fea0003c00000 */
[----:B------:R-:W-:Y:S01]  /*8250*/  IMAD.MOV.U32 R20, RZ, RZ, R23 ;  /* 0x000000ffff147224 */ /* 0x000fe200078e0017 */
[----:B------:R-:W-:Y:S01]  /*8260*/  MOV R49, R25 ;  /* 0x0000001900317202 */ /* 0x000fe20000000f00 */
[----:B------:R-:W-:-:S07]  /*8270*/  IMAD.MOV.U32 R48, RZ, RZ, R24 ;  /* 0x000000ffff307224 */ /* 0x000fce00078e0018 */
.L_x_817:
[----:B------:R-:W-:Y:S05]  /*8280*/  BSYNC.RECONVERGENT B3 ;  /* 0x0000000000037941 */ /* 0x000fea0003800200 */
.L_x_816:
[----:B------:R-:W-:-:S07]  /*8290*/  VIADD R33, R20, 0x1 ;  /* 0x0000000114217836 */ /* 0x000fce0000000000 */
.L_x_815:
[----:B------:R-:W-:Y:S05]  /*82a0*/  BSYNC.RECONVERGENT B2 ;  /* 0x0000000000027941 */ /* 0x000fea0003800200 */
.L_x_814:
[----:B------:R-:W2:Y:S01]  /*82b0*/  LDCU.64 UR8, c[0x4][0x10] ;  /* 0x01000200ff0877ac */ /* 0x000ea20008000a00 */
[----:B------:R-:W-:-:S05]  /*82c0*/  IMAD.SHL.U32 R20, R33, 0x40, RZ ;  /* 0x0000004021147824 */ /* 0x000fca00078e00ff */
[----:B------:R-:W-:-:S04]  /*82d0*/  LOP3.LUT R20, R20, 0x40, RZ, 0xc0, !PT ;  /* 0x0000004014147812 */ /* 0x000fc800078ec0ff */
[----:B--2---:R-:W-:-:S05]  /*82e0*/  IADD3 R56, P0, PT, R20, UR8, RZ ;  /* 0x0000000814387c10 */ /* 0x004fca000ff1e0ff */
[----:B------:R-:W-:-:S05]  /*82f0*/  IMAD.X R57, RZ, RZ, UR9, P0 ;  /* 0x00000009ff397e24 */ /* 0x000fca00080e06ff */
[----:B------:R-:W2:Y:S04]  /*8300*/  LDG.E.128.CONSTANT R20, desc[UR14][R56.64] ;  /* 0x0000000e38147981 */ /* 0x000ea8000c1e9d00 */
[----:B------:R-:W3:Y:S04]  /*8310*/  LDG.E.128.CONSTANT R24, desc[UR14][R56.64+0x10] ;  /* 0x0000100e38187981 */ /* 0x000ee8000c1e9d00 */
[----:B------:R-:W4:Y:S01]  /*8320*/  LDG.E.128.CONSTANT R28, desc[UR14][R56.64+0x20] ;  /* 0x0000200e381c7981 */ /* 0x000f22000c1e9d00 */
[----:B-1----:R-:W-:Y:S01]  /*8330*/  LOP3.LUT R44, R33, 0x1, RZ, 0xc0, !PT ;  /* 0x00000001212c7812 */ /* 0x002fe200078ec0ff */
[----:B------:R-:W-:Y:S01]  /*8340*/  DMUL R46, R48, R48 ;  /* 0x00000030302e7228 */ /* 0x000fe20000000000 */
[----:B------:R-:W-:Y:S01]  /*8350*/  MOV R45, 0x3da8ff83 ;  /* 0x3da8ff83002d7802 */ /* 0x000fe20000000f00 */
[----:B------:R-:W-:Y:S01]  /*8360*/  BSSY.RECONVERGENT B1, `(.L_x_818) ;  /* 0x0000029000017945 */ /* 0x000fe20003800200 */
[----:B------:R-:W-:Y:S01]  /*8370*/  ISETP.NE.U32.AND P0, PT, R44, 0x1, PT ;  /* 0x000000012c00780c */ /* 0x000fe20003f05070 */
[----:B------:R-:W-:Y:S01]  /*8380*/  IMAD.MOV.U32 R44, RZ, RZ, 0x20fd8164 ;  /* 0x20fd8164ff2c7424 */ /* 0x000fe200078e00ff */
[----:B------:R-:W-:-:S02]  /*8390*/  ISETP.GE.U32.AND P1, PT, R16, 0x7, PT ;  /* 0x000000071000780c */ /* 0x000fc40003f26070 */
[----:B------:R-:W-:Y:S02]  /*83a0*/  FSEL R45, -R45, 0.11223486810922622681, !P0 ;  /* 0x3de5db652d2d7808 */ /* 0x000fe40004000100 */
[----:B------:R-:W-:-:S06]  /*83b0*/  FSEL R44, R44, -8.06006814911005101289e+34, !P0 ;  /* 0xf9785eba2c2c7808 */ /* 0x000fcc0004000000 */
[----:B--2---:R-:W-:-:S08]  /*83c0*/  DFMA R20, R46, R44, R20 ;  /* 0x0000002c2e14722b */ /* 0x004fd00000000014 */
[----:B------:R-:W-:Y:S01]  /*83d0*/  DFMA R20, R46, R20, R22 ;  /* 0x000000142e14722b */ /* 0x000fe20000000016 */
[----:B------:R-:W1:Y:S01]  /*83e0*/  MUFU.RCP64H R23, R55 ;  /* 0x0000003700177308 */ /* 0x000e620000001800 */
[----:B------:R-:W-:-:S06]  /*83f0*/  IMAD.MOV.U32 R22, RZ, RZ, 0x1 ;  /* 0x00000001ff167424 */ /* 0x000fcc00078e00ff */
[----:B---3--:R-:W-:-:S08]  /*8400*/  DFMA R20, R46, R20, R24 ;  /* 0x000000142e14722b */ /* 0x008fd00000000018 */
[----:B------:R-:W-:-:S08]  /*8410*/  DFMA R20, R46, R20, R26 ;  /* 0x000000142e14722b */ /* 0x000fd0000000001a */
        /* <DEDUP_REMOVED lines=27> */
[----:B------:R-:W-:Y:S01]  /*85d0*/  MOV R20, R44 ;  /* 0x0000002c00147202 */ /* 0x000fe20000000f00 */
[----:B------:R-:W-:-:S07]  /*85e0*/  IMAD.MOV.U32 R21, RZ, RZ, R33 ;  /* 0x000000ffff157224 */ /* 0x000fce00078e0021 */
.L_x_819:
[----:B------:R-:W-:Y:S05]  /*85f0*/  BSYNC.RECONVERGENT B1 ;  /* 0x0000000000017941 */ /* 0x000fea0003800200 */
.L_x_818:
[----:B------:R-:W-:Y:S01]  /*8600*/  DMUL R46, R54, R54 ;  /* 0x00000036362e7228 */ /* 0x000fe20000000000 */
[----:B------:R-:W-:Y:S01]  /*8610*/  IMAD.MOV.U32 R22, RZ, RZ, 0x1 ;  /* 0x00000001ff167424 */ /* 0x000fe200078e00ff */
[----:B------:R-:W-:Y:S01]  /*8620*/  FSETP.GEU.AND P2, PT, |R69|, 6.5827683646048100446e-37, PT ;  /* 0x036000004500780b */ /* 0x000fe20003f4e200 */
[----:B------:R-:W-:Y:S03]  /*8630*/  BSSY.RECONVERGENT B1, `(.L_x_820) ;  /* 0x0000015000017945 */ /* 0x000fe60003800200 */
[----:B------:R-:W1:Y:S02]  /*8640*/  MUFU.RCP64H R23, R47 ;  /* 0x0000002f00177308 */ /* 0x000e640000001800 */
[----:B-1----:R-:W-:-:S08]  /*8650*/  DFMA R24, -R46, R22, 1 ;  /* 0x3ff000002e18742b */ /* 0x002fd00000000116 */
[----:B------:R-:W-:-:S08]  /*8660*/  DFMA R24, R24, R24, R24 ;  /* 0x000000181818722b */ /* 0x000fd00000000018 */
[----:B------:R-:W-:-:S08]  /*8670*/  DFMA R24, R22, R24, R22 ;  /* 0x000000181618722b */ /* 0x000fd00000000016 */
[----:B------:R-:W-:-:S08]  /*8680*/  DFMA R22, -R46, R24, 1 ;  /* 0x3ff000002e16742b */ /* 0x000fd00000000118 */
[----:B------:R-:W-:Y:S01]  /*8690*/  DFMA R22, R24, R22, R24 ;  /* 0x000000161816722b */ /* 0x000fe20000000018 */
[----:B------:R-:W-:Y:S02]  /*86a0*/  IMAD.MOV.U32 R24, RZ, RZ, R68 ;  /* 0x000000ffff187224 */ /* 0x000fe400078e0044 */
[----:B------:R-:W-:-:S06]  /*86b0*/  IMAD.MOV.U32 R25, RZ, RZ, R69 ;  /* 0x000000ffff197224 */ /* 0x000fcc00078e0045 */
        /* <DEDUP_REMOVED lines=12> */
.L_x_821:
[----:B------:R-:W-:Y:S05]  /*8780*/  BSYNC.RECONVERGENT B1 ;  /* 0x0000000000017941 */ /* 0x000fea0003800200 */
.L_x_820:
[----:B------:R-:W-:Y:S01]  /*8790*/  DADD R20, R44, -R20 ;  /* 0x000000002c147229 */ /* 0x000fe20000000814 */
[----:B------:R-:W-:-:S06]  /*87a0*/  IMAD.MOV.U32 R24, RZ, RZ, 0x2 ;  /* 0x00000002ff187424 */ /* 0x000fcc00078e00ff */
[----:B------:R1:W-:Y:S01]  /*87b0*/  STL.64 [R1+0xa8], R20 ;  /* 0x0000a81401007387 */ /* 0x0003e20000100a00 */
[----:B------:R-:W-:Y:S05]  /*87c0*/  @!P1 BRA `(.L_x_822) ;  /* 0x0000000c008c9947 */ /* 0x000fea0003800000 */
[----:B------:R-:W-:-:S07]  /*87d0*/  MOV R24, 0x2 ;  /* 0x0000000200187802 */ /* 0x000fce0000000f00 */
.L_x_839:
[----:B-12---:R-:W1:Y:S01]  /*87e0*/  MUFU.RCP64H R21, R55 ;  /* 0x0000003700157308 */ /* 0x006e620000001800 */
[----:B------:R-:W-:Y:S01]  /*87f0*/  IMAD.MOV.U32 R20, RZ, RZ, 0x1 ;  /* 0x00000001ff147424 */ /* 0x000fe200078e00ff */
[----:B------:R-:W-:Y:S01]  /*8800*/  LEA R46, R24, 0xffffffff, 0x1 ;  /* 0xffffffff182e7811 */ /* 0x000fe200078e08ff */
[----:B------:R-:W-:Y:S05]  /*8810*/  BSSY.RECONVERGENT B1, `(.L_x_823) ;  /* 0x0000015000017945 */ /* 0x000fea0003800200 */
[----:B------:R-:W2:Y:S01]  /*8820*/  I2F.F64 R46, R46 ;  /* 0x0000002e002e7312 */ /* 0x000ea20000201c00 */
[----:B-1----:R-:W-:Y:S01]  /*8830*/  DFMA R22, -R54, R20, 1 ;  /* 0x3ff000003616742b */ /* 0x002fe20000000114 */
[----:B--2---:R-:W-:-:S07]  /*8840*/  FSETP.GEU.AND P1, PT, |R47|, 6.5827683646048100446e-37, PT ;  /* 0x036000002f00780b */ /* 0x004fce0003f2e200 */
        /* <DEDUP_REMOVED lines=17> */
.L_x_824:
[----:B------:R-:W-:Y:S05]  /*8960*/  BSYNC.RECONVERGENT B1 ;  /* 0x0000000000017941 */ /* 0x000fea0003800200 */
.L_x_823:
[----:B------:R-:W-:-:S06]  /*8970*/  LEA R20, R24, UR7, 0x3 ;  /* 0x0000000718147c11 */ /* 0x000fcc000f8e18ff */
[----:B------:R-:W2:Y:S01]  /*8980*/  LDL.128 R20, [R20+-0x10] ;  /* 0xfffff00014147983 */ /* 0x000ea20000100c00 */
[----:B------:R-:W1:Y:S01]  /*8990*/  MUFU.RCP64H R47, R55 ;  /* 0x00000037002f7308 */ /* 0x000e620000001800 */
[----:B------:R-:W-:Y:S01]  /*89a0*/  IMAD.MOV.U32 R46, RZ, RZ, 0x1 ;  /* 0x00000001ff2e7424 */ /* 0x000fe200078e00ff */
[----:B------:R-:W-:Y:S05]  /*89b0*/  BSSY.RECONVERGENT B1, `(.L_x_825) ;  /* 0x0000019000017945 */ /* 0x000fea0003800200 */
[----:B-1----:R-:W-:-:S08]  /*89c0*/  DFMA R26, -R54, R46, 1 ;  /* 0x3ff00000361a742b */ /* 0x002fd0000000012e */
[----:B------:R-:W-:-:S08]  /*89d0*/  DFMA R26, R26, R26, R26 ;  /* 0x0000001a1a1a722b */ /* 0x000fd0000000001a */
        /* <DEDUP_REMOVED lines=10> */
[----:B------:R-:W-:Y:S02]  /*8a80*/  FSETP.GT.AND P0, PT, |R25|, 1.469367938527859385e-39, PT ;  /* 0x001000001900780b */ /* 0x000fe40003f04200 */
[----:B------:R-:W-:Y:S01]  /*8a90*/  LEA R25, R24, UR7, 0x3 ;  /* 0x0000000718197c11 */ /* 0x000fe2000f8e18ff */
[----:B--2---:R-:W-:-:S10]  /*8aa0*/  DFMA R20, R22, R28, -R20 ;  /* 0x0000001c1614722b */ /* 0x004fd40000000814 */
[----:B------:R-:W-:Y:S05]  /*8ab0*/  @P0 BRA P1, `(.L_x_826) ;  /* 0x0000000000200947 */ /* 0x000fea0000800000 */
[----:B------:R-:W-:Y:S01]  /*8ac0*/  IMAD.MOV.U32 R46, RZ, RZ, R26 ;  /* 0x000000ffff2e7224 */ /* 0x000fe200078e001a */
[----:B------:R-:W-:Y:S01]  /*8ad0*/  MOV R44, R54 ;  /* 0x00000036002c7202 */ /* 0x000fe20000000f00 */
[----:B------:R-:W-:Y:S01]  /*8ae0*/  IMAD.MOV.U32 R33, RZ, RZ, R27 ;  /* 0x000000ffff217224 */ /* 0x000fe200078e001b */
[----:B------:R-:W-:Y:S01]  /*8af0*/  MOV R45, 0x8b20 ;  /* 0x00008b20002d7802 */ /* 0x000fe20000000f00 */
[----:B------:R-:W-:-:S07]  /*8b00*/  IMAD.MOV.U32 R47, RZ, RZ, R55 ;  /* 0x000000ffff2f7224 */ /* 0x000fce00078e0037 */
[----:B0-----:R-:W-:Y:S05]  /*8b10*/  CALL.REL.NOINC `($__internal_10_$__cuda_sm20_div_rn_f64_full) ;  /* 0x0000002800d47944 */ /* 0x001fea0003c00000 */
[----:B------:R-:W-:Y:S02]  /*8b20*/  IMAD.MOV.U32 R46, RZ, RZ, R44 ;  /* 0x000000ffff2e7224 */ /* 0x000fe400078e002c */
[----:B------:R-:W-:-:S07]  /*8b30*/  IMAD.MOV.U32 R47, RZ, RZ, R33 ;  /* 0x000000ffff2f7224 */ /* 0x000fce00078e0021 */
.L_x_826:
[----:B------:R-:W-:Y:S05]  /*8b40*/  BSYNC.RECONVERGENT B1 ;  /* 0x0000000000017941 */ /* 0x000fea0003800200 */
.L_x_825:
[----:B------:R-:W1:Y:S01]  /*8b50*/  MUFU.RCP64H R31, R55 ;  /* 0x00000037001f7308 */ /* 0x000e620000001800 */
[----:B------:R-:W-:Y:S01]  /*8b60*/  IMAD.MOV.U32 R30, RZ, RZ, 0x1 ;  /* 0x00000001ff1e7424 */ /* 0x000fe200078e00ff */
[----:B------:R-:W-:Y:S01]  /*8b70*/  DFMA R22, R20, R46, -R22 ;  /* 0x0000002e1416722b */ /* 0x000fe20000000816 */
[----:B------:R-:W-:Y:S06]  /*8b80*/  BSSY.RECONVERGENT B1, `(.L_x_827) ;  /* 0x0000018000017945 */ /* 0x000fec0003800200 */
[----:B------:R2:W-:Y:S01]  /*8b90*/  STL.128 [R25], R20 ;  /* 0x0000001419007387 */ /* 0x0005e20000100c00 */
        /* <DEDUP_REMOVED lines=13> */
[----:B--2---:R-:W-:Y:S05]  /*8c70*/  @P0 BRA P1, `(.L_x_828) ;  /* 0x0000000000200947 */ /* 0x004fea0000800000 */
[----:B------:R-:W-:Y:S01]  /*8c80*/  MOV R46, R26 ;  /* 0x0000001a002e7202 */ /* 0x000fe20000000f00 */
[----:B------:R-:W-:Y:S01]  /*8c90*/  IMAD.MOV.U32 R33, RZ, RZ, R27 ;  /* 0x000000ffff217224 */ /* 0x000fe200078e001b */
[----:B------:R-:W-:Y:S01]  /*8ca0*/  MOV R45, 0x8ce0 ;  /* 0x00008ce0002d7802 */ /* 0x000fe20000000f00 */
[----:B------:R-:W-:Y:S02]  /*8cb0*/  IMAD.MOV.U32 R44, RZ, RZ, R54 ;  /* 0x000000ffff2c7224 */ /* 0x000fe400078e0036 */
[----:B------:R-:W-:-:S07]  /*8cc0*/  IMAD.MOV.U32 R47, RZ, RZ, R55 ;  /* 0x000000ffff2f7224 */ /* 0x000fce00078e0037 */
[----:B0-----:R-:W-:Y:S05]  /*8cd0*/  CALL.REL.NOINC `($__internal_10_$__cuda_sm20_div_rn_f64_full) ;  /* 0x0000002800647944 */ /* 0x001fea0003c00000 */
[----:B------:R-:W-:Y:S01]  /*8ce0*/  IMAD.MOV.U32 R28, RZ, RZ, R44 ;  /* 0x000000ffff1c7224 */ /* 0x000fe200078e002c */
[----:B------:R-:W-:-:S07]  /*8cf0*/  MOV R29, R33 ;  /* 0x00000021001d7202 */ /* 0x000fce0000000f00 */
.L_x_828:
[----:B------:R-:W-:Y:S05]  /*8d00*/  BSYNC.RECONVERGENT B1 ;  /* 0x0000000000017941 */ /* 0x000fea0003800200 */
.L_x_827:
[----:B------:R-:W1:Y:S01]  /*8d10*/  MUFU.RCP64H R31, R55 ;  /* 0x00000037001f7308 */ /* 0x000e620000001800 */
[----:B------:R-:W-:Y:S01]  /*8d20*/  IMAD.MOV.U32 R30, RZ, RZ, 0x1 ;  /* 0x00000001ff1e7424 */ /* 0x000fe200078e00ff */
[----:B------:R-:W-:Y:S01]  /*8d30*/  BSSY.RECONVERGENT B1, `(.L_x_829) ;  /* 0x0000018000017945 */ /* 0x000fe20003800200 */
[----:B------:R-:W-:-:S04]  /*8d40*/  DFMA R20, R22, R28, -R20 ;  /* 0x0000001c1614722b */ /* 0x000fc80000000814 */
        /* <DEDUP_REMOVED lines=22> */
.L_x_830:
[----:B------:R-:W-:Y:S05]  /*8eb0*/  BSYNC.RECONVERGENT B1 ;  /* 0x0000000000017941 */ /* 0x000fea0003800200 */
.L_x_829:
[----:B------:R-:W1:Y:S01]  /*8ec0*/  MUFU.RCP64H R31, R55 ;  /* 0x00000037001f7308 */ /* 0x000e620000001800 */
[----:B------:R-:W-:Y:S01]  /*8ed0*/  IMAD.MOV.U32 R30, RZ, RZ, 0x1 ;  /* 0x00000001ff1e7424 */ /* 0x000fe200078e00ff */
[----:B------:R-:W-:Y:S01]  /*8ee0*/  DFMA R22, R20, R46, -R22 ;  /* 0x0000002e1416722b */ /* 0x000fe20000000816 */
[----:B------:R-:W-:Y:S06]  /*8ef0*/  BSSY.RECONVERGENT B1, `(.L_x_831) ;  /* 0x0000018000017945 */ /* 0x000fec0003800200 */
[----:B------:R2:W-:Y:S01]  /*8f00*/  STL.128 [R25+0x10], R20 ;  /* 0x0000101419007387 */ /* 0x0005e20000100c00 */
        /* <DEDUP_REMOVED lines=22> */
.L_x_832:
[----:B------:R-:W-:Y:S05]  /*9070*/  BSYNC.RECONVERGENT B1 ;  /* 0x0000000000017941 */ /* 0x000fea0003800200 */
.L_x_831:
[----:B------:R-:W1:Y:S01]  /*9080*/  MUFU.RCP64H R31, R55 ;  /* 0x00000037001f7308 */ /* 0x000e620000001800 */
[----:B------:R-:W-:Y:S01]  /*9090*/  MOV R30, 0x1 ;  /* 0x00000001001e7802 */ /* 0x000fe20000000f00 */
        /* <DEDUP_REMOVED lines=19> */
[----:B------:R-:W-:Y:S02]  /*91d0*/  IMAD.MOV.U32 R44, RZ, RZ, R54 ;  /* 0x000000ffff2c7224 */ /* 0x000fe400078e0036 */
[----:B------:R-:W-:-:S07]  /*91e0*/  IMAD.MOV.U32 R47, RZ, RZ, R55 ;  /* 0x000000ffff2f7224 */ /* 0x000fce00078e0037 */
[----:B0-----:R-:W-:Y:S05]  /*91f0*/  CALL.REL.NOINC `($__internal_10_$__cuda_sm20_div_rn_f64_full) ;  /* 0x00000024001c7944 */ /* 0x001fea0003c00000 */
[----:B------:R-:W-:Y:S01]  /*9200*/  MOV R46, R44 ;  /* 0x0000002c002e7202 */ /* 0x000fe20000000f00 */
[----:B------:R-:W-:-:S07]  /*9210*/  IMAD.MOV.U32 R47, RZ, RZ, R33 ;  /* 0x000000ffff2f7224 */ /* 0x000fce00078e0021 */
.L_x_834:
[----:B------:R-:W-:Y:S05]  /*9220*/  BSYNC.RECONVERGENT B1 ;  /* 0x0000000000017941 */ /* 0x000fea0003800200 */
.L_x_833:
[----:B------:R-:W1:Y:S01]  /*9230*/  MUFU.RCP64H R31, R55 ;  /* 0x00000037001f7308 */ /* 0x000e620000001800 */
[----:B------:R-:W-:Y:S01]  /*9240*/  IMAD.MOV.U32 R30, RZ, RZ, 0x1 ;  /* 0x00000001ff1e7424 */ /* 0x000fe200078e00ff */
[----:B------:R-:W-:Y:S01]  /*9250*/  DFMA R22, R20, R46, -R22 ;  /* 0x0000002e1416722b */ /* 0x000fe20000000816 */
[----:B------:R-:W-:Y:S06]  /*9260*/  BSSY.RECONVERGENT B1, `(.L_x_835) ;  /* 0x0000018000017945 */ /* 0x000fec0003800200 */
[----:B------:R2:W-:Y:S01]  /*9270*/  STL.128 [R25+0x20], R20 ;  /* 0x0000201419007387 */ /* 0x0005e20000100c00 */
[----:B-1----:R-:W-:-:S08]  /*9280*/  DFMA R26, -R54, R30, 1 ;  /* 0x3ff00000361a742b */ /* 0x002fd0000000011e */
[----:B------:R-:W-:Y:S01]  /*9290*/  DFMA R26, R26, R26, R26 ;  /* 0x0000001a1a1a722b */ /* 0x000fe2000000001a */
[----:B--2---:R-:W-:-:S07]  /*92a0*/  VIADD R25, R24, 0x6 ;  /* 0x0000000618197836 */ /* 0x004fce0000000000 */
        /* <DEDUP_REMOVED lines=18> */
[----:B------:R-:W-:-:S07]  /*93d0*/  IMAD.MOV.U32 R45, RZ, RZ, R33 ;  /* 0x000000ffff2d7224 */ /* 0x000fce00078e0021 */
.L_x_836:
[----:B------:R-:W-:Y:S05]  /*93e0*/  BSYNC.RECONVERGENT B1 ;  /* 0x0000000000017941 */ /* 0x000fea0003800200 */
.L_x_835:
        /* <DEDUP_REMOVED lines=17> */
[----:B------:R-:W-:-:S11]  /*9500*/  LEA R26, R25, UR7, 0x3 ;  /* 0x00000007191a7c11 */ /* 0x000fd6000f8e18ff */
[----:B------:R-:W-:Y:S05]  /*9510*/  @P0 BRA P1, `(.L_x_838) ;  /* 0x0000000000200947 */ /* 0x000fea0000800000 */
        /* <DEDUP_REMOVED lines=8> */
.L_x_838:
[----:B------:R-:W-:Y:S05]  /*95a0*/  BSYNC.RECONVERGENT B1 ;  /* 0x0000000000017941 */ /* 0x000fea0003800200 */
.L_x_837:
[----:B------:R-:W-:Y:S01]  /*95b0*/  DFMA R22, R20, R30, -R22 ;  /* 0x0000001e1416722b */ /* 0x000fe20000000816 */
[----:B------:R-:W-:Y:S01]  /*95c0*/  ISETP.NE.AND P0, PT, R25, R2, PT ;  /* 0x000000021900720c */ /* 0x000fe20003f05270 */
[----:B------:R-:W-:-:S05]  /*95d0*/  VIADD R24, R24, 0x8 ;  /* 0x0000000818187836 */ /* 0x000fca0000000000 */
[----:B------:R2:W-:Y:S07]  /*95e0*/  STL.128 [R26], R20 ;  /* 0x000000141a007387 */ /* 0x0005ee0000100c00 */
[----:B------:R-:W-:Y:S05]  /*95f0*/  @P0 BRA `(.L_x_839) ;  /* 0xfffffff000780947 */ /* 0x000fea000383ffff */
.L_x_822:
[----:B------:R-:W-:-:S13]  /*9600*/  LOP3.LUT P0, RZ, R13, 0x7, RZ, 0xc0, !PT ;  /* 0x000000070dff7812 */ /* 0x000fda000780c0ff */
[----:B------:R-:W-:Y:S05]  /*9610*/  @!P0 BRA `(.L_x_840) ;  /* 0x0000000c00608947 */ /* 0x000fea0003800000 */
[----:B------:R-:W-:-:S13]  /*9620*/  ISETP.GE.U32.AND P0, PT, R10, 0x3, PT ;  /* 0x000000030a00780c */ /* 0x000fda0003f06070 */
[----:B------:R-:W-:Y:S05]  /*9630*/  @!P0 BRA `(.L_x_841) ;  /* 0x0000000400d88947 */ /* 0x000fea0003800000 */
[----:B-12---:R-:W1:Y:S01]  /*9640*/  MUFU.RCP64H R21, R55 ;  /* 0x0000003700157308 */ /* 0x006e620000001800 */
[----:B------:R-:W-:Y:S01]  /*9650*/  IMAD.MOV.U32 R20, RZ, RZ, 0x1 ;  /* 0x00000001ff147424 */ /* 0x000fe200078e00ff */
[----:B------:R-:W-:Y:S05]  /*9660*/  BSSY.RECONVERGENT B1, `(.L_x_842) ;  /* 0x0000016000017945 */ /* 0x000fea0003800200 */
[----:B-1----:R-:W-:-:S08]  /*9670*/  DFMA R22, -R54, R20, 1 ;  /* 0x3ff000003616742b */ /* 0x002fd00000000114 */
[----:B------:R-:W-:-:S08]  /*9680*/  DFMA R22, R22, R22, R22 ;  /* 0x000000161616722b */ /* 0x000fd00000000016 */
[----:B------:R-:W-:Y:S01]  /*9690*/  DFMA R22, R20, R22, R20 ;  /* 0x000000161416722b */ /* 0x000fe20000000014 */
[----:B------:R-:W-:-:S04]  /*96a0*/  LEA R21, R24, 0xffffffff, 0x1 ;  /* 0xffffffff18157811 */ /* 0x000fc800078e08ff */
[----:B------:R-:W1:Y:S03]  /*96b0*/  I2F.F64 R46, R21 ;  /* 0x00000015002e7312 */ /* 0x000e660000201c00 */
[----:B------:R-:W-:-:S08]  /*96c0*/  DFMA R26, -R54, R22, 1 ;  /* 0x3ff00000361a742b */ /* 0x000fd00000000116 */
[----:B------:R-:W-:Y:S01]  /*96d0*/  DFMA R26, R22, R26, R22 ;  /* 0x0000001a161a722b */ /* 0x000fe20000000016 */
[----:B-1----:R-:W-:-:S07]  /*96e0*/  FSETP.GEU.AND P1, PT, |R47|, 6.5827683646048100446e-37, PT ;  /* 0x036000002f00780b */ /* 0x002fce0003f2e200 */
        /* <DEDUP_REMOVED lines=13> */
.L_x_843:
[----:B------:R-:W-:Y:S05]  /*97c0*/  BSYNC.RECONVERGENT B1 ;  /* 0x0000000000017941 */ /* 0x000fea0003800200 */
.L_x_842:
[----:B------:R-:W-:-:S04]  /*97d0*/  IADD3 R21, PT, PT, -R24, R21, RZ ;  /* 0x0000001518157210 */ /* 0x000fc80007ffe1ff */
[----:B------:R-:W-:-:S05]  /*97e0*/  LEA R20, R21, UR7, 0x3 ;  /* 0x0000000715147c11 */ /* 0x000fca000f8e18ff */
[----:B------:R-:W2:Y:S04]  /*97f0*/  LDL.64 R26, [R20] ;  /* 0x00000000141a7983 */ /* 0x000ea80000100a00 */
[----:B------:R1:W2:Y:S01]  /*9800*/  LDL.64 R22, [R20+-0x8] ;  /* 0xfffff80014167983 */ /* 0x0002a20000100a00 */
[----:B------:R-:W3:Y:S01]  /*9810*/  MUFU.RCP64H R45, R55 ;  /* 0x00000037002d7308 */ /* 0x000ee20000001800 */
[----:B------:R-:W-:Y:S01]  /*9820*/  IMAD.MOV.U32 R44, RZ, RZ, 0x1 ;  /* 0x00000001ff2c7424 */ /* 0x000fe200078e00ff */
[----:B------:R-:W-:Y:S05]  /*9830*/  BSSY.RECONVERGENT B1, `(.L_x_844) ;  /* 0x000001a000017945 */ /* 0x000fea0003800200 */
[----:B---3--:R-:W-:-:S08]  /*9840*/  DFMA R30, -R54, R44, 1 ;  /* 0x3ff00000361e742b */ /* 0x008fd0000000012c */
[----:B------:R-:W-:-:S08]  /*9850*/  DFMA R30, R30, R30, R30 ;  /* 0x0000001e1e1e722b */ /* 0x000fd0000000001e */
[----:B------:R-:W-:Y:S01]  /*9860*/  DFMA R44, R44, R30, R44 ;  /* 0x0000001e2c2c722b */ /* 0x000fe2000000002c */
[----:B------:R-:W-:-:S07]  /*9870*/  LEA R30, R24, 0x1, 0x1 ;  /* 0x00000001181e7811 */ /* 0x000fce00078e08ff */
[----:B------:R-:W-:Y:S01]  /*9880*/  DFMA R56, -R54, R44, 1 ;  /* 0x3ff000003638742b */ /* 0x000fe2000000012c */
[----:B------:R-:W3:Y:S07]  /*9890*/  I2F.F64 R30, R30 ;  /* 0x0000001e001e7312 */ /* 0x000eee0000201c00 */
[----:B------:R-:W-:-:S08]  /*98a0*/  DFMA R56, R44, R56, R44 ;  /* 0x000000382c38722b */ /* 0x000fd0000000002c */
[----:B---3--:R-:W-:Y:S01]  /*98b0*/  DMUL R46, R56, R30 ;  /* 0x0000001e382e7228 */ /* 0x008fe20000000000 */
[----:B------:R-:W-:-:S07]  /*98c0*/  FSETP.GEU.AND P1, PT, |R31|, 6.5827683646048100446e-37, PT ;  /* 0x036000001f00780b */ /* 0x000fce0003f2e200 */
[----:B------:R-:W-:-:S08]  /*98d0*/  DFMA R44, -R54, R46, R30 ;  /* 0x0000002e362c722b */ /* 0x000fd0000000011e */
[----:B------:R-:W-:-:S10]  /*98e0*/  DFMA R56, R56, R44, R46 ;  /* 0x0000002c3838722b */ /* 0x000fd4000000002e */
[----:B-1----:R-:W-:-:S05]  /*98f0*/  FFMA R20, RZ, R55, R57 ;  /* 0x00000037ff147223 */ /* 0x002fca0000000039 */
[----:B------:R-:W-:Y:S01]  /*9900*/  FSETP.GT.AND P0, PT, |R20|, 1.469367938527859385e-39, PT ;  /* 0x001000001400780b */ /* 0x000fe20003f04200 */
[----:B--2---:R-:W-:Y:S01]  /*9910*/  DFMA R28, R26, R28, -R22 ;  /* 0x0000001c1a1c722b */ /* 0x004fe20000000816 */
[----:B------:R-:W-:-:S06]  /*9920*/  LEA R22, R24, UR7, 0x3 ;  /* 0x0000000718167c11 */ /* 0x000fcc000f8e18ff */
[----:B------:R1:W-:Y:S05]  /*9930*/  STL.64 [R22], R28 ;  /* 0x0000001c16007387 */ /* 0x0003ea0000100a00 */
[----:B------:R-:W-:Y:S05]  /*9940*/  @P0 BRA P1, `(.L_x_845) ;  /* 0x0000000000200947 */ /* 0x000fea0000800000 */
[----:B------:R-:W-:Y:S01]  /*9950*/  IMAD.MOV.U32 R46, RZ, RZ, R30 ;  /* 0x000000ffff2e7224 */ /* 0x000fe200078e001e */
[----:B------:R-:W-:Y:S01]  /*9960*/  MOV R44, R54 ;  /* 0x00000036002c7202 */ /* 0x000fe20000000f00 */
[----:B------:R-:W-:Y:S01]  /*9970*/  IMAD.MOV.U32 R33, RZ, RZ, R31 ;  /* 0x000000ffff217224 */ /* 0x000fe200078e001f */
[----:B------:R-:W-:Y:S01]  /*9980*/  MOV R45, 0x99b0 ;  /* 0x000099b0002d7802 */ /* 0x000fe20000000f00 */
[----:B------:R-:W-:-:S07]  /*9990*/  IMAD.MOV.U32 R47, RZ, RZ, R55 ;  /* 0x000000ffff2f7224 */ /* 0x000fce00078e0037 */
[----:B01----:R-:W-:Y:S05]  /*99a0*/  CALL.REL.NOINC `($__internal_10_$__cuda_sm20_div_rn_f64_full) ;  /* 0x0000001c00307944 */ /* 0x003fea0003c00000 */
[----:B------:R-:W-:Y:S02]  /*99b0*/  IMAD.MOV.U32 R56, RZ, RZ, R44 ;  /* 0x000000ffff387224 */ /* 0x000fe400078e002c */
[----:B------:R-:W-:-:S07]  /*99c0*/  IMAD.MOV.U32 R57, RZ, RZ, R33 ;  /* 0x000000ffff397224 */ /* 0x000fce00078e0021 */
.L_x_845:
[----:B------:R-:W-:Y:S05]  /*99d0*/  BSYNC.RECONVERGENT B1 ;  /* 0x0000000000017941 */ /* 0x000fea0003800200 */
.L_x_844:
[----:B------:R-:W2:Y:S01]  /*99e0*/  MUFU.RCP64H R31, R55 ;  /* 0x00000037001f7308 */ /* 0x000ea20000001800 */
[----:B------:R-:W-:Y:S01]  /*99f0*/  MOV R30, 0x1 ;  /* 0x00000001001e7802 */ /* 0x000fe20000000f00 */
[----:B------:R-:W-:Y:S01]  /*9a00*/  DFMA R26, R28, R56, -R26 ;  /* 0x000000381c1a722b */ /* 0x000fe2000000081a */
[----:B------:R-:W-:Y:S06]  /*9a10*/  BSSY.RECONVERGENT B1, `(.L_x_846) ;  /* 0x0000019000017945 */ /* 0x000fec0003800200 */
[----:B------:R3:W-:Y:S01]  /*9a20*/  STL.64 [R22+0x8], R26 ;  /* 0x0000081a16007387 */ /* 0x0007e20000100a00 */
[----:B--2---:R-:W-:-:S08]  /*9a30*/  DFMA R44, -R54, R30, 1 ;  /* 0x3ff00000362c742b */ /* 0x004fd0000000011e */
[----:B------:R-:W-:-:S08]  /*9a40*/  DFMA R44, R44, R44, R44 ;  /* 0x0000002c2c2c722b */ /* 0x000fd0000000002c */
[----:B------:R-:W-:Y:S01]  /*9a50*/  DFMA R44, R30, R44, R30 ;  /* 0x0000002c1e2c722b */ /* 0x000fe2000000001e */
[----:B------:R-:W-:-:S07]  /*9a60*/  LEA R30, R24, 0x3, 0x1 ;  /* 0x00000003181e7811 */ /* 0x000fce00078e08ff */
[----:B------:R-:W-:Y:S01]  /*9a70*/  DFMA R48, -R54, R44, 1 ;  /* 0x3ff000003630742b */ /* 0x000fe2000000012c */
[----:B------:R-:W2:Y:S07]  /*9a80*/  I2F.F64 R30, R30 ;  /* 0x0000001e001e7312 */ /* 0x000eae0000201c00 */
[----:B------:R-:W-:-:S08]  /*9a90*/  DFMA R48, R44, R48, R44 ;  /* 0x000000302c30722b */ /* 0x000fd0000000002c */
[----:B--2---:R-:W-:Y:S01]  /*9aa0*/  DMUL R46, R48, R30 ;  /* 0x0000001e302e7228 */ /* 0x004fe20000000000 */
[----:B------:R-:W-:-:S07]  /*9ab0*/  FSETP.GEU.AND P1, PT, |R31|, 6.5827683646048100446e-37, PT ;  /* 0x036000001f00780b */ /* 0x000fce0003f2e200 */
[----:B------:R-:W-:-:S08]  /*9ac0*/  DFMA R44, -R54, R46, R30 ;  /* 0x0000002e362c722b */ /* 0x000fd0000000011e */
[----:B------:R-:W-:-:S10]  /*9ad0*/  DFMA R48, R48, R44, R46 ;  /* 0x0000002c3030722b */ /* 0x000fd4000000002e */
[----:B------:R-:W-:-:S05]  /*9ae0*/  FFMA R20, RZ, R55, R49 ;  /* 0x00000037ff147223 */ /* 0x000fca0000000031 */
[----:B------:R-:W-:Y:S01]  /*9af0*/  FSETP.GT.AND P0, PT, |R20|, 1.469367938527859385e-39, PT ;  /* 0x001000001400780b */ /* 0x000fe20003f04200 */
[----:B------:R-:W-:-:S12]  /*9b00*/  VIADD R20, R21, 0x3 ;  /* 0x0000000315147836 */ /* 0x000fd80000000000 */
[----:B---3--:R-:W-:Y:S05]  /*9b10*/  @P0 BRA P1, `(.L_x_847) ;  /* 0x0000000000200947 */ /* 0x008fea0000800000 */
        /* <DEDUP_REMOVED lines=8> */
.L_x_847:
[----:B------:R-:W-:Y:S05]  /*9ba0*/  BSYNC.RECONVERGENT B1 ;  /* 0x0000000000017941 */ /* 0x000fea0003800200 */
.L_x_846:
[----:B------:R-:W2:Y:S01]  /*9bb0*/  MUFU.RCP64H R45, R55 ;  /* 0x00000037002d7308 */ /* 0x000ea20000001800 */
[----:B------:R-:W-:Y:S01]  /*9bc0*/  MOV R44, 0x1 ;  /* 0x00000001002c7802 */ /* 0x000fe20000000f00 */
[----:B-1----:R-:W-:Y:S01]  /*9bd0*/  DFMA R28, R26, R48, -R28 ;  /* 0x000000301a1c722b */ /* 0x002fe2000000081c */
[----:B------:R-:W-:Y:S01]  /*9be0*/  LEA R24, R24, 0x5, 0x1 ;  /* 0x0000000518187811 */ /* 0x000fe200078e08ff */
[----:B------:R-:W-:Y:S01]  /*9bf0*/  BSSY.RECONVERGENT B1, `(.L_x_848) ;  /* 0x0000017000017945 */ /* 0x000fe20003800200 */
[----:B------:R-:W-:-:S04]  /*9c00*/  LEA R23, R20, UR7, 0x3 ;  /* 0x0000000714177c11 */ /* 0x000fc8000f8e18ff */
[----:B------:R-:W1:Y:S01]  /*9c10*/  I2F.F64 R24, R24 ;  /* 0x0000001800187312 */ /* 0x000e620000201c00 */
[----:B------:R3:W-:Y:S01]  /*9c20*/  STL.64 [R23], R28 ;  /* 0x0000001c17007387 */ /* 0x0007e20000100a00 */
[----:B--2---:R-:W-:Y:S01]  /*9c30*/  DFMA R30, -R54, R44, 1 ;  /* 0x3ff00000361e742b */ /* 0x004fe2000000012c */
        /* <DEDUP_REMOVED lines=10> */
[----:B---3--:R-:W-:Y:S05]  /*9ce0*/  @P0 BRA P1, `(.L_x_849) ;  /* 0x00000000001c0947 */ /* 0x008fea0000800000 */
[----:B------:R-:W-:Y:S01]  /*9cf0*/  IMAD.MOV.U32 R46, RZ, RZ, R24 ;  /* 0x000000ffff2e7224 */ /* 0x000fe200078e0018 */
[----:B------:R-:W-:Y:S01]  /*9d00*/  MOV R47, R55 ;  /* 0x00000037002f7202 */ /* 0x000fe20000000f00 */
[----:B------:R-:W-:Y:S01]  /*9d10*/  IMAD.MOV.U32 R33, RZ, RZ, R25 ;  /* 0x000000ffff217224 */ /* 0x000fe200078e0019 */
[----:B------:R-:W-:Y:S01]  /*9d20*/  MOV R45, 0x9d50 ;  /* 0x00009d50002d7802 */ /* 0x000fe20000000f00 */
[----:B------:R-:W-:-:S07]  /*9d30*/  IMAD.MOV.U32 R44, RZ, RZ, R54 ;  /* 0x000000ffff2c7224 */ /* 0x000fce00078e0036 */
[----:B0-----:R-:W-:Y:S05]  /*9d40*/  CALL.REL.NOINC `($__internal_10_$__cuda_sm20_div_rn_f64_full) ;  /* 0x0000001800487944 */ /* 0x001fea0003c00000 */
[----:B------:R-:W-:-:S07]  /*9d50*/  IMAD.MOV.U32 R45, RZ, RZ, R33 ;  /* 0x000000ffff2d7224 */ /* 0x000fce00078e0021 */
.L_x_849:
[----:B------:R-:W-:Y:S05]  /*9d60*/  BSYNC.RECONVERGENT B1 ;  /* 0x0000000000017941 */ /* 0x000fea0003800200 */
.L_x_848:
[----:B------:R-:W-:Y:S01]  /*9d70*/  DFMA R26, R28, R44, -R26 ;  /* 0x0000002c1c1a722b */ /* 0x000fe2000000081a */
[----:B------:R-:W-:-:S06]  /*9d80*/  VIADD R24, R21, 0x5 ;  /* 0x0000000515187836 */ /* 0x000fcc0000000000 */
[----:B------:R3:W-:Y:S04]  /*9d90*/  STL.64 [R22+0x18], R26 ;  /* 0x0000181a16007387 */ /* 0x0007e80000100a00 */
.L_x_841:
[----:B------:R-:W-:-:S13]  /*9da0*/  LOP3.LUT P0, RZ, R11, 0x3, RZ, 0xc0, !PT ;  /* 0x000000030bff7812 */ /* 0x000fda000780c0ff */
[----:B------:R-:W-:Y:S05]  /*9db0*/  @!P0 BRA `(.L_x_840) ;  /* 0x0000000400788947 */ /* 0x000fea0003800000 */
[----:B------:R-:W-:-:S13]  /*9dc0*/  LOP3.LUT P0, RZ, R15, 0x3, RZ, 0xc0, !PT ;  /* 0x000000030fff7812 */ /* 0x000fda000780c0ff */
[----:B------:R-:W-:Y:S05]  /*9dd0*/  @!P0 BRA `(.L_x_850) ;  /* 0x0000000000f08947 */ /* 0x000fea0003800000 */
[----:B-12---:R-:W3:Y:S01]  /*9de0*/  MUFU.RCP64H R21, R55 ;  /* 0x0000003700157308 */ /* 0x006ee20000001800 */
[----:B------:R-:W-:Y:S01]  /*9df0*/  IMAD.MOV.U32 R20, RZ, RZ, 0x1 ;  /* 0x00000001ff147424 */ /* 0x000fe200078e00ff */
[----:B------:R-:W-:Y:S05]  /*9e00*/  BSSY.RECONVERGENT B1, `(.L_x_851) ;  /* 0x0000016000017945 */ /* 0x000fea0003800200 */
[----:B---3--:R-:W-:-:S08]  /*9e10*/  DFMA R22, -R54, R20, 1 ;  /* 0x3ff000003616742b */ /* 0x008fd00000000114 */
        /* <DEDUP_REMOVED lines=18> */
[----:B------:R-:W-:Y:S01]  /*9f40*/  IMAD.MOV.U32 R22, RZ, RZ, R44 ;  /* 0x000000ffff167224 */ /* 0x000fe200078e002c */
[----:B------:R-:W-:-:S07]  /*9f50*/  MOV R23, R33 ;  /* 0x0000002100177202 */ /* 0x000fce0000000f00 */
.L_x_852:
[----:B------:R-:W-:Y:S05]  /*9f60*/  BSYNC.RECONVERGENT B1 ;  /* 0x0000000000017941 */ /* 0x000fea0003800200 */
.L_x_851:
[----:B------:R-:W-:-:S05]  /*9f70*/  IMAD.IADD R20, R20, 0x1, -R24 ;  /* 0x0000000114147824 */ /* 0x000fca00078e0a18 */
        /* <DEDUP_REMOVED lines=9> */
[C---:B------:R-:W-:Y:S02]  /*a010*/  LEA R28, R24.reuse, 0x1, 0x1 ;  /* 0x00000001181c7811 */ /* 0x040fe400078e08ff */
[----:B------:R-:W-:-:S05]  /*a020*/  LEA R24, R24, UR7, 0x3 ;  /* 0x0000000718187c11 */ /* 0x000fca000f8e18ff */
        /* <DEDUP_REMOVED lines=9> */
[----:B--2---:R-:W-:-:S07]  /*a0c0*/  DFMA R22, R26, R22, -R48 ;  /* 0x000000161a16722b */ /* 0x004fce0000000830 */
        /* <DEDUP_REMOVED lines=8> */
[----:B------:R-:W-:-:S07]  /*a150*/  IMAD.MOV.U32 R45, RZ, RZ, R33 ;  /* 0x000000ffff2d7224 */ /* 0x000fce00078e0021 */
.L_x_854:
[----:B------:R-:W-:Y:S05]  /*a160*/  BSYNC.RECONVERGENT B1 ;  /* 0x0000000000017941 */ /* 0x000fea0003800200 */
.L_x_853:
[----:B-1----:R-:W-:-:S07]  /*a170*/  DFMA R22, R22, R44, -R26 ;  /* 0x0000002c1616722b */ /* 0x002fce000000081a */
[----:B------:R1:W-:Y:S02]  /*a180*/  STL.64 [R24+0x8], R22 ;  /* 0x0000081618007387 */ /* 0x0003e40000100a00 */
[----:B-1----:R-:W-:-:S07]  /*a190*/  IADD3 R24, PT, PT, R20, 0x3, RZ ;  /* 0x0000000314187810 */ /* 0x002fce0007ffe0ff */
.L_x_850:
[----:B------:R-:W-:-:S13]  /*a1a0*/  LOP3.LUT P0, RZ, R15, 0x1, RZ, 0xc0, !PT ;  /* 0x000000010fff7812 */ /* 0x000fda000780c0ff */
[----:B------:R-:W-:Y:S05]  /*a1b0*/  @P0 BRA `(.L_x_840) ;  /* 0x0000000000780947 */ /* 0x000fea0003800000 */
[----:B-12---:R-:W3:Y:S01]  /*a1c0*/  MUFU.RCP64H R21, R55 ;  /* 0x0000003700157308 */ /* 0x006ee20000001800 */
[----:B------:R-:W-:Y:S01]  /*a1d0*/  IMAD.MOV.U32 R20, RZ, RZ, 0x1 ;  /* 0x00000001ff147424 */ /* 0x000fe200078e00ff */
[----:B------:R-:W-:Y:S01]  /*a1e0*/  LEA R46, R24, 0xffffffff, 0x1 ;  /* 0xffffffff182e7811 */ /* 0x000fe200078e08ff */
[----:B------:R-:W-:Y:S05]  /*a1f0*/  BSSY.RECONVERGENT B1, `(.L_x_855) ;  /* 0x0000014000017945 */ /* 0x000fea0003800200 */
[----:B------:R-:W1:Y:S01]  /*a200*/  I2F.F64 R46, R46 ;  /* 0x0000002e002e7312 */ /* 0x000e620000201c00 */
[----:B---3--:R-:W-:Y:S01]  /*a210*/  DFMA R22, -R54, R20, 1 ;  /* 0x3ff000003616742b */ /* 0x008fe20000000114 */
        /* <DEDUP_REMOVED lines=17> */
.L_x_856:
[----:B------:R-:W-:Y:S05]  /*a330*/  BSYNC.RECONVERGENT B1 ;  /* 0x0000000000017941 */ /* 0x000fea0003800200 */
.L_x_855:
[----:B------:R-:W-:-:S05]  /*a340*/  LEA R25, R24, UR7, 0x3 ;  /* 0x0000000718197c11 */ /* 0x000fca000f8e18ff */
[----:B------:R-:W2:Y:S04]  /*a350*/  LDL.64 R20, [R25+-0x8] ;  /* 0xfffff80019147983 */ /* 0x000ea80000100a00 */
[----:B------:R-:W2:Y:S02]  /*a360*/  LDL.64 R22, [R25+-0x10] ;  /* 0xfffff00019167983 */ /* 0x000ea40000100a00 */
[----:B--2---:R-:W-:Y:S01]  /*a370*/  DFMA R20, R20, R44, -R22 ;  /* 0x0000002c1414722b */ /* 0x004fe20000000816 */
[----:B------:R-:W-:-:S06]  /*a380*/  LEA R23, R24, UR7, 0x3 ;  /* 0x0000000718177c11 */ /* 0x000fcc000f8e18ff */
[----:B------:R4:W-:Y:S04]  /*a390*/  STL.64 [R23], R20 ;  /* 0x0000001417007387 */ /* 0x0009e80000100a00 */
.L_x_840:
[----:B------:R-:W3:Y:S01]  /*a3a0*/  LDL.64 R24, [R8] ;  /* 0x0000000008187983 */ /* 0x000ee20000100a00 */
[----:B------:R-:W5:Y:S01]  /*a3b0*/  LDCU UR8, c[0x0][0x3b4] ;  /* 0x00007680ff0877ac */ /* 0x000f620008000800 */
[----:B------:R-:W0:Y:S01]  /*a3c0*/  LDC.64 R28, c[0x0][0x380] ;  /* 0x0000e000ff1c7b82 */ /* 0x000e220000000a00 */
[----:B------:R-:W5:Y:S07]  /*a3d0*/  LDCU UR4, c[0x0][0x3b8] ;  /* 0x00007700ff0477ac */ /* 0x000f6e0008000800 */
[----:B-12-4-:R-:W1:Y:S01]  /*a3e0*/  LDC.64 R20, c[0x0][0x388] ;  /* 0x0000e200ff147b82 */ /* 0x016e620000000a00 */
[----:B-----5:R-:W-:-:S04]  /*a3f0*/  IMAD.U32 R30, RZ, RZ, UR8 ;  /* 0x00000008ff1e7e24 */ /* 0x020fc8000f8e00ff */
[----:B------:R-:W-:Y:S02]  /*a400*/  IMAD R23, R36, R30, R37 ;  /* 0x0000001e24177224 */ /* 0x000fe400078e0225 */
[----:B------:R-:W-:Y:S02]  /*a410*/  VIADD R37, R37, 0x1 ;  /* 0x0000000125257836 */ /* 0x000fe40000000000 */
[----:B------:R-:W-:-:S03]  /*a420*/  IMAD R31, R23, UR4, R32 ;  /* 0x00000004171f7c24 */ /* 0x000fc6000f8e0220 */
[----:B------:R-:W-:Y:S01]  /*a430*/  ISETP.NE.AND P0, PT, R37, R30, PT ;  /* 0x0000001e2500720c */ /* 0x000fe20003f05270 */
[C---:B-1----:R-:W-:Y:S01]  /*a440*/  IMAD.WIDE R20, R31.reuse, 0x8, R20 ;  /* 0x000000081f147825 */ /* 0x042fe200078e0214 */
[-C--:B---3--:R-:W-:Y:S02]  /*a450*/  DMUL R22, R50, R24.reuse ;  /* 0x0000001832167228 */ /* 0x088fe40000000000 */
[----:B------:R-:W-:Y:S01]  /*a460*/  DMUL R26, R52, R24 ;  /* 0x00000018341a7228 */ /* 0x000fe20000000000 */
[----:B0-----:R-:W-:-:S05]  /*a470*/  IMAD.WIDE R24, R31, 0x8, R28 ;  /* 0x000000081f187825 */ /* 0x001fca00078e021c */
[----:B------:R1:W-:Y:S04]  /*a480*/  STG.E.64 desc[UR14][R24.64], R22 ;  /* 0x0000001618007986 */ /* 0x0003e8000c101b0e */
[----:B------:R1:W-:Y:S01]  /*a490*/  STG.E.64 desc[UR14][R20.64], R26 ;  /* 0x0000001a14007986 */ /* 0x0003e2000c101b0e */
[----:B------:R-:W-:Y:S05]  /*a4a0*/  @P0 BRA `(.L_x_857) ;  /* 0xffffffd400a80947 */ /* 0x000fea000383ffff */
.L_x_809:
[----:B------:R-:W-:-:S04]  /*a4b0*/  IADD3 R0, PT, PT, R0, 0x1, RZ ;  /* 0x0000000100007810 */ /* 0x000fc80007ffe0ff */
[----:B------:R-:W-:-:S13]  /*a4c0*/  ISETP.NE.AND P0, PT, R0, R17, PT ;  /* 0x000000110000720c */ /* 0x000fda0003f05270 */
[----:B------:R-:W-:Y:S05]  /*a4d0*/  @P0 BRA `(.L_x_858) ;  /* 0xffffffc800b00947 */ /* 0x000fea000383ffff */
[----:B------:R-:W-:-:S13]  /*a4e0*/  ISETP.GE.AND P0, PT, R30, 0x1, PT ;  /* 0x000000011e00780c */ /* 0x000fda0003f06270 */
[----:B------:R-:W-:Y:S05]  /*a4f0*/  @!P0 BRA `(.L_x_859) ;  /* 0x0000000c00588947 */ /* 0x000fea0003800000 */
[----:B------:R-:W-:Y:S01]  /*a500*/  IMAD.IADD R3, R3, 0x1, R19 ;  /* 0x0000000103037824 */ /* 0x000fe200078e0213 */
[----:B------:R-:W-:Y:S01]  /*a510*/  UMOV UR19, 0x1 ;  /* 0x0000000100137882 */ /* 0x000fe20000000000 */
[----:B------:R-:W-:-:S03]  /*a520*/  IMAD.MOV.U32 R2, RZ, RZ, 0x0 ;  /* 0x00000000ff027424 */ /* 0x000fc600078e00ff */
[----:B------:R-:W-:Y:S01]  /*a530*/  R2UR UR21, R3 ;  /* 0x00000000031572ca */ /* 0x000fe200000e0000 */
[----:B------:R-:W-:-:S14]  /*a540*/  IMAD.MOV.U32 R3, RZ, RZ, -0x40100000 ;  /* 0xbff00000ff037424 */ /* 0x000fdc00078e00ff */
.L_x_865:
[----:B--2---:R-:W2:Y:S01]  /*a550*/  LDCU UR10, c[0x0][0x3b4] ;  /* 0x00007680ff0a77ac */ /* 0x004ea20008000800 */
[----:B-1----:R-:W-:Y:S01]  /*a560*/  MOV R10, R2 ;  /* 0x00000002000a7202 */ /* 0x002fe20000000f00 */
[----:B------:R-:W-:Y:S01]  /*a570*/  IMAD.MOV.U32 R11, RZ, RZ, R3 ;  /* 0x000000ffff0b7224 */ /* 0x000fe200078e0003 */
[----:B------:R-:W-:Y:S01]  /*a580*/  DADD R2, -RZ, -R2 ;  /* 0x00000000ff027229 */ /* 0x000fe20000000902 */
[----:B------:R-:W-:Y:S02]  /*a590*/  UIADD3 UR8, UPT, UPT, UR21, UR19, URZ ;  /* 0x0000001315087290 */ /* 0x000fe4000fffe0ff */
[----:B------:R-:W-:Y:S02]  /*a5a0*/  UIADD3 UR9, UPT, UPT, UR21, -UR19, URZ ;  /* 0x8000001315097290 */ /* 0x000fe4000fffe0ff */
[----:B------:R-:W-:Y:S01]  /*a5b0*/  UIADD3 UR19, UPT, UPT, UR19, 0x1, URZ ;  /* 0x0000000113137890 */ /* 0x000fe2000fffe0ff */
[----:B------:R-:W-:-:S05]  /*a5c0*/  UMOV UR4, URZ ;  /* 0x000000ff00047c82 */ /* 0x000fca0008000000 */
[----:B------:R-:W-:Y:S01]  /*a5d0*/  ISETP.NE.AND P0, PT, R17, UR19, PT ;  /* 0x0000001311007c0c */ /* 0x000fe2000bf05270 */
[----:B--2---:R-:W-:-:S09]  /*a5e0*/  UISETP.GE.U32.AND UP0, UPT, UR10, 0x8, UPT ;  /* 0x000000080a00788c */ /* 0x004fd2000bf06070 */
[----:B---34-:R-:W-:Y:S05]  /*a5f0*/  BRA.U !UP0, `(.L_x_860) ;  /* 0x0000000508707547 */ /* 0x018fea000b800000 */
[----:B------:R-:W-:-:S05]  /*a600*/  UMOV UR4, URZ ;  /* 0x000000ff00047c82 */ /* 0x000fca0008000000 */
.L_x_861:
[----:B-12---:R-:W1:Y:S01]  /*a610*/  LDC R21, c[0x0][0x3b8] ;  /* 0x0000ee00ff157b82 */ /* 0x006e620000000800 */
[----:B------:R-:W-:-:S07]  /*a620*/  UIMAD UR20, UR8, UR10, UR4 ;  /* 0x0000000a081472a4 */ /* 0x000fce000f8e0204 */
[----:B------:R-:W2:Y:S08]  /*a630*/  LDC.64 R26, c[0x0][0x380] ;  /* 0x0000e000ff1a7b82 */ /* 0x000eb00000000a00 */
[----:B------:R-:W3:Y:S01]  /*a640*/  LDC.64 R36, c[0x0][0x388] ;  /* 0x0000e200ff247b82 */ /* 0x000ee20000000a00 */
[----:B-1----:R-:W-:-:S04]  /*a650*/  IMAD R29, R21, UR20, R32 ;  /* 0x00000014151d7c24 */ /* 0x002fc8000f8e0220 */
[----:B--2---:R-:W-:-:S05]  /*a660*/  IMAD.WIDE R22, R29, 0x8, R26 ;  /* 0x000000081d167825 */ /* 0x004fca00078e021a */
[----:B------:R-:W2:Y:S01]  /*a670*/  LDG.E.64 R24, desc[UR14][R22.64] ;  /* 0x0000000e16187981 */ /* 0x000ea2000c1e1b00 */
[----:B------:R-:W-:Y:S01]  /*a680*/  UIMAD UR20, UR9, UR10, UR4 ;  /* 0x0000000a091472a4 */ /* 0x000fe2000f8e0204 */
[----:B---3--:R-:W-:-:S05]  /*a690*/  IMAD.WIDE R28, R29, 0x8, R36 ;  /* 0x000000081d1c7825 */ /* 0x008fca00078e0224 */
[----:B------:R-:W-:-:S04]  /*a6a0*/  IMAD R33, R21, UR20, R32 ;  /* 0x0000001415217c24 */ /* 0x000fc8000f8e0220 */
[----:B------:R-:W-:Y:S01]  /*a6b0*/  IMAD.WIDE R26, R33, 0x8, R26 ;  /* 0x00000008211a7825 */ /* 0x000fe200078e021a */
[----:B--2---:R-:W-:-:S07]  /*a6c0*/  DMUL R24, R24, R10 ;  /* 0x0000000a18187228 */ /* 0x004fce0000000000 */
[----:B------:R1:W-:Y:S04]  /*a6d0*/  STG.E.64 desc[UR14][R26.64], R24 ;  /* 0x000000181a007986 */ /* 0x0003e8000c101b0e */
[----:B------:R-:W2:Y:S01]  /*a6e0*/  LDG.E.64 R30, desc[UR14][R28.64] ;  /* 0x0000000e1c1e7981 */ /* 0x000ea2000c1e1b00 */
[----:B------:R-:W-:-:S04]  /*a6f0*/  IMAD.WIDE R36, R33, 0x8, R36 ;  /* 0x0000000821247825 */ /* 0x000fc800078e0224 */
[----:B------:R-:W-:Y:S01]  /*a700*/  IMAD.WIDE R22, R21, 0x8, R22 ;  /* 0x0000000815167825 */ /* 0x000fe200078e0216 */
[----:B--2---:R-:W-:-:S07]  /*a710*/  DMUL R30, R2, R30 ;  /* 0x0000001e021e7228 */ /* 0x004fce0000000000 */
[----:B------:R2:W-:Y:S04]  /*a720*/  STG.E.64 desc[UR14][R36.64], R30 ;  /* 0x0000001e24007986 */ /* 0x0005e8000c101b0e */
[----:B------:R-:W3:Y:S01]  /*a730*/  LDG.E.64 R38, desc[UR14][R22.64] ;  /* 0x0000000e16267981 */ /* 0x000ee2000c1e1b00 */
[----:B------:R-:W-:-:S04]  /*a740*/  IMAD.WIDE R44, R21, 0x8, R26 ;  /* 0x00000008152c7825 */ /* 0x000fc800078e021a */
[----:B------:R-:W-:Y:S01]  /*a750*/  IMAD.WIDE R46, R21, 0x8, R28 ;  /* 0x00000008152e7825 */ /* 0x000fe200078e021c */
[----:B---3--:R-:W-:-:S07]  /*a760*/  DMUL R38, R38, R10 ;  /* 0x0000000a26267228 */ /* 0x008fce0000000000 */
[----:B------:R3:W-:Y:S04]  /*a770*/  STG.E.64 desc[UR14][R44.64], R38 ;  /* 0x000000262c007986 */ /* 0x0007e8000c101b0e */
[----:B-1----:R-:W4:Y:S01]  /*a780*/  LDG.E.64 R24, desc[UR14][R46.64] ;  /* 0x0000000e2e187981 */ /* 0x002f22000c1e1b00 */
[----:B------:R-:W-:-:S04]  /*a790*/  IMAD.WIDE R26, R21, 0x8, R36 ;  /* 0x00000008151a7825 */ /* 0x000fc800078e0224 */
[----:B------:R-:W-:Y:S01]  /*a7a0*/  IMAD.WIDE R28, R21, 0x8, R22 ;  /* 0x00000008151c7825 */ /* 0x000fe200078e0216 */
[----:B----4-:R-:W-:-:S07]  /*a7b0*/  DMUL R24, R2, R24 ;  /* 0x0000001802187228 */ /* 0x010fce0000000000 */
[----:B------:R1:W-:Y:S04]  /*a7c0*/  STG.E.64 desc[UR14][R26.64], R24 ;  /* 0x000000181a007986 */ /* 0x0003e8000c101b0e */
[----:B--2---:R-:W2:Y:S01]  /*a7d0*/  LDG.E.64 R30, desc[UR14][R28.64] ;  /* 0x0000000e1c1e7981 */ /* 0x004ea2000c1e1b00 */
[----:B------:R-:W-:-:S04]  /*a7e0*/  IMAD.WIDE R22, R21, 0x8, R44 ;  /* 0x0000000815167825 */ /* 0x000fc800078e022c */
[----:B------:R-:W-:Y:S01]  /*a7f0*/  IMAD.WIDE R36, R21, 0x8, R46 ;  /* 0x0000000815247825 */ /* 0x000fe200078e022e */
[----:B--2---:R-:W-:-:S07]  /*a800*/  DMUL R30, R30, R10 ;  /* 0x0000000a1e1e7228 */ /* 0x004fce0000000000 */
[----:B------:R2:W-:Y:S04]  /*a810*/  STG.E.64 desc[UR14][R22.64], R30 ;  /* 0x0000001e16007986 */ /* 0x0005e8000c101b0e */
[----:B---3--:R-:W3:Y:S01]  /*a820*/  LDG.E.64 R38, desc[UR14][R36.64] ;  /* 0x0000000e24267981 */ /* 0x008ee2000c1e1b00 */
        /* <DEDUP_REMOVED lines=44> */
[----:B------:R-:W4:Y:S01]  /*aaf0*/  LDG.E.64 R36, desc[UR14][R36.64] ;  /* 0x0000000e24247981 */ /* 0x000f22000c1e1b00 */
[----:B---3--:R-:W-:-:S04]  /*ab00*/  IMAD.WIDE R44, R21, 0x8, R26 ;  /* 0x00000008152c7825 */ /* 0x008fc800078e021a */
[----:B------:R-:W-:Y:S01]  /*ab10*/  IMAD.WIDE R46, R21, 0x8, R28 ;  /* 0x00000008152e7825 */ /* 0x000fe200078e021c */
[----:B----4-:R-:W-:-:S07]  /*ab20*/  DMUL R38, R36, R10 ;  /* 0x0000000a24267228 */ /* 0x010fce0000000000 */
[----:B------:R2:W-:Y:S04]  /*ab30*/  STG.E.64 desc[UR14][R44.64], R38 ;  /* 0x000000262c007986 */ /* 0x0005e8000c101b0e */
[----:B------:R-:W1:Y:S01]  /*ab40*/  LDG.E.64 R46, desc[UR14][R46.64] ;  /* 0x0000000e2e2e7981 */ /* 0x000e62000c1e1b00 */
[----:B------:R-:W-:Y:S01]  /*ab50*/  IMAD.WIDE R20, R21, 0x8, R30 ;  /* 0x0000000815147825 */ /* 0x000fe200078e021e */
[----:B------:R-:W-:-:S04]  /*ab60*/  UIADD3 UR4, UPT, UPT, UR4, 0x8, URZ ;  /* 0x0000000804047890 */ /* 0x000fc8000fffe0ff */
[----:B------:R-:W-:Y:S01]  /*ab70*/  UISETP.NE.AND UP0, UPT, UR4, UR6, UPT ;  /* 0x000000060400728c */ /* 0x000fe2000bf05270 */
[----:B-1----:R-:W-:-:S07]  /*ab80*/  DMUL R24, R2, R46 ;  /* 0x0000002e02187228 */ /* 0x002fce0000000000 */
[----:B------:R2:W-:Y:S01]  /*ab90*/  STG.E.64 desc[UR14][R20.64], R24 ;  /* 0x0000001814007986 */ /* 0x0005e2000c101b0e */
[----:B------:R-:W-:Y:S05]  /*aba0*/  BRA.U UP0, `(.L_x_861) ;  /* 0xfffffff900987547 */ /* 0x000fea000b83ffff */
[----:B------:R-:W-:-:S05]  /*abb0*/  UMOV UR4, UR6 ;  /* 0x0000000600047c82 */ /* 0x000fca0008000000 */
.L_x_860:
[----:B------:R-:W-:-:S09]  /*abc0*/  UISETP.NE.AND UP0, UPT, UR16, URZ, UPT ;  /* 0x000000ff1000728c */ /* 0x000fd2000bf05270 */
[----:B------:R-:W-:Y:S05]  /*abd0*/  BRA.U !UP0, `(.L_x_862) ;  /* 0x00000005089c7547 */ /* 0x000fea000b800000 */
[----:B------:R-:W-:Y:S02]  /*abe0*/  UIADD3 UR20, UPT, UPT, UR16, -0x1, URZ ;  /* 0xffffffff10147890 */ /* 0x000fe4000fffe0ff */
[----:B------:R-:W-:Y:S02]  /*abf0*/  UISETP.NE.AND UP1, UPT, UR17, URZ, UPT ;  /* 0x000000ff1100728c */ /* 0x000fe4000bf25270 */
[----:B------:R-:W-:-:S09]  /*ac00*/  UISETP.GE.U32.AND UP0, UPT, UR20, 0x3, UPT ;  /* 0x000000031400788c */ /* 0x000fd2000bf06070 */
[----:B------:R-:W-:Y:S05]  /*ac10*/  BRA.U !UP0, `(.L_x_863) ;  /* 0x0000000108c07547 */ /* 0x000fea000b800000 */
        /* <DEDUP_REMOVED lines=38> */
[----:B------:R-:W4:Y:S01]  /*ae80*/  LDG.E.64 R46, desc[UR14][R46.64] ;  /* 0x0000000e2e2e7981 */ /* 0x000f22000c1e1b00 */
[----:B-1----:R-:W-:-:S04]  /*ae90*/  IMAD.WIDE R26, R21, 0x8, R22 ;  /* 0x00000008151a7825 */ /* 0x002fc800078e0216 */
[----:B------:R-:W-:Y:S01]  /*aea0*/  IMAD.WIDE R28, R21, 0x8, R36 ;  /* 0x00000008151c7825 */ /* 0x000fe200078e0224 */
[----:B----4-:R-:W-:-:S07]  /*aeb0*/  DMUL R24, R46, R10 ;  /* 0x0000000a2e187228 */ /* 0x010fce0000000000 */
[----:B------:R3:W-:Y:S04]  /*aec0*/  STG.E.64 desc[UR14][R26.64], R24 ;  /* 0x000000181a007986 */ /* 0x0007e8000c101b0e */
[----:B------:R-:W2:Y:S01]  /*aed0*/  LDG.E.64 R28, desc[UR14][R28.64] ;  /* 0x0000000e1c1c7981 */ /* 0x000ea2000c1e1b00 */
[----:B------:R-:W-:Y:S01]  /*aee0*/  IMAD.WIDE R20, R21, 0x8, R44 ;  /* 0x0000000815147825 */ /* 0x000fe200078e022c */
[----:B------:R-:W-:Y:S01]  /*aef0*/  UIADD3 UR4, UPT, UPT, UR4, 0x4, URZ ;  /* 0x0000000404047890 */ /* 0x000fe2000fffe0ff */
[----:B--2---:R-:W-:-:S07]  /*af00*/  DMUL R22, R2, R28 ;  /* 0x0000001c02167228 */ /* 0x004fce0000000000 */
[----:B------:R3:W-:Y:S04]  /*af10*/  STG.E.64 desc[UR14][R20.64], R22 ;  /* 0x0000001614007986 */ /* 0x0007e8000c101b0e */
.L_x_863:
[----:B------:R-:W-:Y:S05]  /*af20*/  BRA.U !UP1, `(.L_x_862) ;  /* 0x0000000109c87547 */ /* 0x000fea000b800000 */
[----:B------:R-:W-:Y:S02]  /*af30*/  UISETP.NE.AND UP0, UPT, UR17, 0x1, UPT ;  /* 0x000000011100788c */ /* 0x000fe4000bf05270 */
[----:B------:R-:W-:-:S07]  /*af40*/  UISETP.NE.AND UP1, UPT, UR18, URZ, UPT ;  /* 0x000000ff1200728c */ /* 0x000fce000bf25270 */
[----:B------:R-:W-:Y:S05]  /*af50*/  BRA.U !UP0, `(.L_x_864) ;  /* 0x0000000108707547 */ /* 0x000fea000b800000 */
[----:B------:R-:W4:Y:S01]  /*af60*/  LDC R33, c[0x0][0x3b8] ;  /* 0x0000ee00ff217b82 */ /* 0x000f220000000800 */
[----:B------:R-:W-:-:S07]  /*af70*/  UIMAD UR20, UR8, UR10, UR4 ;  /* 0x0000000a081472a4 */ /* 0x000fce000f8e0204 */
[----:B-123--:R-:W1:Y:S08]  /*af80*/  LDC.64 R22, c[0x0][0x380] ;  /* 0x0000e000ff167b82 */ /* 0x00ee700000000a00 */
[----:B------:R-:W2:Y:S01]  /*af90*/  LDC.64 R28, c[0x0][0x388] ;  /* 0x0000e200ff1c7b82 */ /* 0x000ea20000000a00 */
[----:B----4-:R-:W-:-:S04]  /*afa0*/  IMAD R31, R33, UR20, R32 ;  /* 0x00000014211f7c24 */ /* 0x010fc8000f8e0220 */
[----:B-1----:R-:W-:-:S05]  /*afb0*/  IMAD.WIDE R24, R31, 0x8, R22 ;  /* 0x000000081f187825 */ /* 0x002fca00078e0216 */
[----:B------:R-:W3:Y:S01]  /*afc0*/  LDG.E.64 R20, desc[UR14][R24.64] ;  /* 0x0000000e18147981 */ /* 0x000ee2000c1e1b00 */
[----:B------:R-:W-:Y:S01]  /*afd0*/  UIMAD UR20, UR9, UR10, UR4 ;  /* 0x0000000a091472a4 */ /* 0x000fe2000f8e0204 */
[----:B--2---:R-:W-:-:S05]  /*afe0*/  IMAD.WIDE R30, R31, 0x8, R28 ;  /* 0x000000081f1e7825 */ /* 0x004fca00078e021c */
[----:B------:R-:W-:-:S04]  /*aff0*/  IMAD R37, R33, UR20, R32 ;  /* 0x0000001421257c24 */ /* 0x000fc8000f8e0220 */
[----:B------:R-:W-:Y:S01]  /*b000*/  IMAD.WIDE R26, R37, 0x8, R22 ;  /* 0x00000008251a7825 */ /* 0x000fe200078e0216 */
[----:B---3--:R-:W-:-:S07]  /*b010*/  DMUL R20, R20, R10 ;  /* 0x0000000a14147228 */ /* 0x008fce0000000000 */
[----:B------:R1:W-:Y:S04]  /*b020*/  STG.E.64 desc[UR14][R26.64], R20 ;  /* 0x000000141a007986 */ /* 0x0003e8000c101b0e */
[----:B------:R-:W2:Y:S01]  /*b030*/  LDG.E.64 R22, desc[UR14][R30.64] ;  /* 0x0000000e1e167981 */ /* 0x000ea2000c1e1b00 */
[----:B------:R-:W-:-:S04]  /*b040*/  IMAD.WIDE R28, R37, 0x8, R28 ;  /* 0x00000008251c7825 */ /* 0x000fc800078e021c */
        /* <DEDUP_REMOVED lines=8> */
[----:B-1----:R-:W2:Y:S01]  /*b0d0*/  LDG.E.64 R20, desc[UR14][R44.64] ;  /* 0x0000000e2c147981 */ /* 0x002ea2000c1e1b00 */
[----:B------:R-:W-:Y:S01]  /*b0e0*/  IMAD.WIDE R26, R33, 0x8, R28 ;  /* 0x00000008211a7825 */ /* 0x000fe200078e021c */
[----:B------:R-:W-:Y:S01]  /*b0f0*/  UIADD3 UR4, UPT, UPT, UR4, 0x2, URZ ;  /* 0x0000000204047890 */ /* 0x000fe2000fffe0ff */
[----:B--2---:R-:W-:-:S07]  /*b100*/  DMUL R20, R2, R20 ;  /* 0x0000001402147228 */ /* 0x004fce0000000000 */
[----:B------:R4:W-:Y:S04]  /*b110*/  STG.E.64 desc[UR14][R26.64], R20 ;  /* 0x000000141a007986 */ /* 0x0009e8000c101b0e */
.L_x_864:
[----:B------:R-:W-:Y:S05]  /*b120*/  BRA.U !UP1, `(.L_x_862) ;  /* 0x0000000109487547 */ /* 0x000fea000b800000 */
[----:B------:R-:W5:Y:S01]  /*b130*/  LDCU UR20, c[0x0][0x3b8] ;  /* 0x00007700ff1477ac */ /* 0x000f620008000800 */
[----:B-1234-:R-:W1:Y:S01]  /*b140*/  LDC.64 R22, c[0x0][0x380] ;  /* 0x0000e000ff167b82 */ /* 0x01ee620000000a00 */
[----:B------:R-:W-:-:S07]  /*b150*/  UIMAD UR8, UR8, UR10, UR4 ;  /* 0x0000000a080872a4 */ /* 0x000fce000f8e0204 */
[----:B------:R-:W2:Y:S01]  /*b160*/  LDC.64 R28, c[0x0][0x388] ;  /* 0x0000e200ff1c7b82 */ /* 0x000ea20000000a00 */
[----:B-----5:R-:W-:-:S04]  /*b170*/  IMAD.U32 R31, RZ, RZ, UR20 ;  /* 0x00000014ff1f7e24 */ /* 0x020fc8000f8e00ff */
[----:B------:R-:W-:-:S04]  /*b180*/  IMAD R25, R31, UR8, R32 ;  /* 0x000000081f197c24 */ /* 0x000fc8000f8e0220 */
[----:B-1----:R-:W-:-:S06]  /*b190*/  IMAD.WIDE R20, R25, 0x8, R22 ;  /* 0x0000000819147825 */ /* 0x002fcc00078e0216 */
        /* <DEDUP_REMOVED lines=8> */
[----:B------:R-:W-:Y:S01]  /*b220*/  IMAD.WIDE R28, R31, 0x8, R28 ;  /* 0x000000081f1c7825 */ /* 0x000fe200078e021c */
[----:B--2---:R-:W-:-:S07]  /*b230*/  DMUL R26, R2, R24 ;  /* 0x00000018021a7228 */ /* 0x004fce0000000000 */
[----:B------:R1:W-:Y:S04]  /*b240*/  STG.E.64 desc[UR14][R28.64], R26 ;  /* 0x0000001a1c007986 */ /* 0x0003e8000c101b0e */
.L_x_862:
[----:B------:R-:W-:Y:S05]  /*b250*/  @P0 BRA `(.L_x_865) ;  /* 0xfffffff000bc0947 */ /* 0x000fea000383ffff */
.L_x_859:
[----:B------:R-:W-:Y:S01]  /*b260*/  ISETP.NE.AND P0, PT, R17, UR5, PT ;  /* 0x0000000511007c0c */ /* 0x000fe2000bf05270 */
[----:B------:R-:W-:Y:S01]  /*b270*/  IMAD.IADD R18, R12, 0x1, -R18 ;  /* 0x000000010c127824 */ /* 0x000fe200078e0a12 */
[----:B------:R-:W-:Y:S01]  /*b280*/  IADD3 R15, PT, PT, R15, 0x1, RZ ;  /* 0x000000010f0f7810 */ /* 0x000fe20007ffe0ff */
[----:B------:R-:W-:Y:S02]  /*b290*/  IMAD.IADD R19, R9, 0x1, -R19 ;  /* 0x0000000109137824 */ /* 0x000fe400078e0a13 */
[----:B------:R-:W-:Y:S02]  /*b2a0*/  VIADD R17, R18, 0x2 ;  /* 0x0000000212117836 */ /* 0x000fe40000000000 */
[----:B------:R-:W-:-:S06]  /*b2b0*/  IMAD.MOV.U32 R16, RZ, RZ, R13 ;  /* 0x000000ffff107224 */ /* 0x000fcc00078e000d */
[----:B------:R-:W-:Y:S05]  /*b2c0*/  @P0 BRA `(.L_x_866) ;  /* 0xffffff9800e40947 */ /* 0x000fea000383ffff */
.L_x_764:
[----:B------:R-:W5:Y:S01]  /*b2d0*/  LDCU UR4, c[0x0][0x360] ;  /* 0x00006c00ff0477ac */ /* 0x000f620008000800 */
[----:B-1----:R-:W5:Y:S01]  /*b2e0*/  LDC R3, c[0x0][0x370] ;  /* 0x0000dc00ff037b82 */ /* 0x002f620000000800 */
[----:B------:R-:W1:Y:S01]  /*b2f0*/  LDCU UR8, c[0x0][0x3b8] ;  /* 0x00007700ff0877ac */ /* 0x000e620008000800 */
[----:B-----5:R-:W-:-:S05]  /*b300*/  IMAD R32, R3, UR4, R32 ;  /* 0x0000000403207c24 */ /* 0x020fca000f8e0220 */
[----:B-1----:R-:W-:-:S13]  /*b310*/  ISETP.GE.AND P0, PT, R32, UR8, PT ;  /* 0x0000000820007c0c */ /* 0x002fda000bf06270 */
[----:B------:R-:W-:Y:S05]  /*b320*/  @!P0 BRA `(.L_x_867) ;  /* 0xffffff50003c8947 */ /* 0x000fea000383ffff */
[----:B------:R-:W-:Y:S05]  /*b330*/  EXIT ;  /* 0x000000000000794d */ /* 0x000fea0003800000 */
        .weak           $__internal_9_$__cuda_sm20_dblrcp_rn_slowpath_v3
        .type           $__internal_9_$__cuda_sm20_dblrcp_rn_slowpath_v3,@function
        .size           $__internal_9_$__cuda_sm20_dblrcp_rn_slowpath_v3,($__internal_10_$__cuda_sm20_div_rn_f64_full - $__internal_9_$__cuda_sm20_dblrcp_rn_slowpath_v3)
$__internal_9_$__cuda_sm20_dblrcp_rn_slowpath_v3:
[----:B------:R-:W-:Y:S01]  /*b340*/  MOV R8, UR12 ;  /* 0x0000000c00087c02 */ /* 0x000fe20008000f00 */
        /* <DEDUP_REMOVED lines=12> */
[----:B------:R-:W-:Y:S02]  /*b410*/  IMAD.U32 R3, RZ, RZ, UR13 ;  /* 0x0000000dff037e24 */ /* 0x000fe4000f8e00ff */
[----:B------:R-:W-:Y:S02]  /*b420*/  IMAD.U32 R2, RZ, RZ, UR12 ;  /* 0x0000000cff027e24 */ /* 0x000fe4000f8e00ff */
[----:B------:R-:W-:Y:S01]  /*b430*/  IMAD.U32 R4, RZ, RZ, UR6 ;  /* 0x00000006ff047e24 */ /* 0x000fe2000f8e00ff */
[----:B------:R-:W-:Y:S02]  /*b440*/  MOV R3, UR4 ;  /* 0x0000000400037c02 */ /* 0x000fe40008000f00 */
[----:B------:R-:W0:Y:S04]  /*b450*/  MUFU.RCP64H R5, UR4 ;  /* 0x0000000400057d08 */ /* 0x000e280008001800 */
        /* <DEDUP_REMOVED lines=12> */
.L_x_870:
        /* <DEDUP_REMOVED lines=12> */
.L_x_868:
[----:B------:R-:W-:Y:S02]  /*b5e0*/  ULOP3.LUT UR4, UR13, 0x80000, URZ, 0xfc, !UPT ;  /* 0x000800000d047892 */ /* 0x000fe4000f8efcff */
[----:B------:R-:W-:Y:S01]  /*b5f0*/  MOV R3, UR13 ;  /* 0x0000000d00037c02 */ /* 0x000fe20008000f00 */
[----:B------:R-:W-:-:S03]  /*b600*/  IMAD.U32 R2, RZ, RZ, UR12 ;  /* 0x0000000cff027e24 */ /* 0x000fc6000f8e00ff */
[----:B------:R-:W-:Y:S02]  /*b610*/  IMAD.U32 R3, RZ, RZ, UR4 ;  /* 0x00000004ff037e24 */ /* 0x000fe4000f8e00ff */
[----:B------:R-:W-:-:S03]  /*b620*/  R2UR UR4, R2 ;  /* 0x00000000020472ca */ /* 0x000fc600000e0000 */
[----:B------:R-:W-:-:S15]  /*b630*/  R2UR UR5, R3 ;  /* 0x00000000030572ca */ /* 0x000fde00000e0000 */
.L_x_869:
[----:B------:R-:W-:Y:S02]  /*b640*/  IMAD.MOV.U32 R2, RZ, RZ, R0 ;  /* 0x000000ffff027224 */ /* 0x000fe400078e0000 */
[----:B------:R-:W-:-:S04]  /*b650*/  IMAD.MOV.U32 R3, RZ, RZ, 0x0 ;  /* 0x00000000ff037424 */ /* 0x000fc800078e00ff */
[----:B------:R-:W-:Y:S05]  /*b660*/  RET.REL.NODEC R2 `(_Z34gpuKernelSphericalHarmonicsBesselJIdEvPT_S1_S1_S1_S1_S0_iii) ;  /* 0xffffff4802647950 */ /* 0x000fea0003c3ffff */
        .weak           $__internal_10_$__cuda_sm20_div_rn_f64_full
        .type           $__internal_10_$__cuda_sm20_div_rn_f64_full,@function
        .size           $__internal_10_$__cuda_sm20_div_rn_f64_full,($__internal_11_$__cuda_sm20_dsqrt_rn_f64_mediumpath_v1 - $__internal_10_$__cuda_sm20_div_rn_f64_full)
$__internal_10_$__cuda_sm20_div_rn_f64_full:
[----:B------:R-:W-:Y:S01]  /*b670*/  IMAD.MOV.U32 R61, RZ, RZ, R33 ;  /* 0x000000ffff3d7224 */ /* 0x000fe200078e0021 */
[C---:B------:R-:W-:Y:S01]  /*b680*/  FSETP.GEU.AND P2, PT, |R47|.reuse, 1.469367938527859385e-39, PT ;  /* 0x001000002f00780b */ /* 0x040fe20003f4e200 */
[----:B------:R-:W-:Y:S01]  /*b690*/  IMAD.MOV.U32 R56, RZ, RZ, R44 ;  /* 0x000000ffff387224 */ /* 0x000fe200078e002c */
[----:B------:R-:W-:Y:S01]  /*b6a0*/  LOP3.LUT R48, R47, 0x800fffff, RZ, 0xc0, !PT ;  /* 0x800fffff2f307812 */ /* 0x000fe200078ec0ff */
[----:B------:R-:W-:Y:S01]  /*b6b0*/  IMAD.MOV.U32 R57, RZ, RZ, R47 ;  /* 0x000000ffff397224 */ /* 0x000fe200078e002f */
[C---:B------:R-:W-:Y:S01]  /*b6c0*/  FSETP.GEU.AND P0, PT, |R61|.reuse, 1.469367938527859385e-39, PT ;  /* 0x001000003d00780b */ /* 0x040fe20003f0e200 */
[----:B------:R-:W-:Y:S01]  /*b6d0*/  BSSY.RECONVERGENT B0, `(.L_x_871) ;  /* 0x000005a000007945 */ /* 0x000fe20003800200 */
[----:B------:R-:W-:Y:S02]  /*b6e0*/  MOV R60, R46 ;  /* 0x0000002e003c7202 */ /* 0x000fe40000000f00 */
[----:B------:R-:W-:Y:S02]  /*b6f0*/  LOP3.LUT R33, R61, 0x7ff00000, RZ, 0xc0, !PT ;  /* 0x7ff000003d217812 */ /* 0x000fe400078ec0ff */
[----:B------:R-:W-:Y:S01]  /*b700*/  LOP3.LUT R59, R48, 0x3ff00000, RZ, 0xfc, !PT ;  /* 0x3ff00000303b7812 */ /* 0x000fe200078efcff */
[----:B------:R-:W-:Y:S01]  /*b710*/  IMAD.MOV.U32 R64, RZ, RZ, R60 ;  /* 0x000000ffff407224 */ /* 0x000fe200078e003c */
[----:B------:R-:W-:Y:S01]  /*b720*/  MOV R58, R44 ;  /* 0x0000002c003a7202 */ /* 0x000fe20000000f00 */
[----:B------:R-:W-:Y:S01]  /*b730*/  @!P2 DMUL R58, R56, 8.98846567431157953865e+307 ;  /* 0x7fe00000383aa828 */ /* 0x000fe20000000000 */
[----:B------:R-:W-:Y:S01]  /*b740*/  LOP3.LUT R48, R47, 0x7ff00000, RZ, 0xc0, !PT ;  /* 0x7ff000002f307812 */ /* 0x000fe200078ec0ff */
[----:B------:R-:W-:Y:S01]  /*b750*/  IMAD.MOV.U32 R44, RZ, RZ, 0x1ca00000 ;  /* 0x1ca00000ff2c7424 */ /* 0x000fe200078e00ff */
[----:B------:R-:W-:-:S02]  /*b760*/  MOV R62, 0x1 ;  /* 0x00000001003e7802 */ /* 0x000fc40000000f00 */
[----:B------:R-:W-:Y:S01]  /*b770*/  @!P0 LOP3.LUT R46, R57, 0x7ff00000, RZ, 0xc0, !PT ;  /* 0x7ff00000392e8812 */ /* 0x000fe200078ec0ff */
[----:B------:R-:W0:Y:S01]  /*b780*/  MUFU.RCP64H R63, R59 ;  /* 0x0000003b003f7308 */ /* 0x000e220000001800 */
[C---:B------:R-:W-:Y:S02]  /*b790*/  ISETP.GE.U32.AND P4, PT, R33.reuse, R48, PT ;  /* 0x000000302100720c */ /* 0x040fe40003f86070 */
[----:B------:R-:W-:Y:S02]  /*b7a0*/  @!P0 ISETP.GE.U32.AND P3, PT, R33, R46, PT ;  /* 0x0000002e2100820c */ /* 0x000fe40003f66070 */
[C---:B------:R-:W-:Y:S02]  /*b7b0*/  SEL R47, R44.reuse, 0x63400000, !P4 ;  /* 0x634000002c2f7807 */ /* 0x040fe40006000000 */
[----:B------:R-:W-:Y:S02]  /*b7c0*/  @!P0 SEL R46, R44, 0x63400000, !P3 ;  /* 0x634000002c2e8807 */ /* 0x000fe40005800000 */
[----:B------:R-:W-:-:S02]  /*b7d0*/  LOP3.LUT R65, R47, 0x800fffff, R61, 0xf8, !PT ;  /* 0x800fffff2f417812 */ /* 0x000fc400078ef83d */
[----:B------:R-:W-:Y:S02]  /*b7e0*/  @!P0 LOP3.LUT R46, R46, 0x80000000, R61, 0xf8, !PT ;  /* 0x800000002e2e8812 */ /* 0x000fe400078ef83d */
[----:B------:R-:W-:Y:S02]  /*b7f0*/  @!P2 LOP3.LUT R48, R59, 0x7ff00000, RZ, 0xc0, !PT ;  /* 0x7ff000003b30a812 */ /* 0x000fe400078ec0ff */
[----:B------:R-:W-:Y:S01]  /*b800*/  @!P0 LOP3.LUT R47, R46, 0x100000, RZ, 0xfc, !PT ;  /* 0x001000002e2f8812 */ /* 0x000fe200078efcff */
[----:B------:R-:W-:-:S06]  /*b810*/  @!P0 IMAD.MOV.U32 R46, RZ, RZ, RZ ;  /* 0x000000ffff2e8224 */ /* 0x000fcc00078e00ff */
[----:B------:R-:W-:Y:S02]  /*b820*/  @!P0 DFMA R64, R64, 2, -R46 ;  /* 0x400000004040882b */ /* 0x000fe4000000082e */
[----:B0-----:R-:W-:-:S08]  /*b830*/  DFMA R46, R62, -R58, 1 ;  /* 0x3ff000003e2e742b */ /* 0x001fd0000000083a */
[----:B------:R-:W-:-:S08]  /*b840*/  DFMA R46, R46, R46, R46 ;  /* 0x0000002e2e2e722b */ /* 0x000fd0000000002e */
[----:B------:R-:W-:-:S08]  /*b850*/  DFMA R62, R62, R46, R62 ;  /* 0x0000002e3e3e722b */ /* 0x000fd0000000003e */
[----:B------:R-:W-:-:S08]  /*b860*/  DFMA R66, R62, -R58, 1 ;  /* 0x3ff000003e42742b */ /* 0x000fd0000000083a */
[----:B------:R-:W-:-:S08]  /*b870*/  DFMA R66, R62, R66, R62 ;  /* 0x000000423e42722b */ /* 0x000fd0000000003e */
[----:B------:R-:W-:-:S08]  /*b880*/  DMUL R46, R66, R64 ;  /* 0x00000040422e7228 */ /* 0x000fd00000000000 */
[----:B------:R-:W-:-:S08]  /*b890*/  DFMA R62, R46, -R58, R64 ;  /* 0x8000003a2e3e722b */ /* 0x000fd00000000040 */
[----:B------:R-:W-:Y:S01]  /*b8a0*/  DFMA R62, R66, R62, R46 ;  /* 0x0000003e423e722b */ /* 0x000fe2000000002e */
[----:B------:R-:W-:Y:S01]  /*b8b0*/  IMAD.MOV.U32 R47, RZ, RZ, R33 ;  /* 0x000000ffff2f7224 */ /* 0x000fe200078e0021 */
[----:B------:R-:W-:-:S05]  /*b8c0*/  @!P0 LOP3.LUT R47, R65, 0x7ff00000, RZ, 0xc0, !PT ;  /* 0x7ff00000412f8812 */ /* 0x000fca00078ec0ff */
[----:B------:R-:W-:-:S05]  /*b8d0*/  VIADD R46, R47, 0xffffffff ;  /* 0xffffffff2f2e7836 */ /* 0x000fca0000000000 */
[----:B------:R-:W-:Y:S01]  /*b8e0*/  ISETP.GT.U32.AND P0, PT, R46, 0x7feffffe, PT ;  /* 0x7feffffe2e00780c */ /* 0x000fe20003f04070 */
[----:B------:R-:W-:-:S05]  /*b8f0*/  VIADD R46, R48, 0xffffffff ;  /* 0xffffffff302e7836 */ /* 0x000fca0000000000 */
[----:B------:R-:W-:-:S13]  /*b900*/  ISETP.GT.U32.OR P0, PT, R46, 0x7feffffe, P0 ;  /* 0x7feffffe2e00780c */ /* 0x000fda0000704470 */
[----:B------:R-:W-:Y:S05]  /*b910*/  @P0 BRA `(.L_x_872) ;  /* 0x0000000000740947 */ /* 0x000fea0003800000 */
[----:B------:R-:W-:-:S04]  /*b920*/  LOP3.LUT R46, R57, 0x7ff00000, RZ, 0xc0, !PT ;  /* 0x7ff00000392e7812 */ /* 0x000fc800078ec0ff */
[CC--:B------:R-:W-:Y:S02]  /*b930*/  ISETP.GE.U32.AND P0, PT, R33.reuse, R46.reuse, PT ;  /* 0x0000002e2100720c */ /* 0x0c0fe40003f06070 */
[----:B------:R-:W-:Y:S01]  /*b940*/  VIADDMNMX R33, R33, -R46, 0xb9600000, !PT ;  /* 0xb960000021217446 */ /* 0x000fe2000780092e */
[----:B------:R-:W-:Y:S01]  /*b950*/  IMAD.MOV.U32 R46, RZ, RZ, RZ ;  /* 0x000000ffff2e7224 */ /* 0x000fe200078e00ff */
[----:B------:R-:W-:Y:S02]  /*b960*/  SEL R44, R44, 0x63400000, !P0 ;  /* 0x634000002c2c7807 */ /* 0x000fe40004000000 */
[----:B------:R-:W-:-:S04]  /*b970*/  VIMNMX R33, PT, PT, R33, 0x46a00000, PT ;  /* 0x46a0000021217848 */ /* 0x000fc80003fe0100 */
[----:B------:R-:W-:-:S05]  /*b980*/  IADD3 R33, PT, PT, -R44, R33, RZ ;  /* 0x000000212c217210 */ /* 0x000fca0007ffe1ff */
        /* <DEDUP_REMOVED lines=10> */
[C---:B------:R-:W-:Y:S01]  /*ba30*/  IADD3 R47, PT, PT, -R33.reuse, RZ, RZ ;  /* 0x000000ff212f7210 */ /* 0x040fe20007ffe1ff */
[----:B------:R-:W-:Y:S01]  /*ba40*/  IMAD.MOV.U32 R46, RZ, RZ, RZ ;  /* 0x000000ffff2e7224 */ /* 0x000fe200078e00ff */
[----:B------:R-:W-:-:S05]  /*ba50*/  IADD3 R33, PT, PT, -R33, -0x43300000, RZ ;  /* 0xbcd0000021217810 */ /* 0x000fca0007ffe1ff */
        /* <DEDUP_REMOVED lines=9> */
.L_x_872:
        /* <DEDUP_REMOVED lines=13> */
[----:B------:R-:W-:Y:S01]  /*bbc0*/  @P0 MOV R66, RZ ;  /* 0x000000ff00420202 */ /* 0x000fe20000000f00 */
[----:B------:R-:W-:Y:S02]  /*bbd0*/  @!P0 IMAD.MOV.U32 R67, RZ, RZ, R33 ;  /* 0x000000ffff438224 */ /* 0x000fe400078e0021 */
[----:B------:R-:W-:Y:S01]  /*bbe0*/  @P0 IMAD.MOV.U32 R67, RZ, RZ, R44 ;  /* 0x000000ffff430224 */ /* 0x000fe200078e002c */
[----:B------:R-:W-:Y:S06]  /*bbf0*/  BRA `(.L_x_873) ;  /* 0x00000000001c7947 */ /* 0x000fec0003800000 */
.L_x_875:
[----:B------:R-:W-:Y:S01]  /*bc00*/  LOP3.LUT R33, R57, 0x80000, RZ, 0xfc, !PT ;  /* 0x0008000039217812 */ /* 0x000fe200078efcff */
[----:B------:R-:W-:-:S04]  /*bc10*/  IMAD.MOV.U32 R66, RZ, RZ, R56 ;  /* 0x000000ffff427224 */ /* 0x000fc800078e0038 */
[----:B------:R-:W-:Y:S01]  /*bc20*/  IMAD.MOV.U32 R67, RZ, RZ, R33 ;  /* 0x000000ffff437224 */ /* 0x000fe200078e0021 */
[----:B------:R-:W-:Y:S06]  /*bc30*/  BRA `(.L_x_873) ;  /* 0x00000000000c7947 */ /* 0x000fec0003800000 */
.L_x_874:
[----:B------:R-:W-:Y:S02]  /*bc40*/  LOP3.LUT R33, R61, 0x80000, RZ, 0xfc, !PT ;  /* 0x000800003d217812 */ /* 0x000fe400078efcff */
[----:B------:R-:W-:-:S03]  /*bc50*/  MOV R66, R60 ;  /* 0x0000003c00427202 */ /* 0x000fc60000000f00 */
[----:B------:R-:W-:-:S07]  /*bc60*/  IMAD.MOV.U32 R67, RZ, RZ, R33 ;  /* 0x000000ffff437224 */ /* 0x000fce00078e0021 */
.L_x_873:
[----:B------:R-:W-:Y:S05]  /*bc70*/  BSYNC.RECONVERGENT B0 ;  /* 0x0000000000007941 */ /* 0x000fea0003800200 */
.L_x_871:
[----:B------:R-:W-:Y:S01]  /*bc80*/  MOV R46, R45 ;  /* 0x0000002d002e7202 */ /* 0x000fe20000000f00 */
[----:B------:R-:W-:Y:S02]  /*bc90*/  IMAD.MOV.U32 R47, RZ, RZ, 0x0 ;  /* 0x00000000ff2f7424 */ /* 0x000fe400078e00ff */
[----:B------:R-:W-:Y:S02]  /*bca0*/  IMAD.MOV.U32 R44, RZ, RZ, R66 ;  /* 0x000000ffff2c7224 */ /* 0x000fe400078e0042 */
[----:B------:R-:W-:Y:S01]  /*bcb0*/  IMAD.MOV.U32 R33, RZ, RZ, R67 ;  /* 0x000000ffff217224 */ /* 0x000fe200078e0043 */
[----:B------:R-:W-:Y:S06]  /*bcc0*/  RET.REL.NODEC R46 `(_Z34gpuKernelSphericalHarmonicsBesselJIdEvPT_S1_S1_S1_S1_S0_iii) ;  /* 0xffffff402ecc7950 */ /* 0x000fec0003c3ffff */
        .weak           $__internal_11_$__cuda_sm20_dsqrt_rn_f64_mediumpath_v1
        .type           $__internal_11_$__cuda_sm20_dsqrt_rn_f64_mediumpath_v1,@function
        .size           $__internal_11_$__cuda_sm20_dsqrt_rn_f64_mediumpath_v1,($_Z34gpuKernelSphericalHarmonicsBesselJIdEvPT_S1_S1_S1_S1_S0_iii$__internal_trig_reduction_slowpathd - $__internal_11_$__cuda_sm20_dsqrt_rn_f64_mediumpath_v1)
$__internal_11_$__cuda_sm20_dsqrt_rn_f64_mediumpath_v1:
[----:B------:R-:W-:Y:S01]  /*bcd0*/  ISETP.GE.U32.AND P0, PT, R28, -0x3400000, PT ;  /* 0xfcc000001c00780c */ /* 0x000fe20003f06070 */
[----:B------:R-:W-:-:S12]  /*bce0*/  BSSY.RECONVERGENT B1, `(.L_x_876) ;  /* 0x0000023000017945 */ /* 0x000fd80003800200 */
[----:B------:R-:W-:Y:S05]  /*bcf0*/  @!P0 BRA `(.L_x_877) ;  /* 0x0000000000208947 */ /* 0x000fea0003800000 */
[----:B------:R-:W-:-:S10]  /*bd00*/  DFMA.RM R26, R26, R22, R24 ;  /* 0x000000161a1a722b */ /* 0x000fd40000004018 */
[----:B------:R-:W-:-:S05]  /*bd10*/  IADD3 R22, P0, PT, R26, 0x1, RZ ;  /* 0x000000011a167810 */ /* 0x000fca0007f1e0ff */
[----:B------:R-:W-:-:S06]  /*bd20*/  IMAD.X R23, RZ, RZ, R27, P0 ;  /* 0x000000ffff177224 */ /* 0x000fcc00000e061b */
[----:B------:R-:W-:-:S08]  /*bd30*/  DFMA.RP R44, -R26, R22, R44 ;  /* 0x000000161a2c722b */ /* 0x000fd0000000812c */
[----:B------:R-:W-:-:S06]  /*bd40*/  DSETP.GT.AND P0, PT, R44, RZ, PT ;  /* 0x000000ff2c00722a */ /* 0x000fcc0003f04000 */
[----:B------:R-:W-:Y:S02]  /*bd50*/  FSEL R22, R22, R26, P0 ;  /* 0x0000001a16167208 */ /* 0x000fe40000000000 */
[----:B------:R-:W-:Y:S01]  /*bd60*/  FSEL R23, R23, R27, P0 ;  /* 0x0000001b17177208 */ /* 0x000fe20000000000 */
[----:B------:R-:W-:Y:S06]  /*bd70*/  BRA `(.L_x_878) ;  /* 0x0000000000647947 */ /* 0x000fec0003800000 */
.L_x_877:
[----:B------:R-:W-:-:S14]  /*bd80*/  DSETP.NE.AND P0, PT, R44, RZ, PT ;  /* 0x000000ff2c00722a */ /* 0x000fdc0003f05000 */
[----:B------:R-:W-:Y:S05]  /*bd90*/  @!P0 BRA `(.L_x_879) ;  /* 0x0000000000588947 */ /* 0x000fea0003800000 */
[----:B------:R-:W-:-:S13]  /*bda0*/  ISETP.GE.AND P0, PT, R45, RZ, PT ;  /* 0x000000ff2d00720c */ /* 0x000fda0003f06270 */
[----:B------:R-:W-:Y:S01]  /*bdb0*/  @!P0 IMAD.MOV.U32 R22, RZ, RZ, 0x0 ;  /* 0x00000000ff168424 */ /* 0x000fe200078e00ff */
[----:B------:R-:W-:Y:S01]  /*bdc0*/  @!P0 MOV R23, 0xfff80000 ;  /* 0xfff8000000178802 */ /* 0x000fe20000000f00 */
[----:B------:R-:W-:Y:S06]  /*bdd0*/  @!P0 BRA `(.L_x_878) ;  /* 0x00000000004c8947 */ /* 0x000fec0003800000 */
[----:B------:R-:W-:-:S13]  /*bde0*/  ISETP.GT.AND P0, PT, R45, 0x7fefffff, PT ;  /* 0x7fefffff2d00780c */ /* 0x000fda0003f04270 */
[----:B------:R-:W-:Y:S05]  /*bdf0*/  @P0 BRA `(.L_x_879) ;  /* 0x0000000000400947 */ /* 0x000fea0003800000 */
[----:B------:R-:W-:Y:S01]  /*be00*/  DMUL R44, R44, 8.11296384146066816958e+31 ;  /* 0x469000002c2c7828 */ /* 0x000fe20000000000 */
[----:B------:R-:W-:Y:S02]  /*be10*/  IMAD.MOV.U32 R22, RZ, RZ, RZ ;  /* 0x000000ffff167224 */ /* 0x000fe400078e00ff */
[----:B------:R-:W-:Y:S02]  /*be20*/  IMAD.MOV.U32 R26, RZ, RZ, 0x0 ;  /* 0x00000000ff1a7424 */ /* 0x000fe400078e00ff */
[----:B------:R-:W-:Y:S01]  /*be30*/  IMAD.MOV.U32 R27, RZ, RZ, 0x3fd80000 ;  /* 0x3fd80000ff1b7424 */ /* 0x000fe200078e00ff */
        /* <DEDUP_REMOVED lines=12> */
.L_x_879:
[----:B------:R-:W-:-:S11]  /*bf00*/  DADD R22, R44, R44 ;  /* 0x000000002c167229 */ /* 0x000fd6000000002c */
.L_x_878:
[----:B------:R-:W-:Y:S05]  /*bf10*/  BSYNC.RECONVERGENT B1 ;  /* 0x0000000000017941 */ /* 0x000fea0003800200 */
.L_x_876:
[----:B------:R-:W-:-:S04]  /*bf20*/  IMAD.MOV.U32 R21, RZ, RZ, 0x0 ;  /* 0x00000000ff157424 */ /* 0x000fc800078e00ff */
[----:B------:R-:W-:Y:S05]  /*bf30*/  RET.REL.NODEC R20 `(_Z34gpuKernelSphericalHarmonicsBesselJIdEvPT_S1_S1_S1_S1_S0_iii) ;  /* 0xffffff4014307950 */ /* 0x000fea0003c3ffff */
        .type           $_Z34gpuKernelSphericalHarmonicsBesselJIdEvPT_S1_S1_S1_S1_S0_iii$__internal_trig_reduction_slowpathd,@function
        .size           $_Z34gpuKernelSphericalHarmonicsBesselJIdEvPT_S1_S1_S1_S1_S0_iii$__internal_trig_reduction_slowpathd,(.L_x_2702 - $_Z34gpuKernelSphericalHarmonicsBesselJIdEvPT_S1_S1_S1_S1_S0_iii$__internal_trig_reduction_slowpathd)
$_Z34gpuKernelSphericalHarmonicsBesselJIdEvPT_S1_S1_S1_S1_S0_iii$__internal_trig_reduction_slowpathd:
[--C-:B------:R-:W-:Y:S01]  /*bf40*/  SHF.R.U32.HI R28, RZ, 0x14, R44.reuse ;  /* 0x00000014ff1c7819 */ /* 0x100fe2000001162c */
[----:B------:R-:W-:Y:S01]  /*bf50*/  IMAD.MOV.U32 R24, RZ, RZ, R44 ;  /* 0x000000ffff187224 */ /* 0x000fe200078e002c */
[----:B------:R-:W-:Y:S02]  /*bf60*/  MOV R23, RZ ;  /* 0x000000ff00177202 */ /* 0x000fe40000000f00 */
        /* <DEDUP_REMOVED lines=17> */
[----:B------:R-:W-:Y:S01]  /*c080*/  IMAD.SHL.U32 R27, R27, 0x800, RZ ;  /* 0x000008001b1b7824 */ /* 0x000fe200078e00ff */
[----:B------:R-:W-:Y:S01]  /*c090*/  MOV R30, R22 ;  /* 0x00000016001e7202 */ /* 0x000fe20000000f00 */
[----:B------:R-:W-:Y:S01]  /*c0a0*/  IMAD.MOV.U32 R31, RZ, RZ, RZ ;  /* 0x000000ffff1f7224 */ /* 0x000fe200078e00ff */
[----:B------:R-:W-:Y:S02]  /*c0b0*/  IADD3 R45, PT, PT, RZ, -R20, -R26 ;  /* 0x80000014ff2d7210 */ /* 0x000fe40007ffe81a */
[----:B------:R-:W-:Y:S02]  /*c0c0*/  CS2R R60, SRZ ;  /* 0x00000000003c7805 */ /* 0x000fe4000001ff00 */
[----:B------:R-:W-:-:S07]  /*c0d0*/  LOP3.LUT R25, R25, 0x80000000, RZ, 0xfc, !PT ;  /* 0x8000000019197812 */ /* 0x000fce00078efcff */
.L_x_884:
[----:B------:R-:W1:Y:S01]  /*c0e0*/  LDC.64 R22, c[0x4][0x8] ;  /* 0x01000200ff167b82 */ /* 0x000e620000000a00 */
[----:B0-----:R-:W-:Y:S02]  /*c0f0*/  R2UR UR8, R56 ;  /* 0x00000000380872ca */ /* 0x001fe400000e0000 */
[----:B------:R-:W-:Y:S01]  /*c100*/  R2UR UR9, R57 ;  /* 0x00000000390972ca */ /* 0x000fe200000e0000 */
[----:B-1----:R-:W-:-:S12]  /*c110*/  IMAD.WIDE R22, R30, 0x8, R22 ;  /* 0x000000081e167825 */ /* 0x002fd800078e0216 */
[----:B------:R-:W2:Y:S01]  /*c120*/  LDG.E.64.CONSTANT R58, desc[UR8][R22.64] ;  /* 0x00000008163a7981 */ /* 0x000ea2000c1e9b00 */
[----:B------:R-:W-:Y:S02]  /*c130*/  IADD3 R45, PT, PT, R45, 0x1, RZ ;  /* 0x000000012d2d7810 */ /* 0x000fe40007ffe0ff */
[----:B------:R-:W-:Y:S01]  /*c140*/  IADD3 R30, PT, PT, R30, 0x1, RZ ;  /* 0x000000011e1e7810 */ /* 0x000fe20007ffe0ff */
[----:B--2---:R-:W-:-:S04]  /*c150*/  IMAD.WIDE.U32 R60, P3, R58, R27, R60 ;  /* 0x0000001b3a3c7225 */ /* 0x004fc8000786003c */
[CC--:B------:R-:W-:Y:S02]  /*c160*/  IMAD R23, R58.reuse, R25.reuse, RZ ;  /* 0x000000193a177224 */ /* 0x0c0fe400078e02ff */
[----:B------:R-:W-:-:S03]  /*c170*/  IMAD.HI.U32 R29, R58, R25, RZ ;  /* 0x000000193a1d7227 */ /* 0x000fc600078e00ff */
[----:B------:R-:W-:Y:S01]  /*c180*/  IADD3 R23, P0, PT, R23, R61, RZ ;  /* 0x0000003d17177210 */ /* 0x000fe20007f1e0ff */
[CC--:B------:R-:W-:Y:S02]  /*c190*/  IMAD R22, R59.reuse, R27.reuse, RZ ;  /* 0x0000001b3b167224 */ /* 0x0c0fe400078e02ff */
[----:B------:R-:W-:-:S03]  /*c1a0*/  IMAD.HI.U32 R24, R59, R27, RZ ;  /* 0x0000001b3b187227 */ /* 0x000fc600078e00ff */
[----:B------:R-:W-:Y:S01]  /*c1b0*/  IADD3 R61, P2, PT, R22, R23, RZ ;  /* 0x00000017163d7210 */ /* 0x000fe20007f5e0ff */
[----:B------:R-:W-:Y:S02]  /*c1c0*/  IMAD.X R29, RZ, RZ, R29, P3 ;  /* 0x000000ffff1d7224 */ /* 0x000fe400018e061d */
[----:B------:R-:W-:Y:S02]  /*c1d0*/  IMAD R22, R31, 0x8, R21 ;  /* 0x000000081f167824 */ /* 0x000fe400078e0215 */
[----:B------:R-:W-:Y:S01]  /*c1e0*/  IMAD.HI.U32 R23, R59, R25, RZ ;  /* 0x000000193b177227 */ /* 0x000fe200078e00ff */
[----:B------:R-:W-:Y:S02]  /*c1f0*/  IADD3.X R24, P0, PT, R24, R29, RZ, P0, !PT ;  /* 0x0000001d18187210 */ /* 0x000fe4000071e4ff */
[----:B------:R0:W-:Y:S01]  /*c200*/  STL.64 [R22], R60 ;  /* 0x0000003c16007387 */ /* 0x0001e20000100a00 */
[----:B------:R-:W-:Y:S02]  /*c210*/  VIADD R31, R31, 0x1 ;  /* 0x000000011f1f7836 */ /* 0x000fe40000000000 */
[----:B------:R-:W-:Y:S01]  /*c220*/  IMAD.X R23, RZ, RZ, R23, P0 ;  /* 0x000000ffff177224 */ /* 0x000fe200000e0617 */
[----:B------:R-:W-:Y:S01]  /*c230*/  ISETP.NE.AND P0, PT, R45, -0xf, PT ;  /* 0xfffffff12d00780c */ /* 0x000fe20003f05270 */
[----:B0-----:R-:W-:-:S05]  /*c240*/  IMAD R22, R59, R25, RZ ;  /* 0x000000193b167224 */ /* 0x001fca00078e02ff */
[----:B------:R-:W-:-:S05]  /*c250*/  IADD3.X R22, P2, PT, R22, R24, RZ, P2, !PT ;  /* 0x0000001816167210 */ /* 0x000fca000175e4ff */
[----:B------:R-:W-:Y:S02]  /*c260*/  IMAD.X R23, RZ, RZ, R23, P2 ;  /* 0x000000ffff177224 */ /* 0x000fe400010e0617 */
[----:B------:R-:W-:Y:S02]  /*c270*/  IMAD.MOV.U32 R60, RZ, RZ, R22 ;  /* 0x000000ffff3c7224 */ /* 0x000fe400078e0016 */
[----:B------:R-:W-:Y:S01]  /*c280*/  IMAD.MOV.U32 R61, RZ, RZ, R23 ;  /* 0x000000ffff3d7224 */ /* 0x000fe200078e0017 */
[----:B------:R-:W-:Y:S06]  /*c290*/  @P0 BRA `(.L_x_884) ;  /* 0xfffffffc00900947 */ /* 0x000fec000383ffff */
[----:B------:R-:W-:Y:S05]  /*c2a0*/  BSYNC.RECONVERGENT B1 ;  /* 0x0000000000017941 */ /* 0x000fea0003800200 */
.L_x_883:
[----:B------:R-:W-:-:S07]  /*c2b0*/  IMAD.MOV.U32 R22, RZ, RZ, R26 ;  /* 0x000000ffff167224 */ /* 0x000fce00078e001a */
.L_x_882:
[----:B------:R-:W-:Y:S05]  /*c2c0*/  BSYNC.RECONVERGENT B0 ;  /* 0x0000000000007941 */ /* 0x000fea0003800200 */
.L_x_881:
[----:B------:R-:W-:Y:S02]  /*c2d0*/  LOP3.LUT P0, R27, R28, 0x3f, RZ, 0xc0, !PT ;  /* 0x0000003f1c1b7812 */ /* 0x000fe4000780c0ff */
[----:B------:R-:W-:-:S05]  /*c2e0*/  IADD3 R20, PT, PT, R20, R22, RZ ;  /* 0x0000001614147210 */ /* 0x000fca0007ffe0ff */
[----:B------:R-:W-:-:S05]  /*c2f0*/  IMAD.U32 R20, R20, 0x8, R21 ;  /* 0x0000000814147824 */ /* 0x000fca00078e0015 */
[----:B------:R0:W-:Y:S04]  /*c300*/  STL.64 [R20+-0x78], R60 ;  /* 0xffff883c14007387 */ /* 0x0001e80000100a00 */
[----:B------:R-:W2:Y:S04]  /*c310*/  @P0 LDL.64 R24, [R1+0xf8] ;  /* 0x0000f80001180983 */ /* 0x000ea80000100a00 */
[----:B------:R-:W3:Y:S04]  /*c320*/  LDL.64 R22, [R1+0x108] ;  /* 0x0001080001167983 */ /* 0x000ee80000100a00 */
[----:B0-----:R-:W4:Y:S01]  /*c330*/  LDL.64 R20, [R1+0x100] ;  /* 0x0001000001147983 */ /* 0x001f220000100a00 */
[----:B------:R-:W-:Y:S01]  /*c340*/  @P0 LOP3.LUT R45, R27, 0x3f, RZ, 0x3c, !PT ;  /* 0x0000003f1b2d0812 */ /* 0x000fe200078e3cff */
[----:B------:R-:W-:Y:S01]  /*c350*/  BSSY.RECONVERGENT B0, `(.L_x_885) ;  /* 0x0000034000007945 */ /* 0x000fe20003800200 */
[----:B--2---:R-:W-:-:S02]  /*c360*/  @P0 SHF.R.U64 R31, R24, 0x1, R25 ;  /* 0x00000001181f0819 */ /* 0x004fc40000001219 */
[----:B------:R-:W-:-:S04]  /*c370*/  @P0 SHF.R.U32.HI R30, RZ, 0x1, R25 ;  /* 0x00000001ff1e0819 */ /* 0x000fc80000011619 */
[--C-:B------:R-:W-:Y:S02]  /*c380*/  @P0 SHF.R.U64 R31, R31, R45, R30.reuse ;  /* 0x0000002d1f1f0219 */ /* 0x100fe4000000121e */
[--C-:B----4-:R-:W-:Y:S02]  /*c390*/  @P0 SHF.R.U32.HI R24, RZ, 0x1, R21.reuse ;  /* 0x00000001ff180819 */ /* 0x110fe40000011615 */
[C-C-:B------:R-:W-:Y:S02]  /*c3a0*/  @P0 SHF.R.U64 R25, R20.reuse, 0x1, R21.reuse ;  /* 0x0000000114190819 */ /* 0x140fe40000001215 */
[CC--:B------:R-:W-:Y:S02]  /*c3b0*/  @P0 SHF.L.U32 R29, R20.reuse, R27.reuse, RZ ;  /* 0x0000001b141d0219 */ /* 0x0c0fe400000006ff */
[----:B------:R-:W-:Y:S02]  /*c3c0*/  @P0 SHF.L.U64.HI R28, R20, R27, R21 ;  /* 0x0000001b141c0219 */ /* 0x000fe40000010215 */
[----:B------:R-:W-:-:S02]  /*c3d0*/  @P0 SHF.R.U32.HI R30, RZ, R45, R30 ;  /* 0x0000002dff1e0219 */ /* 0x000fc4000001161e */
[----:B---3--:R-:W-:Y:S02]  /*c3e0*/  @P0 SHF.L.U32 R26, R22, R27, RZ ;  /* 0x0000001b161a0219 */ /* 0x008fe400000006ff */
[--C-:B------:R-:W-:Y:S02]  /*c3f0*/  @P0 SHF.R.U64 R25, R25, R45, R24.reuse ;  /* 0x0000002d19190219 */ /* 0x100fe40000001218 */
[----:B------:R-:W-:Y:S02]  /*c400*/  @P0 LOP3.LUT R20, R29, R31, RZ, 0xfc, !PT ;  /* 0x0000001f1d140212 */ /* 0x000fe400078efcff */
[----:B------:R-:W-:Y:S02]  /*c410*/  @P0 LOP3.LUT R21, R28, R30, RZ, 0xfc, !PT ;  /* 0x0000001e1c150212 */ /* 0x000fe400078efcff */
[----:B------:R-:W-:Y:S02]  /*c420*/  @P0 SHF.L.U64.HI R27, R22, R27, R23 ;  /* 0x0000001b161b0219 */ /* 0x000fe40000010217 */
[----:B------:R-:W-:Y:S01]  /*c430*/  @P0 LOP3.LUT R22, R26, R25, RZ, 0xfc, !PT ;  /* 0x000000191a160212 */ /* 0x000fe200078efcff */
[----:B------:R-:W-:Y:S01]  /*c440*/  IMAD.SHL.U32 R25, R20, 0x4, RZ ;  /* 0x0000000414197824 */ /* 0x000fe200078e00ff */
[----:B------:R-:W-:-:S02]  /*c450*/  @P0 SHF.R.U32.HI R24, RZ, R45, R24 ;  /* 0x0000002dff180219 */ /* 0x000fc40000011618 */
[----:B------:R-:W-:Y:S02]  /*c460*/  SHF.L.U64.HI R20, R20, 0x2, R21 ;  /* 0x0000000214147819 */ /* 0x000fe40000010215 */
[----:B------:R-:W-:Y:S02]  /*c470*/  @P0 LOP3.LUT R23, R27, R24, RZ, 0xfc, !PT ;  /* 0x000000181b170212 */ /* 0x000fe400078efcff */
[----:B------:R-:W-:Y:S02]  /*c480*/  SHF.L.W.U32.HI R21, R21, 0x2, R22 ;  /* 0x0000000215157819 */ /* 0x000fe40000010e16 */
[----:B------:R-:W-:Y:S02]  /*c490*/  IADD3 RZ, P0, PT, RZ, -R25, RZ ;  /* 0x80000019ffff7210 */ /* 0x000fe40007f1e0ff */
[----:B------:R-:W-:Y:S02]  /*c4a0*/  LOP3.LUT R24, RZ, R20, RZ, 0x33, !PT ;  /* 0x00000014ff187212 */ /* 0x000fe400078e33ff */
[----:B------:R-:W-:-:S02]  /*c4b0*/  SHF.L.W.U32.HI R26, R22, 0x2, R23 ;  /* 0x00000002161a7819 */ /* 0x000fc40000010e17 */
[----:B------:R-:W-:Y:S02]  /*c4c0*/  LOP3.LUT R27, RZ, R21, RZ, 0x33, !PT ;  /* 0x00000015ff1b7212 */ /* 0x000fe400078e33ff */
[----:B------:R-:W-:Y:S02]  /*c4d0*/  IADD3.X R24, P0, PT, RZ, R24, RZ, P0, !PT ;  /* 0x00000018ff187210 */ /* 0x000fe4000071e4ff */
[----:B------:R-:W-:Y:S02]  /*c4e0*/  LOP3.LUT R22, RZ, R26, RZ, 0x33, !PT ;  /* 0x0000001aff167212 */ /* 0x000fe400078e33ff */
[----:B------:R-:W-:Y:S02]  /*c4f0*/  IADD3.X R27, P2, PT, RZ, R27, RZ, P0, !PT ;  /* 0x0000001bff1b7210 */ /* 0x000fe4000075e4ff */
[----:B------:R-:W-:-:S03]  /*c500*/  ISETP.GT.U32.AND P3, PT, R21, -0x1, PT ;  /* 0xffffffff1500780c */ /* 0x000fc60003f64070 */
[----:B------:R-:W-:Y:S01]  /*c510*/  IMAD.X R22, RZ, RZ, R22, P2 ;  /* 0x000000ffff167224 */ /* 0x000fe200010e0616 */
[----:B------:R-:W-:-:S04]  /*c520*/  ISETP.GT.AND.EX P0, PT, R26, -0x1, PT, P3 ;  /* 0xffffffff1a00780c */ /* 0x000fc80003f04330 */
[----:B------:R-:W-:Y:S02]  /*c530*/  SEL R22, R26, R22, P0 ;  /* 0x000000161a167207 */ /* 0x000fe40000000000 */
[----:B------:R-:W-:Y:S02]  /*c540*/  SEL R21, R21, R27, P0 ;  /* 0x0000001b15157207 */ /* 0x000fe40000000000 */
[----:B------:R-:W-:-:S04]  /*c550*/  ISETP.NE.U32.AND P2, PT, R22, RZ, PT ;  /* 0x000000ff1600720c */ /* 0x000fc80003f45070 */
[----:B------:R-:W-:-:S06]  /*c560*/  SEL R27, R21, R22, !P2 ;  /* 0x00000016151b7207 */ /* 0x000fcc0005000000 */
[----:B------:R-:W0:Y:S02]  /*c570*/  FLO.U32 R27, R27 ;  /* 0x0000001b001b7300 */ /* 0x000e2400000e0000 */
[C---:B0-----:R-:W-:Y:S02]  /*c580*/  IADD3 R28, PT, PT, -R27.reuse, 0x1f, RZ ;  /* 0x0000001f1b1c7810 */ /* 0x041fe40007ffe1ff */
[----:B------:R-:W-:Y:S02]  /*c590*/  IADD3 R27, PT, PT, -R27, 0x3f, RZ ;  /* 0x0000003f1b1b7810 */ /* 0x000fe40007ffe1ff */
[----:B------:R-:W-:-:S04]  /*c5a0*/  @P2 IADD3 R27, PT, PT, R28, RZ, RZ ;  /* 0x000000ff1c1b2210 */ /* 0x000fc80007ffe0ff */
[----:B------:R-:W-:Y:S01]  /*c5b0*/  ISETP.NE.AND P2, PT, R27, RZ, PT ;  /* 0x000000ff1b00720c */ /* 0x000fe20003f45270 */
[----:B------:R-:W-:Y:S01]  /*c5c0*/  @!P0 IMAD.MOV R25, RZ, RZ, -R25 ;  /* 0x000000ffff198224 */ /* 0x000fe200078e0a19 */
[----:B------:R-:W-:-:S11]  /*c5d0*/  SEL R24, R20, R24, P0 ;  /* 0x0000001814187207 */ /* 0x000fd60000000000 */
[----:B------:R-:W-:Y:S05]  /*c5e0*/  @!P2 BRA `(.L_x_886) ;  /* 0x000000000028a947 */ /* 0x000fea0003800000 */
[----:B------:R-:W-:Y:S02]  /*c5f0*/  LOP3.LUT R20, R27, 0x3f, RZ, 0xc0, !PT ;  /* 0x0000003f1b147812 */ /* 0x000fe400078ec0ff */
[----:B------:R-:W-:Y:S02]  /*c600*/  SHF.R.U64 R25, R25, 0x1, R24 ;  /* 0x0000000119197819 */ /* 0x000fe40000001218 */
        /* <DEDUP_REMOVED lines=8> */
.L_x_886:
[----:B------:R-:W-:Y:S05]  /*c690*/  BSYNC.RECONVERGENT B0 ;  /* 0x0000000000007941 */ /* 0x000fea0003800200 */
.L_x_885:
[----:B------:R-:W-:Y:S01]  /*c6a0*/  IMAD.WIDE.U32 R30, R21, 0x2168c235, RZ ;  /* 0x2168c235151e7825 */ /* 0x000fe200078e00ff */
[----:B------:R-:W-:-:S03]  /*c6b0*/  SHF.R.U32.HI R23, RZ, 0x1e, R23 ;  /* 0x0000001eff177819 */ /* 0x000fc60000011617 */
[----:B------:R-:W-:Y:S01]  /*c6c0*/  IMAD.MOV.U32 R28, RZ, RZ, R31 ;  /* 0x000000ffff1c7224 */ /* 0x000fe200078e001f */
[----:B------:R-:W-:Y:S01]  /*c6d0*/  IADD3 RZ, P2, PT, R30, R30, RZ ;  /* 0x0000001e1eff7210 */ /* 0x000fe20007f5e0ff */
[----:B------:R-:W-:Y:S01]  /*c6e0*/  IMAD.MOV.U32 R29, RZ, RZ, RZ ;  /* 0x000000ffff1d7224 */ /* 0x000fe200078e00ff */
[----:B------:R-:W-:Y:S01]  /*c6f0*/  LEA.HI R23, R26, R23, RZ, 0x1 ;  /* 0x000000171a177211 */ /* 0x000fe200078f08ff */
[----:B------:R-:W-:-:S04]  /*c700*/  IMAD.HI.U32 R20, R22, -0x36f0255e, RZ ;  /* 0xc90fdaa216147827 */ /* 0x000fc800078e00ff */
[----:B------:R-:W-:-:S04]  /*c710*/  IMAD.WIDE.U32 R28, R21, -0x36f0255e, R28 ;  /* 0xc90fdaa2151c7825 */ /* 0x000fc800078e001c */
[C---:B------:R-:W-:Y:S02]  /*c720*/  IMAD R24, R22.reuse, -0x36f0255e, RZ ;  /* 0xc90fdaa216187824 */ /* 0x040fe400078e02ff */
[----:B------:R-:W-:-:S05]  /*c730*/  IMAD.WIDE.U32 R28, P3, R22, 0x2168c235, R28 ;  /* 0x2168c235161c7825 */ /* 0x000fca000786001c */
[----:B------:R-:W-:Y:S02]  /*c740*/  IADD3.X R20, PT, PT, R20, RZ, RZ, P3, !PT ;  /* 0x000000ff14147210 */ /* 0x000fe40001ffe4ff */
[----:B------:R-:W-:Y:S02]  /*c750*/  IADD3 R24, P3, PT, R24, R29, RZ ;  /* 0x0000001d18187210 */ /* 0x000fe40007f7e0ff */
[----:B------:R-:W-:Y:S02]  /*c760*/  IADD3.X RZ, P2, PT, R28, R28, RZ, P2, !PT ;  /* 0x0000001c1cff7210 */ /* 0x000fe4000175e4ff */
[C---:B------:R-:W-:Y:S01]  /*c770*/  ISETP.GT.U32.AND P4, PT, R24.reuse, RZ, PT ;  /* 0x000000ff1800720c */ /* 0x040fe20003f84070 */
[----:B------:R-:W-:Y:S01]  /*c780*/  IMAD.X R22, RZ, RZ, R20, P3 ;  /* 0x000000ffff167224 */ /* 0x000fe200018e0614 */
[----:B------:R-:W-:-:S04]  /*c790*/  IADD3.X R21, P3, PT, R24, R24, RZ, P2, !PT ;  /* 0x0000001818157210 */ /* 0x000fc8000177e4ff */
[C---:B------:R-:W-:Y:S01]  /*c7a0*/  ISETP.GT.AND.EX P2, PT, R22.reuse, RZ, PT, P4 ;  /* 0x000000ff1600720c */ /* 0x040fe20003f44340 */
[----:B------:R-:W-:-:S03]  /*c7b0*/  IMAD.X R20, R22, 0x1, R22, P3 ;  /* 0x0000000116147824 */ /* 0x000fc600018e0616 */
[----:B------:R-:W-:Y:S02]  /*c7c0*/  SEL R21, R21, R24, P2 ;  /* 0x0000001815157207 */ /* 0x000fe40001000000 */
[----:B------:R-:W-:Y:S02]  /*c7d0*/  SEL R20, R20, R22, P2 ;  /* 0x0000001614147207 */ /* 0x000fe40001000000 */
[----:B------:R-:W-:-:S05]  /*c7e0*/  IADD3 R22, P3, PT, R21, 0x1, RZ ;  /* 0x0000000115167810 */ /* 0x000fca0007f7e0ff */
[----:B------:R-:W-:Y:S01]  /*c7f0*/  IMAD.X R21, RZ, RZ, R20, P3 ;  /* 0x000000ffff157224 */ /* 0x000fe200018e0614 */
[----:B------:R-:W-:Y:S02]  /*c800*/  SEL R20, RZ, 0xffffffff, !P2 ;  /* 0xffffffffff147807 */ /* 0x000fe40005000000 */
[----:B------:R-:W-:Y:S02]  /*c810*/  LOP3.LUT P2, R24, R44, 0x80000000, RZ, 0xc0, !PT ;  /* 0x800000002c187812 */ /* 0x000fe4000784c0ff */
[----:B------:R-:W-:Y:S02]  /*c820*/  SHF.R.U64 R22, R22, 0xa, R21 ;  /* 0x0000000a16167819 */ /* 0x000fe40000001215 */
[----:B------:R-:W-:Y:S02]  /*c830*/  IADD3 R20, PT, PT, R20, -R27, RZ ;  /* 0x8000001b14147210 */ /* 0x000fe40007ffe0ff */
[----:B------:R-:W-:Y:S02]  /*c840*/  IADD3 R22, P3, PT, R22, 0x1, RZ ;  /* 0x0000000116167810 */ /* 0x000fe40007f7e0ff */
[----:B------:R-:W-:Y:S01]  /*c850*/  @!P0 LOP3.LUT R24, R24, 0x80000000, RZ, 0x3c, !PT ;  /* 0x8000000018188812 */ /* 0x000fe200078e3cff */
[----:B------:R-:W-:Y:S01]  /*c860*/  IMAD.SHL.U32 R20, R20, 0x100000, RZ ;  /* 0x0010000014147824 */ /* 0x000fe200078e00ff */
[----:B------:R-:W-:-:S03]  /*c870*/  LEA.HI.X R21, R21, RZ, RZ, 0x16, P3 ;  /* 0x000000ff15157211 */ /* 0x000fc600018fb4ff */
[----:B------:R-:W-:Y:S01]  /*c880*/  @P2 IMAD.MOV R23, RZ, RZ, -R23 ;  /* 0x000000ffff172224 */ /* 0x000fe200078e0a17 */
[--C-:B------:R-:W-:Y:S02]  /*c890*/  SHF.R.U64 R22, R22, 0x1, R21.reuse ;  /* 0x0000000116167819 */ /* 0x100fe40000001215 */
[----:B------:R-:W-:Y:S02]  /*c8a0*/  SHF.R.U32.HI R21, RZ, 0x1, R21 ;  /* 0x00000001ff157819 */ /* 0x000fe40000011615 */
[----:B------:R-:W-:-:S04]  /*c8b0*/  IADD3 R27, P3, P4, RZ, RZ, R22 ;  /* 0x000000ffff1b7210 */ /* 0x000fc80007c7e016 */
[----:B------:R-:W-:-:S04]  /*c8c0*/  IADD3.X R20, PT, PT, R20, 0x3fe00000, R21, P3, P4 ;  /* 0x3fe0000014147810 */ /* 0x000fc80001fe8415 */
[----:B------:R-:W-:-:S07]  /*c8d0*/  LOP3.LUT R24, R20, R24, RZ, 0xfc, !PT ;  /* 0x0000001814187212 */ /* 0x000fce00078efcff */
.L_x_880:
[----:B------:R-:W-:Y:S02]  /*c8e0*/  IMAD.MOV.U32 R20, RZ, RZ, R33 ;  /* 0x000000ffff147224 */ /* 0x000fe400078e0021 */
[----:B------:R-:W-:Y:S02]  /*c8f0*/  IMAD.MOV.U32 R21, RZ, RZ, 0x0 ;  /* 0x00000000ff157424 */ /* 0x000fe400078e00ff */
[----:B------:R-:W-:Y:S01]  /*c900*/  IMAD.MOV.U32 R25, RZ, RZ, R24 ;  /* 0x000000ffff197224 */ /* 0x000fe200078e0018 */
[----:B------:R-:W-:Y:S01]  /*c910*/  MOV R24, R27 ;  /* 0x0000001b00187202 */ /* 0x000fe20000000f00 */
[----:B------:R-:W-:Y:S06]  /*c920*/  RET.REL.NODEC R20 `(_Z34gpuKernelSphericalHarmonicsBesselJIdEvPT_S1_S1_S1_S1_S0_iii) ;  /* 0xffffff3414b47950 */ /* 0x000fec0003c3ffff */
.L_x_887:
        /* <DEDUP_REMOVED lines=13> */
.L_x_2702:


//--------------------- .text._Z42gpuKernelSphericalHarmonicsBesselWithDerivIfEvPT_S1_S1_S1_S1_S1_S1_S1_S1_S1_S1_S0_iii --------------------------
	.section	.text._Z42gpuKernelSphericalHarmonicsBesselWithDerivIfEvPT_S1_S1_S1_S1_S1_S1_S1_S1_S1_S1_S0_iii,"ax",@progbits
	.align	128
        .global         _Z42gpuKernelSphericalHarmonicsBesselWithDerivIfEvPT_S1_S1_S1_S1_S1_S1_S1_S1_S1_S1_S0_iii
        .type           _Z42gpuKernelSphericalHarmonicsBesselWithDerivIfEvPT_S1_S1_S1_S1_S1_S1_S1_S1_S1_S1_S0_iii,@function
        .size           _Z42gpuKernelSphericalHarmonicsBesselWithDerivIfEvPT_S1_S1_S1_S1_S1_S1_S1_S1_S1_S1_S0_iii,(.L_x_2705 - _Z42gpuKernelSphericalHarmonicsBesselWithDerivIfEvPT_S1_S1_S1_S1_S1_S1_S1_S1_S1_S1_S0_iii)
        .other          _Z42gpuKernelSphericalHarmonicsBesselWithDerivIfEvPT_S1_S1_S1_S1_S1_S1_S1_S1_S1_S1_S0_iii,@"STO_CUDA_ENTRY STV_DEFAULT"
_Z42gpuKernelSphericalHarmonicsBesselWithDerivIfEvPT_S1_S1_S1_S1_S1_S1_S1_S1_S1_S1_S0_iii:
.text._Z42gpuKernelSphericalHarmonicsBesselWithDerivIfEvPT_S1_S1_S1_S1_S1_S1_S1_S1_S1_S1_S0_iii:
        /* <DEDUP_REMOVED lines=10> */
[----:B0-----:R-:W-:-:S05]  /*00a0*/  FMUL R0, R0, 4 ;  /* 0x4080000000007820 */ /* 0x001fca0000400000 */
[----:B------:R-:W-:-:S04]  /*00b0*/  IADD3 R2, PT, PT, R0, 0x1800000, RZ ;  /* 0x0180000000027810 */ /* 0x000fc80007ffe0ff */
[----:B------:R-:W-:-:S04]  /*00c0*/  LOP3.LUT R2, R2, 0x7f800000, RZ, 0xc0, !PT ;  /* 0x7f80000002027812 */ /* 0x000fc800078ec0ff */
[----:B------:R-:W-:-:S13]  /*00d0*/  ISETP.GT.U32.AND P0, PT, R2, 0x1ffffff, PT ;  /* 0x01ffffff0200780c */ /* 0x000fda0003f04070 */
[----:B------:R-:W-:Y:S05]  /*00e0*/  @P0 BRA `(.L_x_888) ;  /* 0x00000000000c0947 */ /* 0x000fea0003800000 */
[----:B------:R-:W-:-:S07]  /*00f0*/  MOV R8, 0x110 ;  /* 0x0000011000087802 */ /* 0x000fce0000000f00 */
[----:B------:R-:W-:Y:S05]  /*0100*/  CALL.REL.NOINC `($__internal_12_$__cuda_sm20_rcp_rn_f32_slowpath) ;  /* 0x0000012c00047944 */ /* 0x000fea0003c00000 */
[----:B------:R-:W-:Y:S05]  /*0110*/  BRA `(.L_x_889) ;  /* 0x0000000000107947 */ /* 0x000fea0003800000 */
.L_x_888:
[----:B------:R-:W0:Y:S02]  /*0120*/  MUFU.RCP R3, R0 ;  /* 0x0000000000037308 */ /* 0x000e240000001000 */
[----:B0-----:R-:W-:-:S04]  /*0130*/  FFMA R2, R0, R3, -1 ;  /* 0xbf80000000027423 */ /* 0x001fc80000000003 */
[----:B------:R-:W-:-:S04]  /*0140*/  FADD.FTZ R2, -R2, -RZ ;  /* 0x800000ff02027221 */ /* 0x000fc80000010100 */
[----:B------:R-:W-:-:S07]  /*0150*/  FFMA R0, R3, R2, R3 ;  /* 0x0000000203007223 */ /* 0x000fce0000000003 */
.L_x_889:
[----:B------:R-:W-:Y:S01]  /*0160*/  VIADD R2, R0, 0xf3000000 ;  /* 0xf300000000027836 */ /* 0x000fe20000000000 */
[----:B------:R0:W1:Y:S01]  /*0170*/  MUFU.RSQ R3, R0 ;  /* 0x0000000000037308 */ /* 0x0000620000001400 */
[----:B------:R-:W2:Y:S03]  /*0180*/  LDCU.64 UR6, c[0x0][0x358] ;  /* 0x00006b00ff0677ac */ /* 0x000ea60008000a00 */
[----:B------:R-:W-:-:S13]  /*0190*/  ISETP.GT.U32.AND P0, PT, R2, 0x727fffff, PT ;  /* 0x727fffff0200780c */ /* 0x000fda0003f04070 */
[----:B01----:R-:W-:Y:S05]  /*01a0*/  @!P0 BRA `(.L_x_890) ;  /* 0x0000000000188947 */ /* 0x003fea0003800000 */
[----:B------:R-:W-:Y:S01]  /*01b0*/  BSSY.RECONVERGENT B0, `(.L_x_891) ;  /* 0x0000003000007945 */ /* 0x000fe20003800200 */
[----:B------:R-:W-:-:S07]  /*01c0*/  MOV R27, 0x1e0 ;  /* 0x000001e0001b7802 */ /* 0x000fce0000000f00 */
[----:B--2---:R-:W-:Y:S05]  /*01d0*/  CALL.REL.NOINC `($__internal_13_$__cuda_sm20_sqrt_rn_f32_slowpath) ;  /* 0x0000012c00a47944 */ /* 0x004fea0003c00000 */
[----:B------:R-:W-:Y:S05]  /*01e0*/  BSYNC.RECONVERGENT B0 ;  /* 0x0000000000007941 */ /* 0x000fea0003800200 */
.L_x_891:
[----:B------:R-:W-:Y:S01]  /*01f0*/  MOV R19, R24 ;  /* 0x0000001800137202 */ /* 0x000fe20000000f00 */
[----:B------:R-:W-:Y:S06]  /*0200*/  BRA `(.L_x_892) ;  /* 0x0000000000107947 */ /* 0x000fec0003800000 */
.L_x_890:
[C---:B------:R-:W-:Y:S01]  /*0210*/  FMUL.FTZ R19, R3.reuse, R0 ;  /* 0x0000000003137220 */ /* 0x040fe20000410000 */
[----:B------:R-:W-:-:S03]  /*0220*/  FMUL.FTZ R2, R3, 0.5 ;  /* 0x3f00000003027820 */ /* 0x000fc60000410000 */
[----:B------:R-:W-:-:S04]  /*0230*/  FFMA R0, -R19, R19, R0 ;  /* 0x0000001313007223 */ /* 0x000fc80000000100 */
[----:B------:R-:W-:-:S07]  /*0240*/  FFMA R19, R0, R2, R19 ;  /* 0x0000000200137223 */ /* 0x000fce0000000013 */
.L_x_892:
        /* <DEDUP_REMOVED lines=15> */
[----:B-----5:R-:W-:Y:S05]  /*0340*/  CALL.REL.NOINC `($__internal_13_$__cuda_sm20_sqrt_rn_f32_slowpath) ;  /* 0x0000012c00487944 */ /* 0x020fea0003c00000 */
[----:B------:R-:W-:Y:S01]  /*0350*/  MOV R2, R24 ;  /* 0x0000001800027202 */ /* 0x000fe20000000f00 */
[----:B------:R-:W-:Y:S06]  /*0360*/  BRA `(.L_x_895) ;  /* 0x0000000000107947 */ /* 0x000fec0003800000 */
.L_x_894:
[----:B------:R-:W-:Y:S01]  /*0370*/  FMUL.FTZ R2, R7, R8 ;  /* 0x0000000807027220 */ /* 0x000fe20000410000 */
[----:B------:R-:W-:-:S03]  /*0380*/  FMUL.FTZ R0, R8, 0.5 ;  /* 0x3f00000008007820 */ /* 0x000fc60000410000 */
[----:B------:R-:W-:-:S04]  /*0390*/  FFMA R3, -R2, R2, R7 ;  /* 0x0000000202037223 */ /* 0x000fc80000000107 */
[----:B------:R-:W-:-:S07]  /*03a0*/  FFMA R2, R3, R0, R2 ;  /* 0x0000000003027223 */ /* 0x000fce0000000002 */
.L_x_895:
[----:B------:R-:W-:Y:S05]  /*03b0*/  BSYNC.RECONVERGENT B0 ;  /* 0x0000000000007941 */ /* 0x000fea0003800200 */
.L_x_893:
        /* <DEDUP_REMOVED lines=8> */
[----:B------:R-:W-:Y:S01]  /*0440*/  FSETP.GE.AND P0, PT, R5, RZ, PT ;  /* 0x000000ff0500720b */ /* 0x000fe20003f06000 */
[----:B------:R-:W-:Y:S01]  /*0450*/  UMOV UR4, 0x812dea11 ;  /* 0x812dea1100047882 */ /* 0x000fe20000000000 */
[----:B------:R-:W-:Y:S01]  /*0460*/  MOV R7, 0x3f800000 ;  /* 0x3f80000000077802 */ /* 0x000fe20000000f00 */
[----:B------:R-:W-:-:S03]  /*0470*/  UMOV UR5, 0x3d719799 ;  /* 0x3d71979900057882 */ /* 0x000fc60000000000 */
[----:B------:R-:W-:Y:S01]  /*0480*/  FSEL R0, R7, -1, P0 ;  /* 0xbf80000007007808 */ /* 0x000fe20000000000 */
        /* <DEDUP_REMOVED lines=11> */
.L_x_897:
[----:B------:R-:W-:Y:S05]  /*0540*/  BSYNC.RECONVERGENT B0 ;  /* 0x0000000000007941 */ /* 0x000fea0003800200 */
.L_x_896:
[----:B0--3--:R-:W-:Y:S01]  /*0550*/  FMUL R3, R5, R5 ;  /* 0x0000000505037220 */ /* 0x009fe20000400000 */
[----:B------:R-:W-:Y:S01]  /*0560*/  BSSY.RECONVERGENT B0, `(.L_x_898) ;  /* 0x0000011000007945 */ /* 0x000fe20003800200 */
[----:B-1----:R-:W-:Y:S02]  /*0570*/  ISETP.GE.AND P5, PT, R12, 0x1, PT ;  /* 0x000000010c00780c */ /* 0x002fe40003fa6270 */
[----:B--2---:R-:W-:-:S04]  /*0580*/  FFMA R2, R6, R6, R3 ;  /* 0x0000000606027223 */ /* 0x004fc80000000003 */
[----:B-----5:R-:W-:-:S04]  /*0590*/  FFMA R3, R4, R4, R2 ;  /* 0x0000000404037223 */ /* 0x020fc80000000002 */
[----:B------:R-:W-:Y:S01]  /*05a0*/  VIADD R7, R3, 0xf3000000 ;  /* 0xf300000003077836 */ /* 0x000fe20000000000 */
[----:B------:R0:W1:Y:S04]  /*05b0*/  MUFU.RSQ R0, R3 ;  /* 0x0000000300007308 */ /* 0x0000680000001400 */
[----:B------:R-:W-:-:S13]  /*05c0*/  ISETP.GT.U32.AND P0, PT, R7, 0x727fffff, PT ;  /* 0x727fffff0700780c */ /* 0x000fda0003f04070 */
[----:B01----:R-:W-:Y:S05]  /*05d0*/  @!P0 BRA `(.L_x_899) ;  /* 0x0000000000148947 */ /* 0x003fea0003800000 */
[----:B------:R-:W-:Y:S02]  /*05e0*/  MOV R0, R3 ;  /* 0x0000000300007202 */ /* 0x000fe40000000f00 */
[----:B------:R-:W-:-:S07]  /*05f0*/  MOV R27, 0x610 ;  /* 0x00000610001b7802 */ /* 0x000fce0000000f00 */
[----:B------:R-:W-:Y:S05]  /*0600*/  CALL.REL.NOINC `($__internal_13_$__cuda_sm20_sqrt_rn_f32_slowpath) ;  /* 0x0000012800987944 */ /* 0x000fea0003c00000 */
[----:B------:R-:W-:Y:S01]  /*0610*/  MOV R18, R24 ;  /* 0x0000001800127202 */ /* 0x000fe20000000f00 */
[----:B------:R-:W-:Y:S06]  /*0620*/  BRA `(.L_x_900) ;  /* 0x0000000000107947 */ /* 0x000fec0003800000 */
.L_x_899:
[----:B------:R-:W-:Y:S01]  /*0630*/  FMUL.FTZ R18, R3, R0 ;  /* 0x0000000003127220 */ /* 0x000fe20000410000 */
[----:B------:R-:W-:-:S03]  /*0640*/  FMUL.FTZ R0, R0, 0.5 ;  /* 0x3f00000000007820 */ /* 0x000fc60000410000 */
[----:B------:R-:W-:-:S04]  /*0650*/  FFMA R3, -R18, R18, R3 ;  /* 0x0000001212037223 */ /* 0x000fc80000000103 */
[----:B------:R-:W-:-:S07]  /*0660*/  FFMA R18, R3, R0, R18 ;  /* 0x0000000003127223 */ /* 0x000fce0000000012 */
.L_x_900:
[----:B------:R-:W-:Y:S05]  /*0670*/  BSYNC.RECONVERGENT B0 ;  /* 0x0000000000007941 */ /* 0x000fea0003800200 */
.L_x_898:
        /* <DEDUP_REMOVED lines=14> */
[----:B------:R-:W-:Y:S05]  /*0760*/  CALL.REL.NOINC `($__internal_14_$__cuda_sm3x_div_rn_noftz_f32_slowpath) ;  /* 0x00000128009c7944 */ /* 0x000fea0003c00000 */
[----:B------:R-:W-:-:S07]  /*0770*/  MOV R7, R0 ;  /* 0x0000000000077202 */ /* 0x000fce0000000f00 */
.L_x_902:
[----:B------:R-:W-:Y:S05]  /*0780*/  BSYNC.RECONVERGENT B2 ;  /* 0x0000000000027941 */ /* 0x000fea0003800200 */
.L_x_901:
[----:B------:R-:W-:Y:S02]  /*0790*/  HFMA2 R9, -RZ, RZ, 0.89990234375, 10328 ;  /* 0x3b33710bff097431 */ /* 0x000fe400000001ff */
[----:B------:R-:W-:Y:S01]  /*07a0*/  FMUL R0, R7, R7 ;  /* 0x0000000707007220 */ /* 0x000fe20000400000 */
[C---:B------:R-:W-:Y:S01]  /*07b0*/  ISETP.GE.AND P0, PT, R5.reuse, RZ, PT ;  /* 0x000000ff0500720c */ /* 0x040fe20003f06270 */
[----:B------:R0:W1:Y:S01]  /*07c0*/  MUFU.RSQ R11, R2 ;  /* 0x00000002000b7308 */ /* 0x0000620000001400 */
[----:B------:R-:W-:Y:S01]  /*07d0*/  FSETP.NEU.AND P2, PT, |R5|, |R6|, PT ;  /* 0x400000060500720b */ /* 0x000fe20003f4d200 */
[----:B------:R-:W-:Y:S01]  /*07e0*/  FADD R17, |R6|, |R5| ;  /* 0x4000000506117221 */ /* 0x000fe20000000200 */
[----:B------:R-:W-:Y:S01]  /*07f0*/  FSETP.NEU.AND P1, PT, R3, RZ, PT ;  /* 0x000000ff0300720b */ /* 0x000fe20003f2d000 */
[----:B------:R-:W-:Y:S01]  /*0800*/  BSSY.RECONVERGENT B0, `(.L_x_903) ;  /* 0x0000023000007945 */ /* 0x000fe20003800200 */
[----:B------:R-:W-:-:S04]  /*0810*/  FFMA R9, R0, R9, -0.015681877732276916504 ;  /* 0xbc80774800097423 */ /* 0x000fc80000000009 */
[----:B------:R-:W-:-:S04]  /*0820*/  FFMA R9, R0, R9, 0.042200751602649688721 ;  /* 0x3d2cdab200097423 */ /* 0x000fc80000000009 */
[----:B------:R-:W-:-:S04]  /*0830*/  FFMA R9, R0, R9, -0.074792981147766113281 ;  /* 0xbd992d1000097423 */ /* 0x000fc80000000009 */
[----:B------:R-:W-:-:S04]  /*0840*/  FFMA R9, R0, R9, 0.10640415549278259277 ;  /* 0x3dd9ea6c00097423 */ /* 0x000fc80000000009 */
[----:B------:R-:W-:-:S04]  /*0850*/  FFMA R9, R0, R9, -0.14207722246646881104 ;  /* 0xbe117cb100097423 */ /* 0x000fc80000000009 */
[----:B------:R-:W-:-:S04]  /*0860*/  FFMA R9, R0, R9, 0.19993925094604492188 ;  /* 0x3e4cbce000097423 */ /* 0x000fc80000000009 */
[----:B------:R-:W-:-:S04]  /*0870*/  FFMA R9, R0, R9, -0.33333197236061096191 ;  /* 0xbeaaaa7d00097423 */ /* 0x000fc80000000009 */
[----:B------:R-:W-:Y:S01]  /*0880*/  FMUL R0, R0, R9 ;  /* 0x0000000900007220 */ /* 0x000fe20000400000 */
[----:B------:R-:W-:-:S03]  /*0890*/  IMAD.MOV.U32 R9, RZ, RZ, 0x3f6ee581 ;  /* 0x3f6ee581ff097424 */ /* 0x000fc600078e00ff */
[----:B------:R-:W-:Y:S02]  /*08a0*/  FFMA R0, R0, R7, R7 ;  /* 0x0000000700007223 */ /* 0x000fe40000000007 */
[C---:B------:R-:W-:Y:S02]  /*08b0*/  FSEL R8, R9.reuse, 1.8663789033889770508, P4 ;  /* 0x3feee58109087808 */ /* 0x040fe40002000000 */
[----:B------:R-:W-:-:S05]  /*08c0*/  FFMA R7, R9, 1.6832555532455444336, -R0 ;  /* 0x3fd774eb09077823 */ /* 0x000fca0000000800 */
[-C--:B------:R-:W-:Y:S02]  /*08d0*/  FSEL R9, R7, R0.reuse, P4 ;  /* 0x0000000007097208 */ /* 0x080fe40002000000 */
[----:B------:R-:W-:Y:S02]  /*08e0*/  FSEL R7, R0, -R0, P4 ;  /* 0x8000000000077208 */ /* 0x000fe40002000000 */
[----:B------:R-:W-:-:S03]  /*08f0*/  MOV R0, 0x4016cbe4 ;  /* 0x4016cbe400007802 */ /* 0x000fc60000000f00 */
[----:B------:R-:W-:Y:S01]  /*0900*/  @!P0 FFMA R9, R8, 1.6832555532455444336, R7 ;  /* 0x3fd774eb08098823 */ /* 0x000fe20000000007 */
[----:B------:R-:W-:Y:S01]  /*0910*/  @!P2 FSEL R9, R0, 0.78539818525314331055, !P0 ;  /* 0x3f490fdb0009a808 */ /* 0x000fe20004000000 */
[----:B------:R-:W-:Y:S01]  /*0920*/  FMUL R7, R18, R18 ;  /* 0x0000001212077220 */ /* 0x000fe20000400000 */
        /* <DEDUP_REMOVED lines=9> */
[----:B------:R-:W-:Y:S05]  /*09c0*/  CALL.REL.NOINC `($__internal_13_$__cuda_sm20_sqrt_rn_f32_slowpath) ;  /* 0x0000012400a87944 */ /* 0x000fea0003c00000 */
[----:B------:R-:W-:Y:S01]  /*09d0*/  MOV R8, R24 ;  /* 0x0000001800087202 */ /* 0x000fe20000000f00 */
[----:B------:R-:W-:Y:S06]  /*09e0*/  BRA `(.L_x_905) ;  /* 0x0000000000107947 */ /* 0x000fec0003800000 */
.L_x_904:
[----:B------:R-:W-:Y:S01]  /*09f0*/  FMUL.FTZ R3, R2, R11 ;  /* 0x0000000b02037220 */ /* 0x000fe20000410000 */
[----:B------:R-:W-:-:S03]  /*0a00*/  FMUL.FTZ R8, R11, 0.5 ;  /* 0x3f0000000b087820 */ /* 0x000fc60000410000 */
[----:B------:R-:W-:-:S04]  /*0a10*/  FFMA R2, -R3, R3, R2 ;  /* 0x0000000303027223 */ /* 0x000fc80000000102 */
[----:B------:R-:W-:-:S07]  /*0a20*/  FFMA R8, R2, R8, R3 ;  /* 0x0000000802087223 */ /* 0x000fce0000000003 */
.L_x_905:
[----:B------:R-:W-:Y:S05]  /*0a30*/  BSYNC.RECONVERGENT B0 ;  /* 0x0000000000007941 */ /* 0x000fea0003800200 */
.L_x_903:
[----:B------:R-:W0:Y:S01]  /*0a40*/  MUFU.RCP R3, R18 ;  /* 0x0000001200037308 */ /* 0x000e220000001000 */
[----:B------:R-:W-:Y:S07]  /*0a50*/  BSSY.RECONVERGENT B2, `(.L_x_906) ;  /* 0x000000f000027945 */ /* 0x000fee0003800200 */
[----:B------:R-:W1:Y:S01]  /*0a60*/  FCHK P0, R5, R18 ;  /* 0x0000001205007302 */ /* 0x000e620000000000 */
[----:B0-----:R-:W-:-:S04]  /*0a70*/  FFMA R16, R3, -R18, 1 ;  /* 0x3f80000003107423 */ /* 0x001fc80000000812 */
[----:B------:R-:W-:Y:S01]  /*0a80*/  FFMA R16, R3, R16, R3 ;  /* 0x0000001003107223 */ /* 0x000fe20000000003 */
[----:B------:R-:W-:-:S03]  /*0a90*/  FMUL R3, R8, R8 ;  /* 0x0000000808037220 */ /* 0x000fc60000400000 */
[----:B------:R-:W-:-:S04]  /*0aa0*/  FFMA R9, R16, R5, RZ ;  /* 0x0000000510097223 */ /* 0x000fc800000000ff */
[----:B------:R-:W-:-:S04]  /*0ab0*/  FFMA R0, R9, -R18, R5 ;  /* 0x8000001209007223 */ /* 0x000fc80000000005 */
[----:B------:R-:W-:Y:S01]  /*0ac0*/  FFMA R16, R16, R0, R9 ;  /* 0x0000000010107223 */ /* 0x000fe20000000009 */
[----:B------:R-:W-:Y:S01]  /*0ad0*/  FMUL R9, R7, R8 ;  /* 0x0000000807097220 */ /* 0x000fe20000400000 */
[----:B-1----:R-:W-:Y:S06]  /*0ae0*/  @!P0 BRA `(.L_x_907) ;  /* 0x0000000000148947 */ /* 0x002fec0003800000 */
[----:B------:R-:W-:Y:S01]  /*0af0*/  MOV R0, R5 ;  /* 0x0000000500007202 */ /* 0x000fe20000000f00 */
[----:B------:R-:W-:Y:S01]  /*0b00*/  IMAD.MOV.U32 R40, RZ, RZ, R18 ;  /* 0x000000ffff287224 */ /* 0x000fe200078e0012 */
[----:B------:R-:W-:-:S07]  /*0b10*/  MOV R34, 0xb30 ;  /* 0x00000b3000227802 */ /* 0x000fce0000000f00 */
[----:B------:R-:W-:Y:S05]  /*0b20*/  CALL.REL.NOINC `($__internal_14_$__cuda_sm3x_div_rn_noftz_f32_slowpath) ;  /* 0x0000012400ac7944 */ /* 0x000fea0003c00000 */
[----:B------:R-:W-:-:S07]  /*0b30*/  MOV R16, R0 ;  /* 0x0000000000107202 */ /* 0x000fce0000000f00 */
.L_x_907:
[----:B------:R-:W-:Y:S05]  /*0b40*/  BSYNC.RECONVERGENT B2 ;  /* 0x0000000000027941 */ /* 0x000fea0003800200 */
.L_x_906:
        /* <DEDUP_REMOVED lines=12> */
[----:B------:R-:W-:Y:S05]  /*0c10*/  CALL.REL.NOINC `($__internal_14_$__cuda_sm3x_div_rn_noftz_f32_slowpath) ;  /* 0x0000012400707944 */ /* 0x000fea0003c00000 */
[----:B------:R-:W-:-:S07]  /*0c20*/  MOV R15, R0 ;  /* 0x00000000000f7202 */ /* 0x000fce0000000f00 */
.L_x_909:
[----:B------:R-:W-:Y:S05]  /*0c30*/  BSYNC.RECONVERGENT B2 ;  /* 0x0000000000027941 */ /* 0x000fea0003800200 */
.L_x_908:
        /* <DEDUP_REMOVED lines=14> */
.L_x_911:
[----:B------:R-:W-:Y:S05]  /*0d20*/  BSYNC.RECONVERGENT B2 ;  /* 0x0000000000027941 */ /* 0x000fea0003800200 */
.L_x_910:
        /* <DEDUP_REMOVED lines=12> */
[----:B------:R-:W-:Y:S05]  /*0df0*/  CALL.REL.NOINC `($__internal_14_$__cuda_sm3x_div_rn_noftz_f32_slowpath) ;  /* 0x0000012000f87944 */ /* 0x000fea0003c00000 */
[----:B------:R-:W-:-:S07]  /*0e00*/  IMAD.MOV.U32 R14, RZ, RZ, R0 ;  /* 0x000000ffff0e7224 */ /* 0x000fce00078e0000 */
.L_x_913:
[----:B------:R-:W-:Y:S05]  /*0e10*/  BSYNC.RECONVERGENT B2 ;  /* 0x0000000000027941 */ /* 0x000fea0003800200 */
.L_x_912:
        /* <DEDUP_REMOVED lines=13> */
[----:B------:R-:W-:Y:S05]  /*0ef0*/  CALL.REL.NOINC `($__internal_14_$__cuda_sm3x_div_rn_noftz_f32_slowpath) ;  /* 0x0000012000b87944 */ /* 0x000fea0003c00000 */
[----:B------:R-:W-:-:S07]  /*0f00*/  IMAD.MOV.U32 R13, RZ, RZ, R0 ;  /* 0x000000ffff0d7224 */ /* 0x000fce00078e0000 */
.L_x_915:
[----:B------:R-:W-:Y:S05]  /*0f10*/  BSYNC.RECONVERGENT B2 ;  /* 0x0000000000027941 */ /* 0x000fea0003800200 */
.L_x_914:
        /* <DEDUP_REMOVED lines=12> */
[----:B------:R-:W-:Y:S05]  /*0fe0*/  CALL.REL.NOINC `($__internal_14_$__cuda_sm3x_div_rn_noftz_f32_slowpath) ;  /* 0x00000120007c7944 */ /* 0x000fea0003c00000 */
[----:B------:R-:W-:-:S07]  /*0ff0*/  MOV R12, R0 ;  /* 0x00000000000c7202 */ /* 0x000fce0000000f00 */
.L_x_917:
[----:B------:R-:W-:Y:S05]  /*1000*/  BSYNC.RECONVERGENT B2 ;  /* 0x0000000000027941 */ /* 0x000fea0003800200 */
.L_x_916:
        /* <DEDUP_REMOVED lines=10> */
[----:B------:R-:W-:Y:S01]  /*10b0*/  IMAD.MOV.U32 R40, RZ, RZ, R3 ;  /* 0x000000ffff287224 */ /* 0x000fe200078e0003 */
[----:B------:R-:W-:-:S07]  /*10c0*/  MOV R34, 0x10e0 ;  /* 0x000010e000227802 */ /* 0x000fce0000000f00 */
[----:B------:R-:W-:Y:S05]  /*10d0*/  CALL.REL.NOINC `($__internal_14_$__cuda_sm3x_div_rn_noftz_f32_slowpath) ;  /* 0x0000012000407944 */ /* 0x000fea0003c00000 */
[----:B------:R-:W-:-:S07]  /*10e0*/  MOV R11, R0 ;  /* 0x00000000000b7202 */ /* 0x000fce0000000f00 */
.L_x_919:
[----:B------:R-:W-:Y:S05]  /*10f0*/  BSYNC.RECONVERGENT B2 ;  /* 0x0000000000027941 */ /* 0x000fea0003800200 */
.L_x_918:
        /* <DEDUP_REMOVED lines=12> */
[----:B------:R-:W-:Y:S05]  /*11c0*/  CALL.REL.NOINC `($__internal_14_$__cuda_sm3x_div_rn_noftz_f32_slowpath) ;  /* 0x0000012000047944 */ /* 0x000fea0003c00000 */
[----:B------:R-:W-:-:S07]  /*11d0*/  MOV R10, R0 ;  /* 0x00000000000a7202 */ /* 0x000fce0000000f00 */
.L_x_921:
[----:B------:R-:W-:Y:S05]  /*11e0*/  BSYNC.RECONVERGENT B2 ;  /* 0x0000000000027941 */ /* 0x000fea0003800200 */
.L_x_920:
[----:B------:R-:W-:Y:S05]  /*11f0*/  @!P5 BRA `(.L_x_922) ;  /* 0x000000140028d947 */ /* 0x000fea0003800000 */
[----:B------:R-:W-:-:S07]  /*1200*/  HFMA2 R9, -RZ, RZ, 0, 0 ;  /* 0x00000000ff097431 */ /* 0x000fce00000001ff */
.L_x_938:
        /* <DEDUP_REMOVED lines=23> */
[----:B------:R-:W-:Y:S01]  /*1380*/  MOV R0, R1 ;  /* 0x0000000100007202 */ /* 0x000fe20000000f00 */
[----:B------:R-:W0:Y:S01]  /*1390*/  LDCU.64 UR8, c[0x4][URZ] ;  /* 0x01000000ff0877ac */ /* 0x000e220008000a00 */
[----:B------:R-:W-:Y:S01]  /*13a0*/  LOP3.LUT R25, R5, 0x80000000, RZ, 0xfc, !PT ;  /* 0x8000000005197812 */ /* 0x000fe200078efcff */
[----:B------:R-:W-:Y:S01]  /*13b0*/  UMOV UR5, URZ ;  /* 0x000000ff00057c82 */ /* 0x000fe20008000000 */
[----:B------:R-:W-:-:S05]  /*13c0*/  UMOV UR4, URZ ;  /* 0x000000ff00047c82 */ /* 0x000fca0008000000 */
.L_x_925:
[----:B0-----:R-:W-:Y:S01]  /*13d0*/  IMAD.U32 R26, RZ, RZ, UR8 ;  /* 0x00000008ff1a7e24 */ /* 0x001fe2000f8e00ff */
[----:B------:R-:W-:-:S05]  /*13e0*/  MOV R27, UR9 ;  /* 0x00000009001b7c02 */ /* 0x000fca0008000f00 */
        /* <DEDUP_REMOVED lines=30> */
[----:B0-----:R-:W-:Y:S02]  /*15d0*/  LOP3.LUT R24, R6, R21, RZ, 0x3c, !PT ;  /* 0x0000001506187212 */ /* 0x001fe400078e3cff */
[C---:B------:R-:W-:Y:S02]  /*15e0*/  LOP3.LUT R26, R22.reuse, R5, RZ, 0x3c, !PT ;  /* 0x00000005161a7212 */ /* 0x040fe400078e3cff */
[----:B------:R-:W-:Y:S02]  /*15f0*/  LOP3.LUT R27, R22, R6, RZ, 0x3c, !PT ;  /* 0x00000006161b7212 */ /* 0x000fe400078e3cff */
[----:B------:R-:W-:Y:S02]  /*1600*/  SHF.R.U32.HI R5, RZ, 0x1e, R0 ;  /* 0x0000001eff057819 */ /* 0x000fe40000011600 */
[----:B------:R-:W-:Y:S02]  /*1610*/  ISETP.GE.AND P2, PT, R24, RZ, PT ;  /* 0x000000ff1800720c */ /* 0x000fe40003f46270 */
[----:B------:R-:W0:Y:S01]  /*1620*/  I2F.F64.S64 R26, R26 ;  /* 0x0000001a001a7312 */ /* 0x000e220000301c00 */
[----:B------:R-:W-:-:S04]  /*1630*/  LEA.HI R0, R6, R5, RZ, 0x1 ;  /* 0x0000000506007211 */ /* 0x000fc800078f08ff */
[----:B------:R-:W-:-:S05]  /*1640*/  IADD3 R5, PT, PT, -R0, RZ, RZ ;  /* 0x000000ff00057210 */ /* 0x000fca0007ffe1ff */
[----:B------:R-:W-:Y:S01]  /*1650*/  @!P1 IMAD.MOV.U32 R0, RZ, RZ, R5 ;  /* 0x000000ffff009224 */ /* 0x000fe200078e0005 */
[----:B0-----:R-:W-:-:S10]  /*1660*/  DMUL R22, R26, UR4 ;  /* 0x000000041a167c28 */ /* 0x001fd40008000000 */
[----:B------:R-:W0:Y:S02]  /*1670*/  F2F.F32.F64 R22, R22 ;  /* 0x0000001600167310 */ /* 0x000e240000301000 */
[----:B0-----:R-:W-:-:S07]  /*1680*/  FSEL R5, -R22, R22, !P2 ;  /* 0x0000001616057208 */ /* 0x001fce0005000100 */
.L_x_924:
[----:B------:R-:W-:Y:S05]  /*1690*/  BSYNC.RECONVERGENT B0 ;  /* 0x0000000000007941 */ /* 0x000fea0003800200 */
.L_x_923:
[----:B------:R-:W-:Y:S01]  /*16a0*/  MOV R25, 0x37cbac00 ;  /* 0x37cbac0000197802 */ /* 0x000fe20000000f00 */
[----:B------:R-:W-:Y:S02]  /*16b0*/  HFMA2 R28, -RZ, RZ, 1.0078125, -8.98838043212890625e-05 ;  /* 0x3c0885e4ff1c7431 */ /* 0x000fe400000001ff */
        /* <DEDUP_REMOVED lines=29> */
.L_x_928:
        /* <DEDUP_REMOVED lines=16> */
[----:B0-----:R-:W-:-:S05]  /*1990*/  SHF.R.U32.HI R6, RZ, 0x5, R5 ;  /* 0x00000005ff067819 */ /* 0x001fca0000011605 */
        /* <DEDUP_REMOVED lines=25> */
.L_x_927:
[----:B------:R-:W-:Y:S05]  /*1b30*/  BSYNC.RECONVERGENT B0 ;  /* 0x0000000000007941 */ /* 0x000fea0003800200 */
.L_x_926:
[----:B------:R-:W-:Y:S01]  /*1b40*/  FMUL R23, R5, R5 ;  /* 0x0000000505177220 */ /* 0x000fe20000400000 */
[----:B------:R-:W-:Y:S01]  /*1b50*/  LOP3.LUT R6, R22, 0x1, RZ, 0xc0, !PT ;  /* 0x0000000116067812 */ /* 0x000fe200078ec0ff */
[----:B------:R-:W-:Y:S02]  /*1b60*/  BSSY.RECONVERGENT B0, `(.L_x_929) ;  /* 0x0000042000007945 */ /* 0x000fe40003800200 */
[----:B------:R-:W-:Y:S01]  /*1b70*/  FFMA R25, R23, R25, -0.0013887860113754868507 ;  /* 0xbab607ed17197423 */ /* 0x000fe20000000019 */
[----:B------:R-:W-:Y:S02]  /*1b80*/  ISETP.NE.U32.AND P1, PT, R6, 0x1, PT ;  /* 0x000000010600780c */ /* 0x000fe40003f25070 */
[----:B------:R-:W-:Y:S02]  /*1b90*/  IADD3 R6, PT, PT, R22, 0x1, RZ ;  /* 0x0000000116067810 */ /* 0x000fe40007ffe0ff */
[----:B------:R-:W-:Y:S02]  /*1ba0*/  FSEL R28, R28, 0.041666727513074874878, !P1 ;  /* 0x3d2aaabb1c1c7808 */ /* 0x000fe40004800000 */
[----:B------:R-:W-:-:S02]  /*1bb0*/  FSEL R22, R25, -0.00019574658654164522886, P1 ;  /* 0xb94d415319167808 */ /* 0x000fc40000800000 */
[----:B------:R-:W-:Y:S02]  /*1bc0*/  LOP3.LUT P2, RZ, R6, 0x2, RZ, 0xc0, !PT ;  /* 0x0000000206ff7812 */ /* 0x000fe4000784c0ff */
[----:B------:R-:W-:Y:S01]  /*1bd0*/  FSEL R6, R5, 1, !P1 ;  /* 0x3f80000005067808 */ /* 0x000fe20004800000 */
[----:B------:R-:W-:Y:S01]  /*1be0*/  FFMA R22, R23, R22, R28 ;  /* 0x0000001617167223 */ /* 0x000fe2000000001c */
[----:B------:R-:W-:-:S03]  /*1bf0*/  FSEL R29, -R29, -0.4999999701976776123, !P1 ;  /* 0xbeffffff1d1d7808 */ /* 0x000fc60004800100 */
        /* <DEDUP_REMOVED lines=14> */
.L_x_931:
        /* <DEDUP_REMOVED lines=34> */
[----:B------:R-:W-:Y:S02]  /*1f00*/  LOP3.LUT R7, R22, R21, RZ, 0x3c, !PT ;  /* 0x0000001516077212 */ /* 0x000fe400078e3cff */
[----:B------:R-:W1:Y:S01]  /*1f10*/  I2F.F64.S64 R26, R26 ;  /* 0x0000001a001a7312 */ /* 0x000e620000301c00 */
[----:B------:R-:W-:Y:S02]  /*1f20*/  IADD3 R5, PT, PT, -R8, RZ, RZ ;  /* 0x000000ff08057210 */ /* 0x000fe40007ffe1ff */
[----:B------:R-:W-:-:S03]  /*1f30*/  ISETP.GE.AND P0, PT, R7, RZ, PT ;  /* 0x000000ff0700720c */ /* 0x000fc60003f06270 */
[----:B------:R-:W-:Y:S01]  /*1f40*/  @!P1 IMAD.MOV.U32 R8, RZ, RZ, R5 ;  /* 0x000000ffff089224 */ /* 0x000fe200078e0005 */
[----:B-1----:R-:W-:-:S10]  /*1f50*/  DMUL R24, R26, UR4 ;  /* 0x000000041a187c28 */ /* 0x002fd40008000000 */
[----:B------:R-:W0:Y:S02]  /*1f60*/  F2F.F32.F64 R24, R24 ;  /* 0x0000001800187310 */ /* 0x000e240000301000 */
[----:B0-----:R-:W-:-:S07]  /*1f70*/  FSEL R7, -R24, R24, !P0 ;  /* 0x0000001818077208 */ /* 0x001fce0004000100 */
.L_x_930:
[----:B------:R-:W-:Y:S05]  /*1f80*/  BSYNC.RECONVERGENT B0 ;  /* 0x0000000000007941 */ /* 0x000fea0003800200 */
.L_x_929:
        /* <DEDUP_REMOVED lines=12> */
[----:B------:R-:W-:-:S07]  /*2050*/  MOV R5, R0 ;  /* 0x0000000000057202 */ /* 0x000fce0000000f00 */
.L_x_933:
[----:B------:R-:W-:Y:S05]  /*2060*/  BSYNC.RECONVERGENT B2 ;  /* 0x0000000000027941 */ /* 0x000fea0003800200 */
.L_x_932:
[----:B------:R-:W-:Y:S02]  /*2070*/  IMAD.MOV.U32 R23, RZ, RZ, 0x37cbac00 ;  /* 0x37cbac00ff177424 */ /* 0x000fe400078e00ff */
[----:B------:R-:W-:Y:S01]  /*2080*/  FMUL R0, R7, R7 ;  /* 0x0000000707007220 */ /* 0x000fe20000400000 */
[----:B------:R-:W-:Y:S01]  /*2090*/  HFMA2 R25, -RZ, RZ, 1.0078125, -8.98838043212890625e-05 ;  /* 0x3c0885e4ff197431 */ /* 0x000fe200000001ff */
[----:B------:R-:W-:Y:S01]  /*20a0*/  LOP3.LUT R24, R8, 0x1, RZ, 0xc0, !PT ;  /* 0x0000000108187812 */ /* 0x000fe200078ec0ff */
[----:B------:R-:W-:Y:S01]  /*20b0*/  BSSY.RECONVERGENT B2, `(.L_x_934) ;  /* 0x000001a000027945 */ /* 0x000fe20003800200 */
[----:B------:R-:W-:Y:S01]  /*20c0*/  FFMA R22, R0, R23, -0.0013887860113754868507 ;  /* 0xbab607ed00167423 */ /* 0x000fe20000000017 */
[----:B------:R-:W-:Y:S02]  /*20d0*/  LOP3.LUT P1, RZ, R8, 0x2, RZ, 0xc0, !PT ;  /* 0x0000000208ff7812 */ /* 0x000fe4000782c0ff */
[----:B------:R-:W-:Y:S02]  /*20e0*/  ISETP.NE.U32.AND P0, PT, R24, 0x1, PT ;  /* 0x000000011800780c */ /* 0x000fe40003f05070 */
[----:B------:R-:W0:Y:S02]  /*20f0*/  MUFU.RCP R24, R21 ;  /* 0x0000001500187308 */ /* 0x000e240000001000 */
[----:B------:R-:W-:-:S02]  /*2100*/  FSEL R23, R22, -0.00019574658654164522886, !P0 ;  /* 0xb94d415316177808 */ /* 0x000fc40004000000 */
[----:B------:R-:W-:Y:S02]  /*2110*/  FSEL R25, R25, 0.041666727513074874878, P0 ;  /* 0x3d2aaabb19197808 */ /* 0x000fe40000000000 */
[----:B------:R-:W-:Y:S02]  /*2120*/  MOV R22, 0x3e2aaaa8 ;  /* 0x3e2aaaa800167802 */ /* 0x000fe40000000f00 */
[----:B------:R-:W-:Y:S01]  /*2130*/  FSEL R7, R7, 1, P0 ;  /* 0x3f80000007077808 */ /* 0x000fe20000000000 */
[----:B------:R-:W-:Y:S01]  /*2140*/  FFMA R23, R0, R23, R25 ;  /* 0x0000001700177223 */ /* 0x000fe20000000019 */
[----:B------:R-:W-:-:S05]  /*2150*/  FSEL R8, -R22, -0.4999999701976776123, P0 ;  /* 0xbeffffff16087808 */ /* 0x000fca0000000100 */
        /* <DEDUP_REMOVED lines=13> */
[----:B------:R-:W-:Y:S05]  /*2230*/  CALL.REL.NOINC `($__internal_14_$__cuda_sm3x_div_rn_noftz_f32_slowpath) ;  /* 0x0000010c00e87944 */ /* 0x000fea0003c00000 */
[----:B------:R-:W-:-:S07]  /*2240*/  MOV R7, R0 ;  /* 0x0000000000077202 */ /* 0x000fce0000000f00 */
.L_x_935:
[----:B------:R-:W-:Y:S05]  /*2250*/  BSYNC.RECONVERGENT B2 ;  /* 0x0000000000027941 */ /* 0x000fea0003800200 */
.L_x_934:
[----:B------:R-:W-:Y:S01]  /*2260*/  FMUL R23, R21, R21 ;  /* 0x0000001515177220 */ /* 0x000fe20000400000 */
[----:B------:R-:W-:Y:S03]  /*2270*/  BSSY.RECONVERGENT B2, `(.L_x_936) ;  /* 0x000000d000027945 */ /* 0x000fe60003800200 */
[----:B------:R-:W0:Y:S08]  /*2280*/  MUFU.RCP R0, R23 ;  /* 0x0000001700007308 */ /* 0x000e300000001000 */
[----:B------:R-:W1:Y:S01]  /*2290*/  FCHK P0, -R6, R23 ;  /* 0x0000001706007302 */ /* 0x000e620000000100 */
[----:B0-----:R-:W-:-:S04]  /*22a0*/  FFMA R21, -R23, R0, 1 ;  /* 0x3f80000017157423 */ /* 0x001fc80000000100 */
[----:B------:R-:W-:-:S04]  /*22b0*/  FFMA R21, R0, R21, R0 ;  /* 0x0000001500157223 */ /* 0x000fc80000000000 */
[----:B------:R-:W-:-:S04]  /*22c0*/  FFMA R0, -R6, R21, RZ ;  /* 0x0000001506007223 */ /* 0x000fc800000001ff */
[----:B------:R-:W-:-:S04]  /*22d0*/  FFMA R8, -R23, R0, -R6 ;  /* 0x0000000017087223 */ /* 0x000fc80000000906 */
[----:B------:R-:W-:Y:S01]  /*22e0*/  FFMA R0, R21, R8, R0 ;  /* 0x0000000815007223 */ /* 0x000fe20000000000 */
[----:B-1----:R-:W-:Y:S06]  /*22f0*/  @!P0 BRA `(.L_x_937) ;  /* 0x0000000000108947 */ /* 0x002fec0003800000 */
[----:B------:R-:W-:Y:S01]  /*2300*/  FADD R0, -R6, -RZ ;  /* 0x800000ff06007221 */ /* 0x000fe20000000100 */
[----:B------:R-:W-:Y:S02]  /*2310*/  MOV R40, R23 ;  /* 0x0000001700287202 */ /* 0x000fe40000000f00 */
[----:B------:R-:W-:-:S07]  /*2320*/  MOV R34, 0x2340 ;  /* 0x0000234000227802 */ /* 0x000fce0000000f00 */
[----:B------:R-:W-:Y:S05]  /*2330*/  CALL.REL.NOINC `($__internal_14_$__cuda_sm3x_div_rn_noftz_f32_slowpath) ;  /* 0x0000010c00a87944 */ /* 0x000fea0003c00000 */
.L_x_937:
[----:B------:R-:W-:Y:S05]  /*2340*/  BSYNC.RECONVERGENT B2 ;  /* 0x0000000000027941 */ /* 0x000fea0003800200 */
.L_x_936:
[----:B------:R-:W0:Y:S01]  /*2350*/  LDC.64 R36, c[0x0][0x380] ;  /* 0x0000e000ff247b82 */ /* 0x000e220000000a00 */
[----:B------:R-:W-:Y:S01]  /*2360*/  FADD R0, R0, -R7 ;  /* 0x8000000700007221 */ /* 0x000fe20000000000 */
[----:B------:R-:W1:Y:S01]  /*2370*/  LDCU.64 UR4, c[0x0][0x3e0] ;  /* 0x00007c00ff0477ac */ /* 0x000e620008000a00 */
[----:B------:R-:W-:Y:S01]  /*2380*/  FMUL R8, RZ, R10 ;  /* 0x0000000aff087220 */ /* 0x000fe20000400000 */
[----:B------:R-:W-:Y:S01]  /*2390*/  FMUL R7, RZ, R11 ;  /* 0x0000000bff077220 */ /* 0x000fe20000400000 */
[----:B------:R-:W-:Y:S01]  /*23a0*/  FMUL R21, R3, R0 ;  /* 0x0000000003157220 */ /* 0x000fe20000400000 */
[----:B------:R-:W-:Y:S01]  /*23b0*/  FFMA R43, RZ, R12, RZ ;  /* 0x0000000cff2b7223 */ /* 0x000fe200000000ff */
[----:B------:R-:W-:Y:S01]  /*23c0*/  FFMA R39, RZ, R13, R8 ;  /* 0x0000000dff277223 */ /* 0x000fe20000000008 */
[----:B------:R-:W2:Y:S01]  /*23d0*/  LDC.64 R34, c[0x0][0x388] ;  /* 0x0000e200ff227b82 */ /* 0x000ea20000000a00 */
[C---:B------:R-:W-:Y:S01]  /*23e0*/  FMUL R0, R21.reuse, R16 ;  /* 0x0000001015007220 */ /* 0x040fe20000400000 */
[----:B------:R-:W-:Y:S01]  /*23f0*/  FMUL R6, R21, R15 ;  /* 0x0000000f15067220 */ /* 0x000fe20000400000 */
[----:B------:R-:W-:-:S02]  /*2400*/  FFMA R7, RZ, R14, R7 ;  /* 0x0000000eff077223 */ /* 0x000fc40000000007 */
[CC--:B------:R-:W-:Y:S01]  /*2410*/  FMUL R8, R19.reuse, R0.reuse ;  /* 0x0000000013087220 */ /* 0x0c0fe20000400000 */
[----:B------:R-:W-:Y:S01]  /*2420*/  FMUL R0, RZ, R0 ;  /* 0x00000000ff007220 */ /* 0x000fe20000400000 */
[-C--:B------:R-:W-:Y:S01]  /*2430*/  FMUL R38, R19, R6.reuse ;  /* 0x0000000613267220 */ /* 0x080fe20000400000 */
[----:B------:R-:W3:Y:S01]  /*2440*/  LDC.64 R32, c[0x0][0x390] ;  /* 0x0000e400ff207b82 */ /* 0x000ee20000000a00 */
[----:B------:R-:W-:Y:S01]  /*2450*/  FMUL R6, RZ, R6 ;  /* 0x00000006ff067220 */ /* 0x000fe20000400000 */
[CC--:B------:R-:W-:Y:S01]  /*2460*/  FFMA R41, R7.reuse, R5.reuse, R8 ;  /* 0x0000000507297223 */ /* 0x0c0fe20000000008 */
[-C--:B------:R-:W-:Y:S01]  /*2470*/  FFMA R0, R7, R5.reuse, R0 ;  /* 0x0000000507007223 */ /* 0x080fe20000000000 */
[----:B-1----:R-:W-:Y:S02]  /*2480*/  IMAD R7, R9, UR5, R20 ;  /* 0x0000000509077c24 */ /* 0x002fe4000f8e0214 */
[----:B------:R-:W-:Y:S01]  /*2490*/  FMUL R8, R21, R2 ;  /* 0x0000000215087220 */ /* 0x000fe20000400000 */
[CC--:B------:R-:W-:Y:S01]  /*24a0*/  FFMA R3, R39.reuse, R5.reuse, R38 ;  /* 0x0000000527037223 */ /* 0x0c0fe20000000026 */
[-C--:B------:R-:W-:Y:S01]  /*24b0*/  FFMA R6, R39, R5.reuse, R6 ;  /* 0x0000000527067223 */ /* 0x080fe20000000006 */
[----:B------:R-:W1:Y:S01]  /*24c0*/  LDC.64 R30, c[0x0][0x3a0] ;  /* 0x0000e800ff1e7b82 */ /* 0x000e620000000a00 */
[----:B------:R-:W-:Y:S01]  /*24d0*/  FMUL R39, R19, R5 ;  /* 0x0000000513277220 */ /* 0x000fe20000400000 */
[----:B0-----:R-:W-:-:S04]  /*24e0*/  IMAD.WIDE R36, R7, 0x4, R36 ;  /* 0x0000000407247825 */ /* 0x001fc800078e0224 */
[-C--:B------:R-:W-:Y:S01]  /*24f0*/  FMUL R38, R19, R8.reuse ;  /* 0x0000000813267220 */ /* 0x080fe20000400000 */
[-C--:B------:R-:W-:Y:S01]  /*2500*/  FMUL R21, RZ, R5.reuse ;  /* 0x00000005ff157220 */ /* 0x080fe20000400000 */
[----:B------:R-:W-:Y:S01]  /*2510*/  FMUL R8, RZ, R8 ;  /* 0x00000008ff087220 */ /* 0x000fe20000400000 */
[----:B------:R-:W-:Y:S02]  /*2520*/  VIADD R9, R9, 0x1 ;  /* 0x0000000109097836 */ /* 0x000fe40000000000 */
[-C--:B------:R-:W-:Y:S01]  /*2530*/  FFMA R45, R43, R5.reuse, R38 ;  /* 0x000000052b2d7223 */ /* 0x080fe20000000026 */
[----:B------:R-:W0:Y:S01]  /*2540*/  LDC.64 R22, c[0x0][0x3b0] ;  /* 0x0000ec00ff167b82 */ /* 0x000e220000000a00 */
[----:B--2---:R-:W-:Y:S01]  /*2550*/  IMAD.WIDE R34, R7, 0x4, R34 ;  /* 0x0000000407227825 */ /* 0x004fe200078e0222 */
[----:B------:R2:W-:Y:S03]  /*2560*/  STG.E desc[UR6][R36.64], R39 ;  /* 0x0000002724007986 */ /* 0x0005e6000c101906 */
[----:B------:R-:W-:Y:S01]  /*2570*/  FFMA R5, R43, R5, R8 ;  /* 0x000000052b057223 */ /* 0x000fe20000000008 */
[----:B------:R-:W-:Y:S01]  /*2580*/  ISETP.NE.AND P0, PT, R9, UR4, PT ;  /* 0x0000000409007c0c */ /* 0x000fe2000bf05270 */
[----:B------:R2:W-:Y:S01]  /*2590*/  STG.E desc[UR6][R34.64], R21 ;  /* 0x0000001522007986 */ /* 0x0005e2000c101906 */
[----:B------:R-:W4:Y:S01]  /*25a0*/  LDC.64 R28, c[0x0][0x398] ;  /* 0x0000e600ff1c7b82 */ /* 0x000f220000000a00 */
[----:B---3--:R-:W-:-:S05]  /*25b0*/  IMAD.WIDE R32, R7, 0x4, R32 ;  /* 0x0000000407207825 */ /* 0x008fca00078e0220 */
[----:B------:R2:W-:Y:S02]  /*25c0*/  STG.E desc[UR6][R32.64], R41 ;  /* 0x0000002920007986 */ /* 0x0005e4000c101906 */
[----:B------:R-:W3:Y:S01]  /*25d0*/  LDC.64 R26, c[0x0][0x3a8] ;  /* 0x0000ea00ff1a7b82 */ /* 0x000ee20000000a00 */
[----:B-1----:R-:W-:-:S05]  /*25e0*/  IMAD.WIDE R30, R7, 0x4, R30 ;  /* 0x00000004071e7825 */ /* 0x002fca00078e021e */
[----:B------:R2:W-:Y:S02]  /*25f0*/  STG.E desc[UR6][R30.64], R3 ;  /* 0x000000031e007986 */ /* 0x0005e4000c101906 */
[----:B------:R-:W1:Y:S01]  /*2600*/  LDC.64 R24, c[0x0][0x3b8] ;  /* 0x0000ee00ff187b82 */ /* 0x000e620000000a00 */
[----:B0-----:R-:W-:-:S05]  /*2610*/  IMAD.WIDE R22, R7, 0x4, R22 ;  /* 0x0000000407167825 */ /* 0x001fca00078e0216 */
[----:B------:R2:W-:Y:S01]  /*2620*/  STG.E desc[UR6][R22.64], R45 ;  /* 0x0000002d16007986 */ /* 0x0005e2000c101906 */
[----:B----4-:R-:W-:-:S05]  /*2630*/  IMAD.WIDE R28, R7, 0x4, R28 ;  /* 0x00000004071c7825 */ /* 0x010fca00078e021c */
[----:B------:R2:W-:Y:S01]  /*2640*/  STG.E desc[UR6][R28.64], R0 ;  /* 0x000000001c007986 */ /* 0x0005e2000c101906 */
[----:B---3--:R-:W-:-:S05]  /*2650*/  IMAD.WIDE R26, R7, 0x4, R26 ;  /* 0x00000004071a7825 */ /* 0x008fca00078e021a */
[----:B------:R2:W-:Y:S01]  /*2660*/  STG.E desc[UR6][R26.64], R6 ;  /* 0x000000061a007986 */ /* 0x0005e2000c101906 */
[----:B-1----:R-:W-:-:S05]  /*2670*/  IMAD.WIDE R24, R7, 0x4, R24 ;  /* 0x0000000407187825 */ /* 0x002fca00078e0218 */
[----:B------:R2:W-:Y:S01]  /*2680*/  STG.E desc[UR6][R24.64], R5 ;  /* 0x0000000518007986 */ /* 0x0005e2000c101906 */
[----:B------:R-:W-:Y:S05]  /*2690*/  @P0 BRA `(.L_x_938) ;  /* 0xffffffe800dc0947 */ /* 0x000fea000383ffff */
.L_x_922:
[C-C-:B--2---:R-:W-:Y:S01]  /*26a0*/  FADD R0, -R4.reuse, R18.reuse ;  /* 0x0000001204007221 */ /* 0x144fe20000000100 */
[----:B------:R-:W-:Y:S01]  /*26b0*/  FADD R3, R4, R18 ;  /* 0x0000001204037221 */ /* 0x000fe20000000000 */
[----:B------:R-:W0:Y:S01]  /*26c0*/  LDC R5, c[0x0][0x3e0] ;  /* 0x0000f800ff057b82 */ /* 0x000e220000000800 */
[----:B------:R-:W-:Y:S02]  /*26d0*/  BSSY.RECONVERGENT B0, `(.L_x_939) ;  /* 0x000000f000007945 */ /* 0x000fe40003800200 */
[----:B------:R-:W-:-:S04]  /*26e0*/  FMUL R0, R0, R3 ;  /* 0x0000000300007220 */ /* 0x000fc80000400000 */
[----:B------:R1:W2:Y:S01]  /*26f0*/  MUFU.RSQ R3, R0 ;  /* 0x0000000000037308 */ /* 0x0002a20000001400 */
[----:B------:R-:W-:-:S04]  /*2700*/  IADD3 R4, PT, PT, R0, -0xd000000, RZ ;  /* 0xf300000000047810 */ /* 0x000fc80007ffe0ff */
[----:B------:R-:W-:Y:S02]  /*2710*/  ISETP.GT.U32.AND P0, PT, R4, 0x727fffff, PT ;  /* 0x727fffff0400780c */ /* 0x000fe40003f04070 */
[----:B0-----:R-:W-:-:S11]  /*2720*/  ISETP.GE.AND P4, PT, R5, 0x1, PT ;  /* 0x000000010500780c */ /* 0x001fd60003f86270 */
[----:B-12---:R-:W-:Y:S05]  /*2730*/  @!P0 BRA `(.L_x_940) ;  /* 0x0000000000108947 */ /* 0x006fea0003800000 */
[----:B------:R-:W-:-:S07]  /*2740*/  MOV R27, 0x2760 ;  /* 0x00002760001b7802 */ /* 0x000fce0000000f00 */
[----:B------:R-:W-:Y:S05]  /*2750*/  CALL.REL.NOINC `($__internal_13_$__cuda_sm20_sqrt_rn_f32_slowpath) ;  /* 0x0000010800447944 */ /* 0x000fea0003c00000 */
[----:B------:R-:W-:Y:S01]  /*2760*/  MOV R5, R24 ;  /* 0x0000001800057202 */ /* 0x000fe20000000f00 */
[----:B------:R-:W-:Y:S06]  /*2770*/  BRA `(.L_x_941) ;  /* 0x0000000000107947 */ /* 0x000fec0003800000 */
.L_x_940:
[----:B------:R-:W-:Y:S01]  /*2780*/  FMUL.FTZ R5, R0, R3 ;  /* 0x0000000300057220 */ /* 0x000fe20000410000 */
[----:B------:R-:W-:-:S03]  /*2790*/  FMUL.FTZ R3, R3, 0.5 ;  /* 0x3f00000003037820 */ /* 0x000fc60000410000 */
[----:B------:R-:W-:-:S04]  /*27a0*/  FFMA R0, -R5, R5, R0 ;  /* 0x0000000505007223 */ /* 0x000fc80000000100 */
[----:B------:R-:W-:-:S07]  /*27b0*/  FFMA R5, R0, R3, R5 ;  /* 0x0000000300057223 */ /* 0x000fce0000000005 */
.L_x_941:
[----:B------:R-:W-:Y:S05]  /*27c0*/  BSYNC.RECONVERGENT B0 ;  /* 0x0000000000007941 */ /* 0x000fea0003800200 */
.L_x_939:
        /* <DEDUP_REMOVED lines=12> */
[----:B------:R-:W-:Y:S05]  /*2890*/  CALL.REL.NOINC `($__internal_14_$__cuda_sm3x_div_rn_noftz_f32_slowpath) ;  /* 0x0000010800507944 */ /* 0x000fea0003c00000 */
[----:B------:R-:W-:-:S07]  /*28a0*/  MOV R3, R0 ;  /* 0x0000000000037202 */ /* 0x000fce0000000f00 */
.L_x_943:
[----:B------:R-:W-:Y:S05]  /*28b0*/  BSYNC.RECONVERGENT B2 ;  /* 0x0000000000027941 */ /* 0x000fea0003800200 */
.L_x_942:
[----:B------:R-:W0:Y:S08]  /*28c0*/  LDC.64 R4, c[0x0][0x3d0] ;  /* 0x0000f400ff047b82 */ /* 0x000e300000000a00 */
[----:B------:R-:W1:Y:S01]  /*28d0*/  LDC R0, c[0x0][0x3d8] ;  /* 0x0000f600ff007b82 */ /* 0x000e620000000800 */
[----:B0-----:R-:W2:Y:S01]  /*28e0*/  LDG.E R5, desc[UR6][R4.64+0x4] ;  /* 0x0000040604057981 */ /* 0x001ea2000c1e1900 */
[----:B------:R-:W-:Y:S01]  /*28f0*/  FADD R23, -R2, -RZ ;  /* 0x800000ff02177221 */ /* 0x000fe20000000100 */
[----:B------:R-:W-:Y:S01]  /*2900*/  MOV R22, R3 ;  /* 0x0000000300167202 */ /* 0x000fe20000000f00 */
[----:B------:R-:W-:Y:S01]  /*2910*/  IMAD.MOV.U32 R8, RZ, RZ, 0x3f800000 ;  /* 0x3f800000ff087424 */ /* 0x000fe200078e00ff */
        /* <DEDUP_REMOVED lines=15> */
[----:B------:R-:W-:-:S07]  /*2a10*/  MOV R34, 0x2a30 ;  /* 0x00002a3000227802 */ /* 0x000fce0000000f00 */
[----:B------:R-:W-:Y:S05]  /*2a20*/  CALL.REL.NOINC `($__internal_14_$__cuda_sm3x_div_rn_noftz_f32_slowpath) ;  /* 0x0000010400ec7944 */ /* 0x000fea0003c00000 */
[----:B------:R-:W-:-:S07]  /*2a30*/  MOV R4, R0 ;  /* 0x0000000000047202 */ /* 0x000fce0000000f00 */
.L_x_944:
[----:B------:R-:W-:Y:S01]  /*2a40*/  IADD3 R0, PT, PT, R4, -0xd000000, RZ ;  /* 0xf300000004007810 */ /* 0x000fe20007ffe0ff */
[----:B------:R0:W1:Y:S01]  /*2a50*/  MUFU.RSQ R5, R4 ;  /* 0x0000000400057308 */ /* 0x0000620000001400 */
[----:B------:R-:W-:Y:S02]  /*2a60*/  BSSY.RECONVERGENT B0, `(.L_x_945) ;  /* 0x000000c000007945 */ /* 0x000fe40003800200 */
[----:B------:R-:W-:-:S13]  /*2a70*/  ISETP.GT.U32.AND P0, PT, R0, 0x727fffff, PT ;  /* 0x727fffff0000780c */ /* 0x000fda0003f04070 */
[----:B0-----:R-:W-:Y:S05]  /*2a80*/  @!P0 BRA `(.L_x_946) ;  /* 0x0000000000148947 */ /* 0x001fea0003800000 */
[----:B------:R-:W-:Y:S01]  /*2a90*/  IMAD.MOV.U32 R0, RZ, RZ, R4 ;  /* 0x000000ffff007224 */ /* 0x000fe200078e0004 */
[----:B------:R-:W-:-:S07]  /*2aa0*/  MOV R27, 0x2ac0 ;  /* 0x00002ac0001b7802 */ /* 0x000fce0000000f00 */
[----:B-1----:R-:W-:Y:S05]  /*2ab0*/  CALL.REL.NOINC `($__internal_13_$__cuda_sm20_sqrt_rn_f32_slowpath) ;  /* 0x00000104006c7944 */ /* 0x002fea0003c00000 */
[----:B------:R-:W-:Y:S01]  /*2ac0*/  MOV R7, R24 ;  /* 0x0000001800077202 */ /* 0x000fe20000000f00 */
[----:B------:R-:W-:Y:S06]  /*2ad0*/  BRA `(.L_x_947) ;  /* 0x0000000000107947 */ /* 0x000fec0003800000 */
.L_x_946:
[C---:B-1----:R-:W-:Y:S01]  /*2ae0*/  FMUL.FTZ R7, R5.reuse, R4 ;  /* 0x0000000405077220 */ /* 0x042fe20000410000 */
[----:B------:R-:W-:-:S03]  /*2af0*/  FMUL.FTZ R0, R5, 0.5 ;  /* 0x3f00000005007820 */ /* 0x000fc60000410000 */
[----:B------:R-:W-:-:S04]  /*2b00*/  FFMA R4, -R7, R7, R4 ;  /* 0x0000000707047223 */ /* 0x000fc80000000104 */
[----:B------:R-:W-:-:S07]  /*2b10*/  FFMA R7, R4, R0, R7 ;  /* 0x0000000004077223 */ /* 0x000fce0000000007 */
.L_x_947:
[----:B------:R-:W-:Y:S05]  /*2b20*/  BSYNC.RECONVERGENT B0 ;  /* 0x0000000000007941 */ /* 0x000fea0003800200 */
.L_x_945:
[----:B------:R-:W-:Y:S05]  /*2b30*/  @!P4 BRA `(.L_x_948) ;  /* 0x000000200000c947 */ /* 0x000fea0003800000 */
[C---:B------:R-:W-:Y:S01]  /*2b40*/  FMUL R5, R7.reuse, R3 ;  /* 0x0000000307057220 */ /* 0x040fe20000400000 */
[----:B------:R-:W-:Y:S02]  /*2b50*/  HFMA2 R26, -RZ, RZ, 0, 0 ;  /* 0x00000000ff1a7431 */ /* 0x000fe400000001ff */
[----:B------:R-:W-:Y:S01]  /*2b60*/  FMUL R7, R7, R2 ;  /* 0x0000000207077220 */ /* 0x000fe20000400000 */
[C---:B------:R-:W-:Y:S01]  /*2b70*/  FMUL R0, R5.reuse, R14 ;  /* 0x0000000e05007220 */ /* 0x040fe20000400000 */
[C---:B------:R-:W-:Y:S01]  /*2b80*/  FMUL R9, R5.reuse, R13 ;  /* 0x0000000d05097220 */ /* 0x040fe20000400000 */
[----:B------:R-:W-:Y:S02]  /*2b90*/  FFMA R8, R5, R12, RZ ;  /* 0x0000000c05087223 */ /* 0x000fe400000000ff */
[----:B------:R-:W-:Y:S01]  /*2ba0*/  FFMA R21, RZ, R11, R0 ;  /* 0x0000000bff157223 */ /* 0x000fe20000000000 */
[----:B------:R-:W-:-:S07]  /*2bb0*/  FFMA R9, RZ, R10, R9 ;  /* 0x0000000aff097223 */ /* 0x000fce0000000009 */
.L_x_974:
[----:B-1----:R-:W0:Y:S01]  /*2bc0*/  LDC.64 R22, c[0x0][0x3c8] ;  /* 0x0000f200ff167b82 */ /* 0x002e220000000a00 */
        /* <DEDUP_REMOVED lines=13> */
[----:B------:R-:W-:-:S04]  /*2ca0*/  IMAD.MOV.U32 R25, RZ, RZ, R0 ;  /* 0x000000ffff197224 */ /* 0x000fc800078e0000 */
        /* <DEDUP_REMOVED lines=11> */
.L_x_951:
        /* <DEDUP_REMOVED lines=31> */
[----:B------:R-:W-:Y:S02]  /*2f50*/  LEA.HI R0, R4, R27, RZ, 0x1 ;  /* 0x0000001b04007211 */ /* 0x000fe400078f08ff */
[C---:B------:R-:W-:Y:S02]  /*2f60*/  LOP3.LUT R30, R22.reuse, R23, RZ, 0x3c, !PT ;  /* 0x00000017161e7212 */ /* 0x040fe400078e3cff */
[----:B------:R-:W-:Y:S02]  /*2f70*/  LOP3.LUT R31, R22, R4, RZ, 0x3c, !PT ;  /* 0x00000004161f7212 */ /* 0x000fe400078e3cff */
[----:B-1----:R-:W-:Y:S02]  /*2f80*/  LOP3.LUT R28, R4, R5, RZ, 0x3c, !PT ;  /* 0x00000005041c7212 */ /* 0x002fe400078e3cff */
[----:B------:R-:W-:Y:S02]  /*2f90*/  IADD3 R4, PT, PT, -R0, RZ, RZ ;  /* 0x000000ff00047210 */ /* 0x000fe40007ffe1ff */
[----:B------:R-:W0:Y:S01]  /*2fa0*/  I2F.F64.S64 R30, R30 ;  /* 0x0000001e001e7312 */ /* 0x000e220000301c00 */
[----:B------:R-:W-:-:S02]  /*2fb0*/  ISETP.GE.AND P1, PT, R28, RZ, PT ;  /* 0x000000ff1c00720c */ /* 0x000fc40003f26270 */
[----:B------:R-:W-:Y:S01]  /*2fc0*/  @!P0 MOV R0, R4 ;  /* 0x0000000400008202 */ /* 0x000fe20000000f00 */
[----:B0-----:R-:W-:-:S10]  /*2fd0*/  DMUL R22, R30, UR4 ;  /* 0x000000041e167c28 */ /* 0x001fd40008000000 */
[----:B------:R-:W0:Y:S02]  /*2fe0*/  F2F.F32.F64 R22, R22 ;  /* 0x0000001600167310 */ /* 0x000e240000301000 */
[----:B0-----:R-:W-:-:S07]  /*2ff0*/  FSEL R4, -R22, R22, !P1 ;  /* 0x0000001616047208 */ /* 0x001fce0004800100 */
.L_x_950:
[----:B------:R-:W-:Y:S05]  /*3000*/  BSYNC.RECONVERGENT B0 ;  /* 0x0000000000007941 */ /* 0x000fea0003800200 */
.L_x_949:
[----:B------:R-:W-:Y:S02]  /*3010*/  HFMA2 R29, -RZ, RZ, 1.0078125, -8.98838043212890625e-05 ;  /* 0x3c0885e4ff1d7431 */ /* 0x000fe400000001ff */
[----:B------:R-:W-:Y:S02]  /*3020*/  IMAD.MOV.U32 R32, RZ, RZ, 0x37cbac00 ;  /* 0x37cbac00ff207424 */ /* 0x000fe400078e00ff */
[----:B------:R-:W-:Y:S01]  /*3030*/  FMUL R22, R4, R4 ;  /* 0x0000000404167220 */ /* 0x000fe20000400000 */
[C---:B------:R-:W-:Y:S01]  /*3040*/  LOP3.LUT R27, R0.reuse, 0x1, RZ, 0xc0, !PT ;  /* 0x00000001001b7812 */ /* 0x040fe200078ec0ff */
[----:B------:R-:W-:Y:S01]  /*3050*/  IMAD.MOV.U32 R33, RZ, RZ, 0x3e2aaaa8 ;  /* 0x3e2aaaa8ff217424 */ /* 0x000fe200078e00ff */
[----:B------:R-:W-:Y:S01]  /*3060*/  IADD3 R0, PT, PT, R0, 0x1, RZ ;  /* 0x0000000100007810 */ /* 0x000fe20007ffe0ff */
        /* <DEDUP_REMOVED lines=12> */
[----:B------:R-:W-:Y:S02]  /*3130*/  MOV R4, R25 ;  /* 0x0000001900047202 */ /* 0x000fe40000000f00 */
[----:B------:R-:W-:Y:S01]  /*3140*/  MOV R0, R24 ;  /* 0x0000001800007202 */ /* 0x000fe20000000f00 */
        /* <DEDUP_REMOVED lines=11> */
.L_x_954:
        /* <DEDUP_REMOVED lines=42> */
.L_x_953:
[----:B------:R-:W-:Y:S05]  /*34a0*/  BSYNC.RECONVERGENT B0 ;  /* 0x0000000000007941 */ /* 0x000fea0003800200 */
.L_x_952:
[----:B------:R-:W-:Y:S01]  /*34b0*/  FMUL R27, R0, R0 ;  /* 0x00000000001b7220 */ /* 0x000fe20000400000 */
[C---:B------:R-:W-:Y:S01]  /*34c0*/  LOP3.LUT R22, R4.reuse, 0x1, RZ, 0xc0, !PT ;  /* 0x0000000104167812 */ /* 0x040fe200078ec0ff */
[----:B------:R-:W0:Y:S01]  /*34d0*/  MUFU.RCP R28, R5 ;  /* 0x00000005001c7308 */ /* 0x000e220000001000 */
[----:B------:R-:W-:Y:S01]  /*34e0*/  LOP3.LUT P1, RZ, R4, 0x2, RZ, 0xc0, !PT ;  /* 0x0000000204ff7812 */ /* 0x000fe2000782c0ff */
[----:B------:R-:W-:Y:S01]  /*34f0*/  FFMA R32, R27, R32, -0.0013887860113754868507 ;  /* 0xbab607ed1b207423 */ /* 0x000fe20000000020 */
[----:B------:R-:W-:Y:S01]  /*3500*/  ISETP.NE.U32.AND P0, PT, R22, 0x1, PT ;  /* 0x000000011600780c */ /* 0x000fe20003f05070 */
[----:B------:R-:W-:Y:S03]  /*3510*/  BSSY.RECONVERGENT B2, `(.L_x_955) ;  /* 0x0000015000027945 */ /* 0x000fe60003800200 */
        /* <DEDUP_REMOVED lines=18> */
[----:B------:R-:W-:Y:S05]  /*3640*/  CALL.REL.NOINC `($__internal_14_$__cuda_sm3x_div_rn_noftz_f32_slowpath) ;  /* 0x000000f800e47944 */ /* 0x000fea0003c00000 */
[----:B------:R-:W-:-:S07]  /*3650*/  MOV R4, R0 ;  /* 0x0000000000047202 */ /* 0x000fce0000000f00 */
.L_x_956:
[----:B------:R-:W-:Y:S05]  /*3660*/  BSYNC.RECONVERGENT B2 ;  /* 0x0000000000027941 */ /* 0x000fea0003800200 */
.L_x_955:
        /* <DEDUP_REMOVED lines=13> */
[----:B------:R-:W-:Y:S05]  /*3740*/  CALL.REL.NOINC `($__internal_14_$__cuda_sm3x_div_rn_noftz_f32_slowpath) ;  /* 0x000000f800a47944 */ /* 0x000fea0003c00000 */
.L_x_958:
[----:B------:R-:W-:Y:S05]  /*3750*/  BSYNC.RECONVERGENT B2 ;  /* 0x0000000000027941 */ /* 0x000fea0003800200 */
.L_x_957:
[----:B------:R-:W-:Y:S01]  /*3760*/  BSSY.RECONVERGENT B0, `(.L_x_959) ;  /* 0x0000038000007945 */ /* 0x000fe20003800200 */
[----:B------:R-:W-:Y:S01]  /*3770*/  FADD R4, R0, R4 ;  /* 0x0000000400047221 */ /* 0x000fe20000000000 */
[----:B------:R-:W-:Y:S01]  /*3780*/  MOV R28, R25 ;  /* 0x00000019001c7202 */ /* 0x000fe20000000f00 */
        /* <DEDUP_REMOVED lines=11> */
.L_x_961:
        /* <DEDUP_REMOVED lines=42> */
.L_x_960:
[----:B------:R-:W-:Y:S05]  /*3ae0*/  BSYNC.RECONVERGENT B0 ;  /* 0x0000000000007941 */ /* 0x000fea0003800200 */
.L_x_959:
[----:B------:R-:W-:Y:S02]  /*3af0*/  HFMA2 R34, -RZ, RZ, 0.487060546875, -0.0625 ;  /* 0x37cbac00ff227431 */ /* 0x000fe400000001ff */
[----:B------:R-:W-:Y:S01]  /*3b00*/  FMUL R27, R0, R0 ;  /* 0x00000000001b7220 */ /* 0x000fe20000400000 */
[C---:B------:R-:W-:Y:S01]  /*3b10*/  LOP3.LUT R29, R28.reuse, 0x1, RZ, 0xc0, !PT ;  /* 0x000000011c1d7812 */ /* 0x040fe200078ec0ff */
[----:B------:R-:W-:Y:S01]  /*3b20*/  IMAD.MOV.U32 R31, RZ, RZ, 0x3c0885e4 ;  /* 0x3c0885e4ff1f7424 */ /* 0x000fe200078e00ff */
[----:B------:R-:W-:Y:S01]  /*3b30*/  MOV R35, 0x3e2aaaa8 ;  /* 0x3e2aaaa800237802 */ /* 0x000fe20000000f00 */
[----:B------:R-:W-:Y:S01]  /*3b40*/  BSSY.RECONVERGENT B0, `(.L_x_962) ;  /* 0x0000044000007945 */ /* 0x000fe20003800200 */
[----:B------:R-:W-:Y:S02]  /*3b50*/  ISETP.NE.U32.AND P0, PT, R29, 0x1, PT ;  /* 0x000000011d00780c */ /* 0x000fe40003f05070 */
[----:B------:R-:W-:Y:S01]  /*3b60*/  IADD3 R29, PT, PT, R28, 0x1, RZ ;  /* 0x000000011c1d7810 */ /* 0x000fe20007ffe0ff */
[----:B------:R-:W-:Y:S01]  /*3b70*/  FFMA R23, R27, R34, -0.0013887860113754868507 ;  /* 0xbab607ed1b177423 */ /* 0x000fe20000000022 */
[----:B------:R-:W-:-:S02]  /*3b80*/  FSEL R30, R31, 0.041666727513074874878, !P0 ;  /* 0x3d2aaabb1f1e7808 */ /* 0x000fc40004000000 */
[----:B------:R-:W-:Y:S02]  /*3b90*/  LOP3.LUT P1, RZ, R29, 0x2, RZ, 0xc0, !PT ;  /* 0x000000021dff7812 */ /* 0x000fe4000782c0ff */
[----:B------:R-:W-:Y:S02]  /*3ba0*/  FSEL R28, R23, -0.00019574658654164522886, P0 ;  /* 0xb94d4153171c7808 */ /* 0x000fe40000000000 */
[----:B------:R-:W-:Y:S02]  /*3bb0*/  FSEL R23, R0, 1, !P0 ;  /* 0x3f80000000177808 */ /* 0x000fe40004000000 */
[----:B------:R-:W-:Y:S01]  /*3bc0*/  FSEL R29, -R35, -0.4999999701976776123, !P0 ;  /* 0xbeffffff231d7808 */ /* 0x000fe20004000100 */
[C---:B------:R-:W-:Y:S01]  /*3bd0*/  FFMA R28, R27.reuse, R28, R30 ;  /* 0x0000001c1b1c7223 */ /* 0x040fe2000000001e */
[----:B------:R-:W-:Y:S02]  /*3be0*/  IMAD.MOV.U32 R30, RZ, RZ, R25 ;  /* 0x000000ffff1e7224 */ /* 0x000fe400078e0019 */
[C---:B------:R-:W-:Y:S01]  /*3bf0*/  FFMA R0, R27.reuse, R23, RZ ;  /* 0x000000171b007223 */ /* 0x040fe200000000ff */
[----:B------:R-:W-:-:S04]  /*3c00*/  FFMA R28, R27, R28, R29 ;  /* 0x0000001c1b1c7223 */ /* 0x000fc8000000001d */
[----:B------:R-:W-:Y:S01]  /*3c10*/  FFMA R23, R0, R28, R23 ;  /* 0x0000001c00177223 */ /* 0x000fe20000000017 */
[----:B------:R-:W-:-:S03]  /*3c20*/  MOV R0, R24 ;  /* 0x0000001800007202 */ /* 0x000fc60000000f00 */
        /* <DEDUP_REMOVED lines=11> */
.L_x_964:
        /* <DEDUP_REMOVED lines=37> */
[----:B------:R-:W-:-:S04]  /*3f30*/  IADD3 R0, PT, PT, -R30, RZ, RZ ;  /* 0x000000ff1e007210 */ /* 0x000fc80007ffe1ff */
[----:B------:R-:W-:Y:S01]  /*3f40*/  @!P1 MOV R30, R0 ;  /* 0x00000000001e9202 */ /* 0x000fe20000000f00 */
[----:B-1----:R-:W-:-:S10]  /*3f50*/  DMUL R32, R28, UR4 ;  /* 0x000000041c207c28 */ /* 0x002fd40008000000 */
[----:B------:R-:W0:Y:S02]  /*3f60*/  F2F.F32.F64 R32, R32 ;  /* 0x0000002000207310 */ /* 0x000e240000301000 */
[----:B0-----:R-:W-:-:S07]  /*3f70*/  FSEL R0, -R32, R32, !P0 ;  /* 0x0000002020007208 */ /* 0x001fce0004000100 */
.L_x_963:
[----:B------:R-:W-:Y:S05]  /*3f80*/  BSYNC.RECONVERGENT B0 ;  /* 0x0000000000007941 */ /* 0x000fea0003800200 */
.L_x_962:
[----:B------:R-:W-:Y:S01]  /*3f90*/  FMUL R27, R0, R0 ;  /* 0x00000000001b7220 */ /* 0x000fe20000400000 */
[----:B------:R-:W-:Y:S01]  /*3fa0*/  LOP3.LUT R28, R30, 0x1, RZ, 0xc0, !PT ;  /* 0x000000011e1c7812 */ /* 0x000fe200078ec0ff */
[----:B------:R-:W-:Y:S01]  /*3fb0*/  FMUL R29, R5, R22 ;  /* 0x00000016051d7220 */ /* 0x000fe20000400000 */
[----:B------:R-:W-:Y:S01]  /*3fc0*/  BSSY.RECONVERGENT B2, `(.L_x_965) ;  /* 0x000001b000027945 */ /* 0x000fe20003800200 */
[----:B------:R-:W-:Y:S01]  /*3fd0*/  FFMA R34, R27, R34, -0.0013887860113754868507 ;  /* 0xbab607ed1b227423 */ /* 0x000fe20000000022 */
[----:B------:R-:W-:Y:S01]  /*3fe0*/  ISETP.NE.U32.AND P0, PT, R28, 0x1, PT ;  /* 0x000000011c00780c */ /* 0x000fe20003f05070 */
[----:B------:R-:W-:-:S03]  /*3ff0*/  VIADD R28, R30, 0x1 ;  /* 0x000000011e1c7836 */ /* 0x000fc60000000000 */
[----:B------:R-:W-:Y:S02]  /*4000*/  FSEL R22, R31, 0.041666727513074874878, !P0 ;  /* 0x3d2aaabb1f167808 */ /* 0x000fe40004000000 */
[----:B------:R-:W-:Y:S02]  /*4010*/  FSEL R34, R34, -0.00019574658654164522886, P0 ;  /* 0xb94d415322227808 */ /* 0x000fe40000000000 */
[----:B------:R-:W-:Y:S02]  /*4020*/  FSEL R35, -R35, -0.4999999701976776123, !P0 ;  /* 0xbeffffff23237808 */ /* 0x000fe40004000100 */
[----:B------:R-:W-:Y:S01]  /*4030*/  LOP3.LUT P1, RZ, R28, 0x2, RZ, 0xc0, !PT ;  /* 0x000000021cff7812 */ /* 0x000fe2000782c0ff */
[C---:B------:R-:W-:Y:S01]  /*4040*/  FFMA R22, R27.reuse, R34, R22 ;  /* 0x000000221b167223 */ /* 0x040fe20000000016 */
[----:B------:R-:W-:Y:S01]  /*4050*/  FSEL R0, R0, 1, !P0 ;  /* 0x3f80000000007808 */ /* 0x000fe20004000000 */
[----:B------:R-:W0:Y:S02]  /*4060*/  MUFU.RCP R28, R29 ;  /* 0x0000001d001c7308 */ /* 0x000e240000001000 */
[----:B------:R-:W-:-:S02]  /*4070*/  FFMA R22, R27, R22, R35 ;  /* 0x000000161b167223 */ /* 0x000fc40000000023 */
        /* <DEDUP_REMOVED lines=15> */
.L_x_966:
[----:B------:R-:W-:Y:S05]  /*4170*/  BSYNC.RECONVERGENT B2 ;  /* 0x0000000000027941 */ /* 0x000fea0003800200 */
.L_x_965:
        /* <DEDUP_REMOVED lines=13> */
.L_x_968:
[----:B------:R-:W-:Y:S05]  /*4250*/  BSYNC.RECONVERGENT B2 ;  /* 0x0000000000027941 */ /* 0x000fea0003800200 */
.L_x_967:
        /* <DEDUP_REMOVED lines=12> */
.L_x_971:
        /* <DEDUP_REMOVED lines=29> */
[----:B------:R-:W-:Y:S02]  /*44f0*/  SHF.R.S32.HI R25, RZ, 0x1f, R24 ;  /* 0x0000001fff197819 */ /* 0x000fe40000011418 */
[----:B------:R-:W-:Y:S02]  /*4500*/  LOP3.LUT R5, R24, R5, RZ, 0x3c, !PT ;  /* 0x0000000518057212 */ /* 0x000fe400078e3cff */
[C---:B------:R-:W-:Y:S02]  /*4510*/  LOP3.LUT R30, R25.reuse, R23, RZ, 0x3c, !PT ;  /* 0x00000017191e7212 */ /* 0x040fe400078e3cff */
[----:B------:R-:W-:Y:S02]  /*4520*/  LOP3.LUT R31, R25, R24, RZ, 0x3c, !PT ;  /* 0x00000018191f7212 */ /* 0x000fe400078e3cff */
[----:B------:R-:W-:Y:S02]  /*4530*/  SHF.R.U32.HI R25, RZ, 0x1e, R0 ;  /* 0x0000001eff197819 */ /* 0x000fe40000011600 */
[----:B------:R-:W-:-:S02]  /*4540*/  ISETP.GE.AND P0, PT, R5, RZ, PT ;  /* 0x000000ff0500720c */ /* 0x000fc40003f06270 */
[----:B------:R-:W1:Y:S01]  /*4550*/  I2F.F64.S64 R30, R30 ;  /* 0x0000001e001e7312 */ /* 0x000e620000301c00 */
[----:B------:R-:W-:-:S04]  /*4560*/  LEA.HI R25, R24, R25, RZ, 0x1 ;  /* 0x0000001918197211 */ /* 0x000fc800078f08ff */
[----:B------:R-:W-:-:S04]  /*4570*/  IADD3 R0, PT, PT, -R25, RZ, RZ ;  /* 0x000000ff19007210 */ /* 0x000fc80007ffe1ff */
[----:B------:R-:W-:Y:S01]  /*4580*/  @!P1 MOV R25, R0 ;  /* 0x0000000000199202 */ /* 0x000fe20000000f00 */
[----:B-1----:R-:W-:-:S10]  /*4590*/  DMUL R28, R30, UR4 ;  /* 0x000000041e1c7c28 */ /* 0x002fd40008000000 */
[----:B------:R-:W0:Y:S02]  /*45a0*/  F2F.F32.F64 R28, R28 ;  /* 0x0000001c001c7310 */ /* 0x000e240000301000 */
[----:B0-----:R-:W-:-:S07]  /*45b0*/  FSEL R24, -R28, R28, !P0 ;  /* 0x0000001c1c187208 */ /* 0x001fce0004000100 */
.L_x_970:
[----:B------:R-:W-:Y:S05]  /*45c0*/  BSYNC.RECONVERGENT B0 ;  /* 0x0000000000007941 */ /* 0x000fea0003800200 */
.L_x_969:
[----:B------:R-:W-:Y:S02]  /*45d0*/  HFMA2 R28, -RZ, RZ, 1.0078125, -8.98838043212890625e-05 ;  /* 0x3c0885e4ff1c7431 */ /* 0x000fe400000001ff */
[----:B------:R-:W-:Y:S02]  /*45e0*/  IMAD.MOV.U32 R0, RZ, RZ, 0x37cbac00 ;  /* 0x37cbac00ff007424 */ /* 0x000fe400078e00ff */
[----:B------:R-:W-:Y:S01]  /*45f0*/  FMUL R5, R24, R24 ;  /* 0x0000001818057220 */ /* 0x000fe20000400000 */
[C---:B------:R-:W-:Y:S01]  /*4600*/  LOP3.LUT R23, R25.reuse, 0x1, RZ, 0xc0, !PT ;  /* 0x0000000119177812 */ /* 0x040fe200078ec0ff */
[----:B------:R-:W-:Y:S01]  /*4610*/  FMUL R40, R6, R18 ;  /* 0x0000001206287220 */ /* 0x000fe20000400000 */
[----:B------:R-:W-:Y:S01]  /*4620*/  LOP3.LUT P1, RZ, R25, 0x2, RZ, 0xc0, !PT ;  /* 0x0000000219ff7812 */ /* 0x000fe2000782c0ff */
[----:B------:R-:W-:Y:S01]  /*4630*/  FFMA R0, R5, R0, -0.0013887860113754868507 ;  /* 0xbab607ed05007423 */ /* 0x000fe20000000000 */
[----:B------:R-:W-:Y:S01]  /*4640*/  ISETP.NE.U32.AND P0, PT, R23, 0x1, PT ;  /* 0x000000011700780c */ /* 0x000fe20003f05070 */
[----:B------:R-:W-:Y:S01]  /*4650*/  FMUL R40, R40, R40 ;  /* 0x0000002828287220 */ /* 0x000fe20000400000 */
[----:B------:R-:W-:Y:S01]  /*4660*/  MOV R23, 0x3e2aaaa8 ;  /* 0x3e2aaaa800177802 */ /* 0x000fe20000000f00 */
[----:B------:R-:W-:Y:S01]  /*4670*/  BSSY.RECONVERGENT B2, `(.L_x_972) ;  /* 0x0000016000027945 */ /* 0x000fe20003800200 */
[----:B------:R-:W-:Y:S01]  /*4680*/  FSEL R0, R0, -0.00019574658654164522886, !P0 ;  /* 0xb94d415300007808 */ /* 0x000fe20004000000 */
[----:B------:R-:W0:Y:S01]  /*4690*/  MUFU.RCP R25, R40 ;  /* 0x0000002800197308 */ /* 0x000e220000001000 */
[----:B------:R-:W-:-:S02]  /*46a0*/  FSEL R28, R28, 0.041666727513074874878, P0 ;  /* 0x3d2aaabb1c1c7808 */ /* 0x000fc40000000000 */
        /* <DEDUP_REMOVED lines=15> */
[----:B------:R-:W-:-:S07]  /*47a0*/  MOV R34, 0x47c0 ;  /* 0x000047c000227802 */ /* 0x000fce0000000f00 */
[----:B------:R-:W-:Y:S05]  /*47b0*/  CALL.REL.NOINC `($__internal_14_$__cuda_sm3x_div_rn_noftz_f32_slowpath) ;  /* 0x000000e800887944 */ /* 0x000fea0003c00000 */
[----:B------:R-:W-:-:S07]  /*47c0*/  IMAD.MOV.U32 R5, RZ, RZ, R0 ;  /* 0x000000ffff057224 */ /* 0x000fce00078e0000 */
.L_x_973:
[----:B------:R-:W-:Y:S05]  /*47d0*/  BSYNC.RECONVERGENT B2 ;  /* 0x0000000000027941 */ /* 0x000fea0003800200 */
.L_x_972:
[----:B------:R-:W0:Y:S01]  /*47e0*/  LDC.64 R24, c[0x0][0x3e0] ;  /* 0x0000f800ff187b82 */ /* 0x000e220000000a00 */
[----:B------:R-:W-:Y:S01]  /*47f0*/  FADD R23, R22, -R5 ;  /* 0x8000000516177221 */ /* 0x000fe20000000000 */
[----:B------:R-:W-:Y:S01]  /*4800*/  FMUL R5, RZ, R11 ;  /* 0x0000000bff057220 */ /* 0x000fe20000400000 */
[----:B------:R-:W-:Y:S02]  /*4810*/  FFMA R48, RZ, R12, RZ ;  /* 0x0000000cff307223 */ /* 0x000fe400000000ff */
[----:B------:R-:W-:Y:S01]  /*4820*/  FMUL R27, R6, R23 ;  /* 0x00000017061b7220 */ /* 0x000fe20000400000 */
[----:B------:R-:W-:Y:S01]  /*4830*/  FMUL R6, RZ, R10 ;  /* 0x0000000aff067220 */ /* 0x000fe20000400000 */
[----:B------:R-:W-:Y:S01]  /*4840*/  FFMA R0, RZ, R14, R5 ;  /* 0x0000000eff007223 */ /* 0x000fe20000000005 */
[----:B------:R-:W1:Y:S01]  /*4850*/  LDC.64 R40, c[0x0][0x380] ;  /* 0x0000e000ff287b82 */ /* 0x000e620000000a00 */
[C---:B------:R-:W-:Y:S01]  /*4860*/  FMUL R42, R27.reuse, R16 ;  /* 0x000000101b2a7220 */ /* 0x040fe20000400000 */
[C---:B------:R-:W-:Y:S01]  /*4870*/  FMUL R44, R27.reuse, R15 ;  /* 0x0000000f1b2c7220 */ /* 0x040fe20000400000 */
[----:B------:R-:W-:Y:S01]  /*4880*/  FMUL R46, R27, R2 ;  /* 0x000000021b2e7220 */ /* 0x000fe20000400000 */
[----:B------:R-:W-:Y:S01]  /*4890*/  FFMA R6, RZ, R13, R6 ;  /* 0x0000000dff067223 */ /* 0x000fe20000000006 */
[----:B------:R-:W-:Y:S01]  /*48a0*/  FMUL R5, RZ, R42 ;  /* 0x0000002aff057220 */ /* 0x000fe20000400000 */
[----:B------:R-:W-:Y:S01]  /*48b0*/  FMUL R43, RZ, R44 ;  /* 0x0000002cff2b7220 */ /* 0x000fe20000400000 */
[----:B------:R-:W-:Y:S01]  /*48c0*/  FMUL R45, RZ, R46 ;  /* 0x0000002eff2d7220 */ /* 0x000fe20000400000 */
[----:B------:R-:W2:Y:S01]  /*48d0*/  LDC.64 R38, c[0x0][0x388] ;  /* 0x0000e200ff267b82 */ /* 0x000ea20000000a00 */
[C---:B------:R-:W-:Y:S01]  /*48e0*/  FMUL R42, R7.reuse, R42 ;  /* 0x0000002a072a7220 */ /* 0x040fe20000400000 */
[----:B------:R-:W-:Y:S01]  /*48f0*/  FFMA R0, R0, R4, R5 ;  /* 0x0000000400007223 */ /* 0x000fe20000000005 */
[C---:B------:R-:W-:Y:S01]  /*4900*/  FMUL R44, R7.reuse, R44 ;  /* 0x0000002c072c7220 */ /* 0x040fe20000400000 */
[----:B------:R-:W-:Y:S01]  /*4910*/  FFMA R5, R6, R4, R43 ;  /* 0x0000000406057223 */ /* 0x000fe2000000002b */
[----:B------:R-:W-:Y:S01]  /*4920*/  FMUL R49, R7, R46 ;  /* 0x0000002e07317220 */ /* 0x000fe20000400000 */
[-C--:B------:R-:W-:Y:S01]  /*4930*/  FFMA R6, R48, R4.reuse, R45 ;  /* 0x0000000430067223 */ /* 0x080fe2000000002d */
[----:B------:R-:W-:Y:S01]  /*4940*/  FMUL R43, RZ, R4 ;  /* 0x00000004ff2b7220 */ /* 0x000fe20000400000 */
[----:B------:R-:W3:Y:S01]  /*4950*/  LDC.64 R36, c[0x0][0x390] ;  /* 0x0000e400ff247b82 */ /* 0x000ee20000000a00 */
[----:B0-----:R-:W-:Y:S01]  /*4960*/  LEA R27, R24, R26, 0x1 ;  /* 0x0000001a181b7211 */ /* 0x001fe200078e08ff */
[-C--:B------:R-:W-:Y:S01]  /*4970*/  FFMA R45, R21, R4.reuse, R42 ;  /* 0x00000004152d7223 */ /* 0x080fe2000000002a */
[-C--:B------:R-:W-:Y:S01]  /*4980*/  FFMA R47, R9, R4.reuse, R44 ;  /* 0x00000004092f7223 */ /* 0x080fe2000000002c */
[----:B------:R-:W-:Y:S01]  /*4990*/  FFMA R49, R8, R4, R49 ;  /* 0x0000000408317223 */ /* 0x000fe20000000031 */
[----:B------:R-:W-:Y:S01]  /*49a0*/  IADD3 R26, PT, PT, R26, 0x1, RZ ;  /* 0x000000011a1a7810 */ /* 0x000fe20007ffe0ff */
[----:B------:R-:W-:-:S02]  /*49b0*/  IMAD R25, R27, R25, R20 ;  /* 0x000000191b197224 */ /* 0x000fc400078e0214 */
[----:B------:R-:W-:Y:S01]  /*49c0*/  FMUL R27, R7, R4 ;  /* 0x00000004071b7220 */ /* 0x000fe20000400000 */
[----:B------:R-:W0:Y:S01]  /*49d0*/  LDC.64 R34, c[0x0][0x3a0] ;  /* 0x0000e800ff227b82 */ /* 0x000e220000000a00 */
[----:B------:R-:W-:Y:S01]  /*49e0*/  ISETP.NE.AND P0, PT, R26, R24, PT ;  /* 0x000000181a00720c */ /* 0x000fe20003f05270 */
[----:B-1----:R-:W-:-:S05]  /*49f0*/  IMAD.WIDE R40, R25, 0x4, R40 ;  /* 0x0000000419287825 */ /* 0x002fca00078e0228 */
[----:B------:R1:W-:Y:S01]  /*4a00*/  STG.E desc[UR6][R40.64], R27 ;  /* 0x0000001b28007986 */ /* 0x0003e2000c101906 */
[----:B------:R-:W4:Y:S01]  /*4a10*/  LDC.64 R22, c[0x0][0x3b0] ;  /* 0x0000ec00ff167b82 */ /* 0x000f220000000a00 */
[----:B--2---:R-:W-:-:S05]  /*4a20*/  IMAD.WIDE R38, R25, 0x4, R38 ;  /* 0x0000000419267825 */ /* 0x004fca00078e0226 */
[----:B------:R1:W-:Y:S02]  /*4a30*/  STG.E desc[UR6][R38.64], R43 ;  /* 0x0000002b26007986 */ /* 0x0003e4000c101906 */
[----:B------:R-:W2:Y:S01]  /*4a40*/  LDC.64 R32, c[0x0][0x398] ;  /* 0x0000e600ff207b82 */ /* 0x000ea20000000a00 */
[----:B---3--:R-:W-:-:S05]  /*4a50*/  IMAD.WIDE R36, R25, 0x4, R36 ;  /* 0x0000000419247825 */ /* 0x008fca00078e0224 */
[----:B------:R1:W-:Y:S02]  /*4a60*/  STG.E desc[UR6][R36.64], R45 ;  /* 0x0000002d24007986 */ /* 0x0003e4000c101906 */
[----:B------:R-:W3:Y:S01]  /*4a70*/  LDC.64 R30, c[0x0][0x3a8] ;  /* 0x0000ea00ff1e7b82 */ /* 0x000ee20000000a00 */
[----:B0-----:R-:W-:-:S05]  /*4a80*/  IMAD.WIDE R34, R25, 0x4, R34 ;  /* 0x0000000419227825 */ /* 0x001fca00078e0222 */
[----:B------:R1:W-:Y:S02]  /*4a90*/  STG.E desc[UR6][R34.64], R47 ;  /* 0x0000002f22007986 */ /* 0x0003e4000c101906 */
[----:B------:R-:W0:Y:S01]  /*4aa0*/  LDC.64 R28, c[0x0][0x3b8] ;  /* 0x0000ee00ff1c7b82 */ /* 0x000e220000000a00 */
[----:B----4-:R-:W-:-:S05]  /*4ab0*/  IMAD.WIDE R22, R25, 0x4, R22 ;  /* 0x0000000419167825 */ /* 0x010fca00078e0216 */
[----:B------:R1:W-:Y:S01]  /*4ac0*/  STG.E desc[UR6][R22.64], R49 ;  /* 0x0000003116007986 */ /* 0x0003e2000c101906 */
[----:B--2---:R-:W-:-:S05]  /*4ad0*/  IMAD.WIDE R32, R25, 0x4, R32 ;  /* 0x0000000419207825 */ /* 0x004fca00078e0220 */
[----:B------:R1:W-:Y:S01]  /*4ae0*/  STG.E desc[UR6][R32.64], R0 ;  /* 0x0000000020007986 */ /* 0x0003e2000c101906 */
[----:B---3--:R-:W-:-:S05]  /*4af0*/  IMAD.WIDE R30, R25, 0x4, R30 ;  /* 0x00000004191e7825 */ /* 0x008fca00078e021e */
[----:B------:R1:W-:Y:S01]  /*4b00*/  STG.E desc[UR6][R30.64], R5 ;  /* 0x000000051e007986 */ /* 0x0003e2000c101906 */
[----:B0-----:R-:W-:-:S05]  /*4b10*/  IMAD.WIDE R28, R25, 0x4, R28 ;  /* 0x00000004191c7825 */ /* 0x001fca00078e021c */
[----:B------:R1:W-:Y:S01]  /*4b20*/  STG.E desc[UR6][R28.64], R6 ;  /* 0x000000061c007986 */ /* 0x0003e2000c101906 */
[----:B------:R-:W-:Y:S05]  /*4b30*/  @P0 BRA `(.L_x_974) ;  /* 0xffffffe000200947 */ /* 0x000fea000383ffff */
.L_x_948:
[----:B-1----:R-:W0:Y:S08]  /*4b40*/  LDC.64 R4, c[0x0][0x3d0] ;  /* 0x0000f400ff047b82 */ /* 0x002e300000000a00 */
[----:B------:R-:W1:Y:S01]  /*4b50*/  LDC R7, c[0x0][0x3d8] ;  /* 0x0000f600ff077b82 */ /* 0x000e620000000800 */
[----:B0-----:R-:W2:Y:S04]  /*4b60*/  LDG.E R6, desc[UR6][R4.64+0x8] ;  /* 0x0000080604067981 */ /* 0x001ea8000c1e1900 */
[----:B------:R-:W3:Y:S01]  /*4b70*/  LDG.E R0, desc[UR6][R4.64] ;  /* 0x0000000604007981 */ /* 0x000ee2000c1e1900 */
[----:B-1----:R-:W-:-:S04]  /*4b80*/  FMUL R7, R7, 4 ;  /* 0x4080000007077820 */ /* 0x002fc80000400000 */
        /* <DEDUP_REMOVED lines=11> */
[----:B------:R-:W-:Y:S05]  /*4c40*/  CALL.REL.NOINC `($__internal_14_$__cuda_sm3x_div_rn_noftz_f32_slowpath) ;  /* 0x000000e400647944 */ /* 0x000fea0003c00000 */
[----:B------:R-:W-:-:S07]  /*4c50*/  IMAD.MOV.U32 R6, RZ, RZ, R0 ;  /* 0x000000ffff067224 */ /* 0x000fce00078e0000 */
.L_x_975:
[----:B------:R-:W-:Y:S01]  /*4c60*/  IADD3 R0, PT, PT, R6, -0xd000000, RZ ;  /* 0xf300000006007810 */ /* 0x000fe20007ffe0ff */
[----:B------:R0:W1:Y:S01]  /*4c70*/  MUFU.RSQ R5, R6 ;  /* 0x0000000600057308 */ /* 0x0000620000001400 */
[----:B------:R-:W-:Y:S02]  /*4c80*/  BSSY.RECONVERGENT B0, `(.L_x_976) ;  /* 0x000000c000007945 */ /* 0x000fe40003800200 */
[----:B------:R-:W-:-:S13]  /*4c90*/  ISETP.GT.U32.AND P0, PT, R0, 0x727fffff, PT ;  /* 0x727fffff0000780c */ /* 0x000fda0003f04070 */
[----:B0-----:R-:W-:Y:S05]  /*4ca0*/  @!P0 BRA `(.L_x_977) ;  /* 0x0000000000148947 */ /* 0x001fea0003800000 */
[----:B------:R-:W-:Y:S02]  /*4cb0*/  MOV R0, R6 ;  /* 0x0000000600007202 */ /* 0x000fe40000000f00 */
[----:B------:R-:W-:-:S07]  /*4cc0*/  MOV R27, 0x4ce0 ;  /* 0x00004ce0001b7802 */ /* 0x000fce0000000f00 */
[----:B-1----:R-:W-:Y:S05]  /*4cd0*/  CALL.REL.NOINC `($__internal_13_$__cuda_sm20_sqrt_rn_f32_slowpath) ;  /* 0x000000e000e47944 */ /* 0x002fea0003c00000 */
[----:B------:R-:W-:Y:S01]  /*4ce0*/  IMAD.MOV.U32 R7, RZ, RZ, R24 ;  /* 0x000000ffff077224 */ /* 0x000fe200078e0018 */
[----:B------:R-:W-:Y:S06]  /*4cf0*/  BRA `(.L_x_978) ;  /* 0x0000000000107947 */ /* 0x000fec0003800000 */
.L_x_977:
[C---:B-1----:R-:W-:Y:S01]  /*4d00*/  FMUL.FTZ R7, R5.reuse, R6 ;  /* 0x0000000605077220 */ /* 0x042fe20000410000 */
[----:B------:R-:W-:-:S03]  /*4d10*/  FMUL.FTZ R0, R5, 0.5 ;  /* 0x3f00000005007820 */ /* 0x000fc60000410000 */
[----:B------:R-:W-:-:S04]  /*4d20*/  FFMA R6, -R7, R7, R6 ;  /* 0x0000000707067223 */ /* 0x000fc80000000106 */
[----:B------:R-:W-:-:S07]  /*4d30*/  FFMA R7, R6, R0, R7 ;  /* 0x0000000006077223 */ /* 0x000fce0000000007 */
.L_x_978:
[----:B------:R-:W-:Y:S05]  /*4d40*/  BSYNC.RECONVERGENT B0 ;  /* 0x0000000000007941 */ /* 0x000fea0003800200 */
.L_x_976:
        /* <DEDUP_REMOVED lines=20> */
.L_x_981:
        /* <DEDUP_REMOVED lines=42> */
.L_x_980:
[----:B------:R-:W-:Y:S05]  /*5130*/  BSYNC.RECONVERGENT B0 ;  /* 0x0000000000007941 */ /* 0x000fea0003800200 */
.L_x_979:
        /* <DEDUP_REMOVED lines=16> */
[C---:B------:R-:W-:Y:S01]  /*5240*/  FFMA R25, R5.reuse, R0, RZ ;  /* 0x0000000005197223 */ /* 0x040fe200000000ff */
[----:B------:R-:W-:Y:S01]  /*5250*/  MOV R4, R9 ;  /* 0x0000000900047202 */ /* 0x000fe20000000f00 */
[----:B------:R-:W-:Y:S01]  /*5260*/  FFMA R6, R5, R6, R27 ;  /* 0x0000000605067223 */ /* 0x000fe2000000001b */
[----:B------:R-:W-:-:S03]  /*5270*/  IMAD.MOV.U32 R5, RZ, RZ, R21 ;  /* 0x000000ffff057224 */ /* 0x000fc600078e0015 */
[----:B------:R-:W-:-:S04]  /*5280*/  FFMA R0, R25, R6, R0 ;  /* 0x0000000619007223 */ /* 0x000fc80000000000 */
        /* <DEDUP_REMOVED lines=12> */
.L_x_984:
        /* <DEDUP_REMOVED lines=40> */
[----:B------:R-:W1:Y:S02]  /*55d0*/  F2F.F32.F64 R30, R30 ;  /* 0x0000001e001e7310 */ /* 0x000e640000301000 */
[----:B01----:R-:W-:-:S07]  /*55e0*/  FSEL R5, -R30, R30, !P0 ;  /* 0x0000001e1e057208 */ /* 0x003fce0004000100 */
.L_x_983:
[----:B------:R-:W-:Y:S05]  /*55f0*/  BSYNC.RECONVERGENT B0 ;  /* 0x0000000000007941 */ /* 0x000fea0003800200 */
.L_x_982:
        /* <DEDUP_REMOVED lines=10> */
[C---:B------:R-:W-:Y:S01]  /*56a0*/  FFMA R25, R6.reuse, R25, R27 ;  /* 0x0000001906197223 */ /* 0x040fe2000000001b */
[----:B------:R-:W-:Y:S01]  /*56b0*/  FSETP.GE.AND P0, PT, |R17|, 105615, PT ;  /* 0x47ce47801100780b */ /* 0x000fe20003f06200 */
[C---:B------:R-:W-:Y:S02]  /*56c0*/  FFMA R5, R6.reuse, R0, RZ ;  /* 0x0000000006057223 */ /* 0x040fe400000000ff */
[----:B------:R-:W-:-:S04]  /*56d0*/  FFMA R4, R6, R25, R4 ;  /* 0x0000001906047223 */ /* 0x000fc80000000004 */
[----:B------:R-:W-:Y:S01]  /*56e0*/  FFMA R0, R5, R4, R0 ;  /* 0x0000000405007223 */ /* 0x000fe20000000000 */
[----:B------:R-:W-:Y:S01]  /*56f0*/  MOV R4, R9 ;  /* 0x0000000900047202 */ /* 0x000fe20000000f00 */
[----:B------:R-:W-:Y:S02]  /*5700*/  IMAD.MOV.U32 R5, RZ, RZ, R21 ;  /* 0x000000ffff057224 */ /* 0x000fe400078e0015 */
        /* <DEDUP_REMOVED lines=12> */
.L_x_987:
        /* <DEDUP_REMOVED lines=42> */
.L_x_986:
[----:B------:R-:W-:Y:S05]  /*5a70*/  BSYNC.RECONVERGENT B0 ;  /* 0x0000000000007941 */ /* 0x000fea0003800200 */
.L_x_985:
[----:B------:R-:W-:Y:S01]  /*5a80*/  FMUL R6, R5, R5 ;  /* 0x0000000505067220 */ /* 0x000fe20000400000 */
[C---:B------:R-:W-:Y:S01]  /*5a90*/  LOP3.LUT R8, R4.reuse, 0x1, RZ, 0xc0, !PT ;  /* 0x0000000104087812 */ /* 0x040fe200078ec0ff */
[----:B------:R-:W-:Y:S01]  /*5aa0*/  BSSY.RECONVERGENT B0, `(.L_x_988) ;  /* 0x0000045000007945 */ /* 0x000fe20003800200 */
[----:B------:R-:W-:Y:S01]  /*5ab0*/  IADD3 R4, PT, PT, R4, 0x1, RZ ;  /* 0x0000000104047810 */ /* 0x000fe20007ffe0ff */
[----:B------:R-:W-:Y:S01]  /*5ac0*/  FFMA R0, R6, R23, -0.0013887860113754868507 ;  /* 0xbab607ed06007423 */ /* 0x000fe20000000017 */
[----:B------:R-:W-:Y:S02]  /*5ad0*/  ISETP.NE.U32.AND P1, PT, R8, 0x1, PT ;  /* 0x000000010800780c */ /* 0x000fe40003f25070 */
[----:B------:R-:W-:Y:S02]  /*5ae0*/  LOP3.LUT P2, RZ, R4, 0x2, RZ, 0xc0, !PT ;  /* 0x0000000204ff7812 */ /* 0x000fe4000784c0ff */
[----:B------:R-:W-:Y:S02]  /*5af0*/  FSEL R25, R0, -0.00019574658654164522886, P1 ;  /* 0xb94d415300197808 */ /* 0x000fe40000800000 */
[----:B------:R-:W-:-:S02]  /*5b00*/  FSEL R27, R24, 0.041666727513074874878, !P1 ;  /* 0x3d2aaabb181b7808 */ /* 0x000fc40004800000 */
        /* <DEDUP_REMOVED lines=8> */
[----:B------:R-:W-:-:S04]  /*5b90*/  @P2 FADD R5, RZ, -R5 ;  /* 0x80000005ff052221 */ /* 0x000fc80000000000 */
[----:B------:R-:W-:Y:S01]  /*5ba0*/  FMUL R32, R5, -R2 ;  /* 0x8000000205207220 */ /* 0x000fe20000400000 */
        /* <DEDUP_REMOVED lines=10> */
.L_x_990:
        /* <DEDUP_REMOVED lines=40> */
[----:B------:R-:W1:Y:S02]  /*5ed0*/  F2F.F32.F64 R34, R34 ;  /* 0x0000002200227310 */ /* 0x000e640000301000 */
[----:B01----:R-:W-:-:S07]  /*5ee0*/  FSEL R0, -R34, R34, !P1 ;  /* 0x0000002222007208 */ /* 0x003fce0004800100 */
.L_x_989:
[----:B------:R-:W-:Y:S05]  /*5ef0*/  BSYNC.RECONVERGENT B0 ;  /* 0x0000000000007941 */ /* 0x000fea0003800200 */
.L_x_988:
        /* <DEDUP_REMOVED lines=11> */
[C---:B------:R-:W-:Y:S02]  /*5fb0*/  FFMA R6, R5.reuse, R6, R8 ;  /* 0x0000000605067223 */ /* 0x040fe40000000008 */
        /* <DEDUP_REMOVED lines=16> */
.L_x_993:
        /* <DEDUP_REMOVED lines=42> */
.L_x_992:
[----:B------:R-:W-:Y:S05]  /*6360*/  BSYNC.RECONVERGENT B0 ;  /* 0x0000000000007941 */ /* 0x000fea0003800200 */
.L_x_991:
        /* <DEDUP_REMOVED lines=26> */
.L_x_996:
        /* <DEDUP_REMOVED lines=36> */
[----:B------:R-:W1:Y:S01]  /*6750*/  I2F.F64.S64 R30, R30 ;  /* 0x0000001e001e7312 */ /* 0x000e620000301c00 */
[----:B------:R-:W-:-:S05]  /*6760*/  IADD3 R0, PT, PT, -R9, RZ, RZ ;  /* 0x000000ff09007210 */ /* 0x000fca0007ffe1ff */
[----:B------:R-:W-:Y:S01]  /*6770*/  @!P1 IMAD.MOV.U32 R9, RZ, RZ, R0 ;  /* 0x000000ffff099224 */ /* 0x000fe200078e0000 */
[----:B-1----:R-:W-:-:S10]  /*6780*/  DMUL R36, R30, UR4 ;  /* 0x000000041e247c28 */ /* 0x002fd40008000000 */
[----:B------:R-:W1:Y:S02]  /*6790*/  F2F.F32.F64 R36, R36 ;  /* 0x0000002400247310 */ /* 0x000e640000301000 */
[----:B01----:R-:W-:-:S07]  /*67a0*/  FSEL R21, -R36, R36, !P0 ;  /* 0x0000002424157208 */ /* 0x003fce0004000100 */
.L_x_995:
[----:B------:R-:W-:Y:S05]  /*67b0*/  BSYNC.RECONVERGENT B0 ;  /* 0x0000000000007941 */ /* 0x000fea0003800200 */
.L_x_994:
[----:B------:R-:W0:Y:S01]  /*67c0*/  LDCU UR4, c[0x0][0x3e0] ;  /* 0x00007c00ff0477ac */ /* 0x000e220008000800 */
[-C--:B------:R-:W-:Y:S01]  /*67d0*/  FMUL R4, R38, -R7.reuse ;  /* 0x8000000726047220 */ /* 0x080fe20000400000 */
[-C--:B------:R-:W-:Y:S01]  /*67e0*/  FMUL R5, R34, R7.reuse ;  /* 0x0000000722057220 */ /* 0x080fe20000400000 */
[----:B------:R-:W-:Y:S01]  /*67f0*/  FMUL R27, R32, R7 ;  /* 0x00000007201b7220 */ /* 0x000fe20000400000 */
[----:B0-----:R-:W-:-:S09]  /*6800*/  UISETP.GE.AND UP0, UPT, UR4, 0x1, UPT ;  /* 0x000000010400788c */ /* 0x001fd2000bf06270 */
[----:B------:R-:W-:Y:S05]  /*6810*/  BRA.U !UP0, `(.L_x_997) ;  /* 0x0000002108c87547 */ /* 0x000fea000b800000 */
[----:B------:R-:W-:Y:S01]  /*6820*/  FMUL R6, R21, R21 ;  /* 0x0000001515067220 */ /* 0x000fe20000400000 */
[C---:B------:R-:W-:Y:S01]  /*6830*/  LOP3.LUT R0, R9.reuse, 0x1, RZ, 0xc0, !PT ;  /* 0x0000000109007812 */ /* 0x040fe200078ec0ff */
[----:B------:R-:W-:Y:S01]  /*6840*/  FMUL R8, R28, R3 ;  /* 0x000000031c087220 */ /* 0x000fe20000400000 */
[----:B------:R-:W-:Y:S01]  /*6850*/  IADD3 R9, PT, PT, R9, 0x1, RZ ;  /* 0x0000000109097810 */ /* 0x000fe20007ffe0ff */
[----:B------:R-:W-:Y:S01]  /*6860*/  FFMA R23, R6, R23, -0.0013887860113754868507 ;  /* 0xbab607ed06177423 */ /* 0x000fe20000000017 */
[----:B------:R-:W-:Y:S02]  /*6870*/  ISETP.NE.U32.AND P0, PT, R0, 0x1, PT ;  /* 0x000000010000780c */ /* 0x000fe40003f05070 */
[----:B------:R-:W-:Y:S02]  /*6880*/  LOP3.LUT P1, RZ, R9, 0x2, RZ, 0xc0, !PT ;  /* 0x0000000209ff7812 */ /* 0x000fe4000782c0ff */
[----:B------:R-:W-:Y:S01]  /*6890*/  FSEL R25, R24, 0.041666727513074874878, !P0 ;  /* 0x3d2aaabb18197808 */ /* 0x000fe20004000000 */
[----:B------:R-:W-:Y:S01]  /*68a0*/  FMUL R24, R4, R10 ;  /* 0x0000000a04187220 */ /* 0x000fe20000400000 */
[----:B------:R-:W-:-:S02]  /*68b0*/  FSEL R23, R23, -0.00019574658654164522886, P0 ;  /* 0xb94d415317177808 */ /* 0x000fc40000000000 */
[----:B------:R-:W-:Y:S01]  /*68c0*/  FSEL R0, R21, 1, !P0 ;  /* 0x3f80000015007808 */ /* 0x000fe20004000000 */
[----:B------:R-:W-:Y:S01]  /*68d0*/  FFMA R24, R27, R13, R24 ;  /* 0x0000000d1b187223 */ /* 0x000fe20000000018 */
[----:B------:R-:W-:Y:S01]  /*68e0*/  FSEL R22, -R22, -0.4999999701976776123, !P0 ;  /* 0xbeffffff16167808 */ /* 0x000fe20004000100 */
[C---:B------:R-:W-:Y:S01]  /*68f0*/  FFMA R23, R6.reuse, R23, R25 ;  /* 0x0000001706177223 */ /* 0x040fe20000000019 */
[----:B------:R-:W-:Y:S01]  /*6900*/  MOV R30, RZ ;  /* 0x000000ff001e7202 */ /* 0x000fe20000000f00 */
[C---:B------:R-:W-:Y:S02]  /*6910*/  FFMA R9, R6.reuse, R0, RZ ;  /* 0x0000000006097223 */ /* 0x040fe400000000ff */
[----:B------:R-:W-:Y:S01]  /*6920*/  FFMA R22, R6, R23, R22 ;  /* 0x0000001706167223 */ /* 0x000fe20000000016 */
[----:B------:R-:W-:Y:S01]  /*6930*/  FMUL R6, R4, R11 ;  /* 0x0000000b04067220 */ /* 0x000fe20000400000 */
[----:B------:R-:W-:Y:S02]  /*6940*/  FMUL R4, RZ, R4 ;  /* 0x00000004ff047220 */ /* 0x000fe40000400000 */
[----:B------:R-:W-:Y:S01]  /*6950*/  FFMA R0, R9, R22, R0 ;  /* 0x0000001609007223 */ /* 0x000fe20000000000 */
[C---:B------:R-:W-:Y:S01]  /*6960*/  FFMA R25, R27.reuse, R14, R6 ;  /* 0x0000000e1b197223 */ /* 0x040fe20000000006 */
[----:B------:R-:W-:-:S02]  /*6970*/  FFMA R23, R27, R12, R4 ;  /* 0x0000000c1b177223 */ /* 0x000fc40000000004 */
[----:B------:R-:W-:-:S04]  /*6980*/  @P1 FADD R0, RZ, -R0 ;  /* 0x80000000ff001221 */ /* 0x000fc80000000000 */
        /* <DEDUP_REMOVED lines=9> */
.L_x_1023:
        /* <DEDUP_REMOVED lines=26> */
.L_x_1000:
        /* <DEDUP_REMOVED lines=42> */
.L_x_999:
[----:B------:R-:W-:Y:S05]  /*6e60*/  BSYNC.RECONVERGENT B0 ;  /* 0x0000000000007941 */ /* 0x000fea0003800200 */
.L_x_998:
        /* <DEDUP_REMOVED lines=31> */
.L_x_1003:
        /* <DEDUP_REMOVED lines=42> */
.L_x_1002:
[----:B------:R-:W-:Y:S05]  /*7300*/  BSYNC.RECONVERGENT B0 ;  /* 0x0000000000007941 */ /* 0x000fea0003800200 */
.L_x_1001:
        /* <DEDUP_REMOVED lines=27> */
.L_x_1005:
[----:B------:R-:W-:Y:S05]  /*74c0*/  BSYNC.RECONVERGENT B2 ;  /* 0x0000000000027941 */ /* 0x000fea0003800200 */
.L_x_1004:
        /* <DEDUP_REMOVED lines=14> */
.L_x_1007:
[----:B------:R-:W-:Y:S05]  /*75b0*/  BSYNC.RECONVERGENT B2 ;  /* 0x0000000000027941 */ /* 0x000fea0003800200 */
.L_x_1006:
        /* <DEDUP_REMOVED lines=14> */
.L_x_1010:
        /* <DEDUP_REMOVED lines=42> */
.L_x_1009:
[----:B------:R-:W-:Y:S05]  /*7940*/  BSYNC.RECONVERGENT B0 ;  /* 0x0000000000007941 */ /* 0x000fea0003800200 */
.L_x_1008:
[----:B------:R-:W-:Y:S02]  /*7950*/  HFMA2 R38, -RZ, RZ, 0.487060546875, -0.0625 ;  /* 0x37cbac00ff267431 */ /* 0x000fe400000001ff */
[----:B------:R-:W-:Y:S01]  /*7960*/  FMUL R31, R0, R0 ;  /* 0x00000000001f7220 */ /* 0x000fe20000400000 */
[C---:B------:R-:W-:Y:S01]  /*7970*/  LOP3.LUT R32, R36.reuse, 0x1, RZ, 0xc0, !PT ;  /* 0x0000000124207812 */ /* 0x040fe200078ec0ff */
[----:B------:R-:W-:Y:S01]  /*7980*/  IMAD.MOV.U32 R39, RZ, RZ, 0x3c0885e4 ;  /* 0x3c0885e4ff277424 */ /* 0x000fe200078e00ff */
[----:B------:R-:W-:Y:S01]  /*7990*/  IADD3 R33, PT, PT, R36, 0x1, RZ ;  /* 0x0000000124217810 */ /* 0x000fe20007ffe0ff */
[----:B------:R-:W-:Y:S01]  /*79a0*/  BSSY.RECONVERGENT B0, `(.L_x_1011) ;  /* 0x0000044000007945 */ /* 0x000fe20003800200 */
[----:B------:R-:W-:Y:S01]  /*79b0*/  ISETP.NE.U32.AND P0, PT, R32, 0x1, PT ;  /* 0x000000012000780c */ /* 0x000fe20003f05070 */
[----:B------:R-:W-:Y:S01]  /*79c0*/  IMAD.MOV.U32 R36, RZ, RZ, R29 ;  /* 0x000000ffff247224 */ /* 0x000fe200078e001d */
        /* <DEDUP_REMOVED lines=23> */
.L_x_1013:
        /* <DEDUP_REMOVED lines=42> */
.L_x_1012:
[----:B------:R-:W-:Y:S05]  /*7de0*/  BSYNC.RECONVERGENT B0 ;  /* 0x0000000000007941 */ /* 0x000fea0003800200 */
.L_x_1011:
        /* <DEDUP_REMOVED lines=30> */
.L_x_1015:
[----:B------:R-:W-:Y:S05]  /*7fd0*/  BSYNC.RECONVERGENT B2 ;  /* 0x0000000000027941 */ /* 0x000fea0003800200 */
.L_x_1014:
        /* <DEDUP_REMOVED lines=13> */
.L_x_1017:
[----:B------:R-:W-:Y:S05]  /*80b0*/  BSYNC.RECONVERGENT B2 ;  /* 0x0000000000027941 */ /* 0x000fea0003800200 */
.L_x_1016:
        /* <DEDUP_REMOVED lines=12> */
.L_x_1020:
        /* <DEDUP_REMOVED lines=42> */
.L_x_1019:
[----:B------:R-:W-:Y:S05]  /*8420*/  BSYNC.RECONVERGENT B0 ;  /* 0x0000000000007941 */ /* 0x000fea0003800200 */
.L_x_1018:
        /* <DEDUP_REMOVED lines=32> */
.L_x_1022:
[----:B------:R-:W-:Y:S05]  /*8630*/  BSYNC.RECONVERGENT B2 ;  /* 0x0000000000027941 */ /* 0x000fea0003800200 */
.L_x_1021:
[----:B------:R-:W0:Y:S01]  /*8640*/  LDC.64 R28, c[0x0][0x3e0] ;  /* 0x0000f800ff1c7b82 */ /* 0x000e220000000a00 */
[----:B------:R-:W-:Y:S01]  /*8650*/  FADD R5, R26, -R5 ;  /* 0x800000051a057221 */ /* 0x000fe20000000000 */
        /* <DEDUP_REMOVED lines=8> */
[CC--:B------:R-:W-:Y:S01]  /*86e0*/  FMUL R46, R8.reuse, R6.reuse ;  /* 0x00000006082e7220 */ /* 0x0c0fe20000400000 */
[C---:B------:R-:W-:Y:S01]  /*86f0*/  FMUL R53, R7.reuse, R6 ;  /* 0x0000000607357220 */ /* 0x040fe20000400000 */
[----:B------:R-:W2:Y:S01]  /*8700*/  LDC.64 R26, c[0x0][0x388] ;  /* 0x0000e200ff1a7b82 */ /* 0x000ea20000000a00 */
[C---:B------:R-:W-:Y:S01]  /*8710*/  FMUL R60, R7.reuse, R0 ;  /* 0x00000000073c7220 */ /* 0x040fe20000400000 */
[-C--:B------:R-:W-:Y:S01]  /*8720*/  FMUL R6, R7, R31.reuse ;  /* 0x0000001f07067220 */ /* 0x080fe20000400000 */
[----:B------:R-:W-:Y:S01]  /*8730*/  FMUL R50, R8, R31 ;  /* 0x0000001f08327220 */ /* 0x000fe20000400000 */
[-C--:B------:R-:W-:Y:S01]  /*8740*/  FFMA R0, R22, R4.reuse, R47 ;  /* 0x0000000416007223 */ /* 0x080fe2000000002f */
[-C--:B------:R-:W-:Y:S01]  /*8750*/  FFMA R61, R21, R4.reuse, R46 ;  /* 0x00000004153d7223 */ /* 0x080fe2000000002e */
[-C--:B------:R-:W-:Y:S01]  /*8760*/  FFMA R60, R25, R4.reuse, R60 ;  /* 0x00000004193c7223 */ /* 0x080fe2000000003c */
[-C--:B------:R-:W-:Y:S01]  /*8770*/  FFMA R53, R24, R4.reuse, R53 ;  /* 0x0000000418357223 */ /* 0x080fe20000000035 */
[C---:B0-----:R-:W-:Y:S01]  /*8780*/  IMAD R49, R28.reuse, 0x3, R30 ;  /* 0x000000031c317824 */ /* 0x041fe200078e021e */
[----:B------:R-:W-:Y:S01]  /*8790*/  IADD3 R42, PT, PT, -R28, RZ, RZ ;  /* 0x000000ff1c2a7210 */ /* 0x000fe20007ffe1ff */
[----:B------:R-:W0:Y:S01]  /*87a0*/  LDC.64 R40, c[0x0][0x390] ;  /* 0x0000e400ff287b82 */ /* 0x000e220000000a00 */
[-C--:B------:R-:W-:Y:S01]  /*87b0*/  FFMA R6, R23, R4.reuse, R6 ;  /* 0x0000000417067223 */ /* 0x080fe20000000006 */
[----:B------:R-:W-:Y:S01]  /*87c0*/  FFMA R31, R9, R4, R50 ;  /* 0x00000004091f7223 */ /* 0x000fe20000000032 */
[----:B------:R-:W-:Y:S01]  /*87d0*/  LEA R5, R42, R49, 0x1 ;  /* 0x000000312a057211 */ /* 0x000fe200078e08ff */
[----:B------:R-:W-:-:S04]  /*87e0*/  IMAD R49, R49, R29, R20 ;  /* 0x0000001d31317224 */ /* 0x000fc800078e0214 */
[----:B------:R-:W3:Y:S01]  /*87f0*/  LDC.64 R38, c[0x0][0x3a0] ;  /* 0x0000e800ff267b82 */ /* 0x000ee20000000a00 */
[----:B------:R-:W-:Y:S02]  /*8800*/  IMAD R29, R5, R29, R20 ;  /* 0x0000001d051d7224 */ /* 0x000fe400078e0214 */
[----:B-1----:R-:W-:-:S04]  /*8810*/  IMAD.WIDE R44, R49, 0x4, R32 ;  /* 0x00000004312c7825 */ /* 0x002fc800078e0220 */
[C---:B--2---:R-:W-:Y:S01]  /*8820*/  IMAD.WIDE R42, R49.reuse, 0x4, R26 ;  /* 0x00000004312a7825 */ /* 0x044fe200078e021a */
[----:B------:R-:W1:Y:S01]  /*8830*/  LDC.64 R36, c[0x0][0x3b0] ;  /* 0x0000ec00ff247b82 */ /* 0x000e620000000a00 */
[----:B------:R-:W-:Y:S04]  /*8840*/  STG.E desc[UR6][R44.64], R51 ;  /* 0x000000332c007986 */ /* 0x000fe8000c101906 */
[----:B------:R-:W-:Y:S03]  /*8850*/  STG.E desc[UR6][R42.64], R48 ;  /* 0x000000302a007986 */ /* 0x000fe6000c101906 */
[----:B------:R-:W2:Y:S01]  /*8860*/  LDC.64 R34, c[0x0][0x398] ;  /* 0x0000e600ff227b82 */ /* 0x000ea20000000a00 */
[----:B0-----:R-:W-:-:S05]  /*8870*/  IMAD.WIDE R58, R49, 0x4, R40 ;  /* 0x00000004313a7825 */ /* 0x001fca00078e0228 */
[----:B------:R-:W-:Y:S02]  /*8880*/  STG.E desc[UR6][R58.64], R60 ;  /* 0x0000003c3a007986 */ /* 0x000fe4000c101906 */
[----:B------:R-:W0:Y:S01]  /*8890*/  LDC.64 R46, c[0x0][0x3a8] ;  /* 0x0000ea00ff2e7b82 */ /* 0x000e220000000a00 */
[----:B---3--:R-:W-:-:S05]  /*88a0*/  IMAD.WIDE R56, R49, 0x4, R38 ;  /* 0x0000000431387825 */ /* 0x008fca00078e0226 */
[----:B------:R2:W-:Y:S02]  /*88b0*/  STG.E desc[UR6][R56.64], R53 ;  /* 0x0000003538007986 */ /* 0x0005e4000c101906 */
[----:B------:R-:W3:Y:S01]  /*88c0*/  LDC.64 R4, c[0x0][0x3b8] ;  /* 0x0000ee00ff047b82 */ /* 0x000ee20000000a00 */
[----:B-1----:R-:W-:-:S05]  /*88d0*/  IMAD.WIDE R54, R49, 0x4, R36 ;  /* 0x0000000431367825 */ /* 0x002fca00078e0224 */
[----:B------:R-:W-:Y:S01]  /*88e0*/  STG.E desc[UR6][R54.64], R6 ;  /* 0x0000000636007986 */ /* 0x000fe2000c101906 */
[----:B--2---:R-:W-:-:S05]  /*88f0*/  IMAD.WIDE R52, R49, 0x4, R34 ;  /* 0x0000000431347825 */ /* 0x004fca00078e0222 */
[----:B------:R-:W-:Y:S01]  /*8900*/  STG.E desc[UR6][R52.64], R0 ;  /* 0x0000000034007986 */ /* 0x000fe2000c101906 */
[----:B0-----:R-:W-:-:S05]  /*8910*/  IMAD.WIDE R50, R49, 0x4, R46 ;  /* 0x0000000431327825 */ /* 0x001fca00078e022e */
[----:B------:R0:W-:Y:S01]  /*8920*/  STG.E desc[UR6][R50.64], R61 ;  /* 0x0000003d32007986 */ /* 0x0001e2000c101906 */
[----:B---3--:R-:W-:-:S05]  /*8930*/  IMAD.WIDE R48, R49, 0x4, R4 ;  /* 0x0000000431307825 */ /* 0x008fca00078e0204 */
        /* <DEDUP_REMOVED lines=32> */
.L_x_997:
[----:B------:R-:W1:Y:S02]  /*8b40*/  LDCU UR4, c[0x0][0x3dc] ;  /* 0x00007b80ff0477ac */ /* 0x000e640008000800 */
[----:B-1----:R-:W-:-:S09]  /*8b50*/  UISETP.GE.AND UP0, UPT, UR4, 0x2, UPT ;  /* 0x000000020400788c */ /* 0x002fd2000bf06270 */
[----:B------:R-:W-:Y:S05]  /*8b60*/  BRA.U !UP0, `(.L_x_1024) ;  /* 0x000000a108507547 */ /* 0x000fea000b800000 */
[----:B------:R-:W-:Y:S01]  /*8b70*/  HFMA2 R9, -RZ, RZ, 0, 1.1920928955078125e-07 ;  /* 0x00000002ff097431 */ /* 0x000fe200000001ff */
[----:B------:R-:W-:Y:S01]  /*8b80*/  MOV R8, 0x1 ;  /* 0x0000000100087802 */ /* 0x000fe20000000f00 */
[----:B------:R-:W-:Y:S02]  /*8b90*/  HFMA2 R6, -RZ, RZ, 0, 0 ;  /* 0x00000000ff067431 */ /* 0x000fe400000001ff */
[----:B------:R-:W-:Y:S01]  /*8ba0*/  IMAD.MOV.U32 R7, RZ, RZ, 0x3 ;  /* 0x00000003ff077424 */ /* 0x000fe200078e00ff */
[----:B0-----:R-:W-:-:S07]  /*8bb0*/  PRMT R5, RZ, 0x7610, R5 ;  /* 0x00007610ff057816 */ /* 0x001fce0000000005 */
.L_x_1164:
[----:B-12---:R-:W-:-:S05]  /*8bc0*/  LEA R27, R9, R1, 0x2 ;  /* 0x00000001091b7211 */ /* 0x006fca00078e10ff */
[----:B------:R-:W2:Y:S04]  /*8bd0*/  LDL R0, [R27+0x1c] ;  /* 0x00001c001b007983 */ /* 0x000ea80000100800 */
[----:B------:R-:W3:Y:S01]  /*8be0*/  LDL R25, [R27+0x94] ;  /* 0x000094001b197983 */ /* 0x000ee20000100800 */
[C---:B------:R-:W-:Y:S01]  /*8bf0*/  VIADD R4, R6.reuse, 0x1 ;  /* 0x0000000106047836 */ /* 0x040fe20000000000 */
[----:B------:R-:W-:Y:S02]  /*8c00*/  ISETP.GE.U32.AND P0, PT, R6, 0x3, PT ;  /* 0x000000030600780c */ /* 0x000fe40003f06070 */
[----:B------:R-:W-:Y:S02]  /*8c10*/  MOV R29, RZ ;  /* 0x000000ff001d7202 */ /* 0x000fe40000000f00 */
[----:B------:R-:W-:-:S04]  /*8c20*/  IADD3 R21, PT, PT, R4, R9, RZ ;  /* 0x0000000904157210 */ /* 0x000fc80007ffe0ff */
[----:B------:R-:W-:Y:S01]  /*8c30*/  I2FP.F32.S32 R21, R21 ;  /* 0x0000001500157245 */ /* 0x000fe20000201400 */
[C---:B--2---:R-:W-:Y:S01]  /*8c40*/  FMUL R22, R0.reuse, R2 ;  /* 0x0000000200167220 */ /* 0x044fe20000400000 */
[-C--:B------:R-:W-:Y:S01]  /*8c50*/  FMUL R24, R0, R3.reuse ;  /* 0x0000000300187220 */ /* 0x080fe20000400000 */
[----:B------:R0:W-:Y:S02]  /*8c60*/  STL [R27+0x44], R0 ;  /* 0x000044001b007387 */ /* 0x0001e40000100800 */
[----:B------:R-:W-:Y:S01]  /*8c70*/  FMUL R23, R21, R22 ;  /* 0x0000001615177220 */ /* 0x000fe20000400000 */
[C---:B---3--:R-:W-:Y:S01]  /*8c80*/  FFMA R26, R25.reuse, R2, R24 ;  /* 0x00000002191a7223 */ /* 0x048fe20000000018 */
[----:B------:R-:W-:Y:S01]  /*8c90*/  FFMA R22, R25, R3, -R22 ;  /* 0x0000000319167223 */ /* 0x000fe20000000816 */
[C---:B------:R-:W-:Y:S01]  /*8ca0*/  FMUL R24, R21.reuse, R24 ;  /* 0x0000001815187220 */ /* 0x040fe20000400000 */
[----:B------:R0:W-:Y:S01]  /*8cb0*/  STL [R27+0xbc], R25 ;  /* 0x0000bc191b007387 */ /* 0x0001e20000100800 */
[C---:B------:R-:W-:Y:S01]  /*8cc0*/  FMUL R26, R21.reuse, R26 ;  /* 0x0000001a151a7220 */ /* 0x040fe20000400000 */
[----:B------:R-:W-:-:S02]  /*8cd0*/  FMUL R22, R21, R22 ;  /* 0x0000001615167220 */ /* 0x000fc40000400000 */
[----:B------:R0:W-:Y:S04]  /*8ce0*/  STL [R27+0x1c], R23 ;  /* 0x00001c171b007387 */ /* 0x0001e80000100800 */
[----:B------:R0:W-:Y:S04]  /*8cf0*/  STL [R27+0x20], R24 ;  /* 0x000020181b007387 */ /* 0x0001e80000100800 */
[----:B------:R0:W-:Y:S04]  /*8d00*/  STL [R27+0x94], R26 ;  /* 0x0000941a1b007387 */ /* 0x0001e80000100800 */
[----:B------:R0:W-:Y:S01]  /*8d10*/  STL [R27+0x98], R22 ;  /* 0x000098161b007387 */ /* 0x0001e20000100800 */
[----:B------:R-:W-:Y:S05]  /*8d20*/  @!P0 BRA `(.L_x_1025) ;  /* 0x0000000800e08947 */ /* 0x000fea0003800000 */
[----:B0-----:R-:W-:-:S07]  /*8d30*/  IMAD.MOV.U32 R22, RZ, RZ, RZ ;  /* 0x000000ffff167224 */ /* 0x001fce00078e00ff */
.L_x_1042:
[----:B------:R-:W-:-:S05]  /*8d40*/  LEA R23, R22, R1, 0x2 ;  /* 0x0000000116177211 */ /* 0x000fca00078e10ff */
        /* <DEDUP_REMOVED lines=22> */
[----:B------:R-:W-:-:S07]  /*8eb0*/  IMAD.MOV.U32 R32, RZ, RZ, R0 ;  /* 0x000000ffff207224 */ /* 0x000fce00078e0000 */
.L_x_1027:
[----:B------:R-:W-:Y:S05]  /*8ec0*/  BSYNC.RECONVERGENT B2 ;  /* 0x0000000000027941 */ /* 0x000fea0003800200 */
.L_x_1026:
[----:B------:R-:W2:Y:S04]  /*8ed0*/  LDL.64 R26, [R23+0x98] ;  /* 0x00009800171a7983 */ /* 0x000ea80000100a00 */
[----:B------:R-:W3:Y:S01]  /*8ee0*/  LDL.64 R28, [R23+0xc0] ;  /* 0x0000c000171c7983 */ /* 0x000ee20000100a00 */
[----:B------:R-:W0:Y:S01]  /*8ef0*/  MUFU.RCP R39, R42 ;  /* 0x0000002a00277308 */ /* 0x000e220000001000 */
[----:B------:R-:W-:Y:S01]  /*8f00*/  BSSY.RECONVERGENT B2, `(.L_x_1028) ;  /* 0x0000011000027945 */ /* 0x000fe20003800200 */
[----:B0-----:R-:W-:Y:S01]  /*8f10*/  FFMA R34, -R42, R39, 1 ;  /* 0x3f8000002a227423 */ /* 0x001fe20000000127 */
[----:B--2---:R-:W-:Y:S01]  /*8f20*/  FMUL R35, R26, R2 ;  /* 0x000000021a237220 */ /* 0x004fe20000400000 */
[----:B---3--:R-:W-:-:S03]  /*8f30*/  FMUL R28, R43, R28 ;  /* 0x0000001c2b1c7220 */ /* 0x008fc60000400000 */
[----:B------:R-:W-:-:S04]  /*8f40*/  FFMA R0, R30, R3, R35 ;  /* 0x000000031e007223 */ /* 0x000fc80000000023 */
        /* <DEDUP_REMOVED lines=8> */
[----:B------:R-:W-:Y:S02]  /*8fd0*/  MOV R40, R42 ;  /* 0x0000002a00287202 */ /* 0x000fe40000000f00 */
[----:B------:R-:W-:-:S07]  /*8fe0*/  MOV R34, 0x9000 ;  /* 0x0000900000227802 */ /* 0x000fce0000000f00 */
[----:B------:R-:W-:Y:S05]  /*8ff0*/  CALL.REL.NOINC `($__internal_14_$__cuda_sm3x_div_rn_noftz_f32_slowpath) ;  /* 0x000000a000787944 */ /* 0x000fea0003c00000 */
[----:B------:R-:W-:-:S07]  /*9000*/  IMAD.MOV.U32 R28, RZ, RZ, R0 ;  /* 0x000000ffff1c7224 */ /* 0x000fce00078e0000 */
.L_x_1029:
[----:B------:R-:W-:Y:S05]  /*9010*/  BSYNC.RECONVERGENT B2 ;  /* 0x0000000000027941 */ /* 0x000fea0003800200 */
.L_x_1028:
[----:B------:R-:W-:Y:S01]  /*9020*/  LOP3.LUT R0, RZ, R22, RZ, 0x33, !PT ;  /* 0x00000016ff007212 */ /* 0x000fe200078e33ff */
[----:B------:R-:W-:Y:S01]  /*9030*/  BSSY.RECONVERGENT B2, `(.L_x_1030) ;  /* 0x0000013000027945 */ /* 0x000fe20003800200 */
[----:B------:R-:W-:Y:S02]  /*9040*/  I2FP.F32.S32 R43, R24 ;  /* 0x00000018002b7245 */ /* 0x000fe40000201400 */
[----:B------:R-:W-:-:S03]  /*9050*/  IADD3 R0, PT, PT, R0, R9, RZ ;  /* 0x0000000900007210 */ /* 0x000fc60007ffe0ff */
[----:B------:R-:W-:Y:S01]  /*9060*/  FMUL R34, R33, R43 ;  /* 0x0000002b21227220 */ /* 0x000fe20000400000 */
        /* <DEDUP_REMOVED lines=15> */
.L_x_1031:
[----:B------:R-:W-:Y:S05]  /*9160*/  BSYNC.RECONVERGENT B2 ;  /* 0x0000000000027941 */ /* 0x000fea0003800200 */
.L_x_1030:
        /* <DEDUP_REMOVED lines=18> */
[----:B------:R-:W-:Y:S05]  /*9290*/  CALL.REL.NOINC `($__internal_14_$__cuda_sm3x_div_rn_noftz_f32_slowpath) ;  /* 0x0000009c00d07944 */ /* 0x000fea0003c00000 */
[----:B------:R-:W-:-:S07]  /*92a0*/  IMAD.MOV.U32 R29, RZ, RZ, R0 ;  /* 0x000000ffff1d7224 */ /* 0x000fce00078e0000 */
.L_x_1033:
[----:B------:R-:W-:Y:S05]  /*92b0*/  BSYNC.RECONVERGENT B2 ;  /* 0x0000000000027941 */ /* 0x000fea0003800200 */
.L_x_1032:
        /* <DEDUP_REMOVED lines=20> */
[----:B------:R-:W-:Y:S01]  /*9400*/  IMAD.MOV.U32 R40, RZ, RZ, R42 ;  /* 0x000000ffff287224 */ /* 0x000fe200078e002a */
[----:B------:R-:W-:-:S07]  /*9410*/  MOV R34, 0x9430 ;  /* 0x0000943000227802 */ /* 0x000fce0000000f00 */
[----:B------:R-:W-:Y:S05]  /*9420*/  CALL.REL.NOINC `($__internal_14_$__cuda_sm3x_div_rn_noftz_f32_slowpath) ;  /* 0x0000009c006c7944 */ /* 0x000fea0003c00000 */
[----:B------:R-:W-:-:S07]  /*9430*/  MOV R30, R0 ;  /* 0x00000000001e7202 */ /* 0x000fce0000000f00 */
.L_x_1035:
[----:B------:R-:W-:Y:S05]  /*9440*/  BSYNC.RECONVERGENT B2 ;  /* 0x0000000000027941 */ /* 0x000fea0003800200 */
.L_x_1034:
        /* <DEDUP_REMOVED lines=18> */
[----:B------:R-:W-:Y:S05]  /*9570*/  CALL.REL.NOINC `($__internal_14_$__cuda_sm3x_div_rn_noftz_f32_slowpath) ;  /* 0x0000009c00187944 */ /* 0x000fea0003c00000 */
[----:B------:R-:W-:-:S07]  /*9580*/  MOV R28, R0 ;  /* 0x00000000001c7202 */ /* 0x000fce0000000f00 */
.L_x_1037:
[----:B------:R-:W-:Y:S05]  /*9590*/  BSYNC.RECONVERGENT B2 ;  /* 0x0000000000027941 */ /* 0x000fea0003800200 */
.L_x_1036:
        /* <DEDUP_REMOVED lines=20> */
.L_x_1039:
[----:B------:R-:W-:Y:S05]  /*96e0*/  BSYNC.RECONVERGENT B2 ;  /* 0x0000000000027941 */ /* 0x000fea0003800200 */
.L_x_1038:
        /* <DEDUP_REMOVED lines=15> */
[----:B------:R-:W-:Y:S01]  /*97e0*/  IMAD.MOV.U32 R0, RZ, RZ, R24 ;  /* 0x000000ffff007224 */ /* 0x000fe200078e0018 */
[----:B------:R-:W-:Y:S02]  /*97f0*/  MOV R40, R25 ;  /* 0x0000001900287202 */ /* 0x000fe40000000f00 */
[----:B------:R-:W-:-:S07]  /*9800*/  MOV R34, 0x9820 ;  /* 0x0000982000227802 */ /* 0x000fce0000000f00 */
[----:B------:R-:W-:Y:S05]  /*9810*/  CALL.REL.NOINC `($__internal_14_$__cuda_sm3x_div_rn_noftz_f32_slowpath) ;  /* 0x0000009800707944 */ /* 0x000fea0003c00000 */
[----:B------:R-:W-:-:S07]  /*9820*/  MOV R29, R0 ;  /* 0x00000000001d7202 */ /* 0x000fce0000000f00 */
.L_x_1041:
[----:B------:R-:W-:Y:S05]  /*9830*/  BSYNC.RECONVERGENT B2 ;  /* 0x0000000000027941 */ /* 0x000fea0003800200 */
.L_x_1040:
[----:B------:R0:W-:Y:S01]  /*9840*/  STL.64 [R23+0xa0], R28 ;  /* 0x0000a01c17007387 */ /* 0x0001e20000100a00 */
[----:B------:R-:W-:Y:S01]  /*9850*/  VIADD R22, R22, 0x4 ;  /* 0x0000000416167836 */ /* 0x000fe20000000000 */
[----:B------:R-:W-:Y:S02]  /*9860*/  LOP3.LUT R25, R8, 0x7ffffffc, RZ, 0xc0, !PT ;  /* 0x7ffffffc08197812 */ /* 0x000fe400078ec0ff */
[----:B------:R0:W-:Y:S02]  /*9870*/  STL.64 [R23+0xc8], R26 ;  /* 0x0000c81a17007387 */ /* 0x0001e40000100a00 */
[----:B------:R-:W-:-:S13]  /*9880*/  ISETP.NE.AND P0, PT, R22, R25, PT ;  /* 0x000000191600720c */ /* 0x000fda0003f05270 */
[----:B0-----:R-:W-:Y:S05]  /*9890*/  @P0 BRA `(.L_x_1042) ;  /* 0xfffffff400280947 */ /* 0x001fea000383ffff */
[----:B------:R-:W-:-:S07]  /*98a0*/  MOV R29, R25 ;  /* 0x00000019001d7202 */ /* 0x000fce0000000f00 */
.L_x_1025:
[----:B------:R-:W-:-:S13]  /*98b0*/  LOP3.LUT P0, RZ, R8, 0x3, RZ, 0xc0, !PT ;  /* 0x0000000308ff7812 */ /* 0x000fda000780c0ff */
[----:B------:R-:W-:Y:S05]  /*98c0*/  @!P0 BRA `(.L_x_1043) ;  /* 0x0000000800608947 */ /* 0x000fea0003800000 */
[----:B------:R-:W-:-:S13]  /*98d0*/  LOP3.LUT P0, RZ, R5, 0x3, RZ, 0xc0, !PT ;  /* 0x0000000305ff7812 */ /* 0x000fda000780c0ff */
        /* <DEDUP_REMOVED lines=25> */
.L_x_1046:
[----:B------:R-:W-:Y:S05]  /*9a70*/  BSYNC.RECONVERGENT B2 ;  /* 0x0000000000027941 */ /* 0x000fea0003800200 */
.L_x_1045:
[C---:B------:R-:W-:Y:S01]  /*9a80*/  LEA R27, R29.reuse, R1, 0x2 ;  /* 0x000000011d1b7211 */ /* 0x040fe200078e10ff */
[----:B------:R0:W-:Y:S01]  /*9a90*/  STL [R28+0x20], R31 ;  /* 0x0000201f1c007387 */ /* 0x0001e20000100800 */
[----:B------:R-:W-:-:S03]  /*9aa0*/  IMAD R26, R29, 0x4, R1 ;  /* 0x000000041d1a7824 */ /* 0x000fc600078e0201 */
[----:B------:R0:W-:Y:S04]  /*9ab0*/  STL [R28+0x48], R25 ;  /* 0x000048191c007387 */ /* 0x0001e80000100800 */
[----:B------:R-:W2:Y:S04]  /*9ac0*/  LDL R22, [R27+0x98] ;  /* 0x000098001b167983 */ /* 0x000ea80000100800 */
[----:B------:R-:W3:Y:S01]  /*9ad0*/  LDL R32, [R26+0xc0] ;  /* 0x0000c0001a207983 */ /* 0x000ee20000100800 */
[----:B------:R-:W1:Y:S01]  /*9ae0*/  MUFU.RCP R35, R30 ;  /* 0x0000001e00237308 */ /* 0x000e620000001000 */
[----:B------:R-:W-:Y:S01]  /*9af0*/  BSSY.RECONVERGENT B2, `(.L_x_1047) ;  /* 0x0000010000027945 */ /* 0x000fe20003800200 */
[----:B-1----:R-:W-:Y:S01]  /*9b00*/  FFMA R34, -R30, R35, 1 ;  /* 0x3f8000001e227423 */ /* 0x002fe20000000123 */
[----:B--2---:R-:W-:Y:S01]  /*9b10*/  FMUL R0, R22, R2 ;  /* 0x0000000216007220 */ /* 0x004fe20000400000 */
[----:B---3--:R-:W-:-:S03]  /*9b20*/  FMUL R32, R23, R32 ;  /* 0x0000002017207220 */ /* 0x008fc60000400000 */
[----:B------:R-:W-:-:S04]  /*9b30*/  FFMA R0, R25, R3, R0 ;  /* 0x0000000319007223 */ /* 0x000fc80000000000 */
[----:B------:R-:W-:Y:S01]  /*9b40*/  FFMA R33, R21, R0, -R32 ;  /* 0x0000000015217223 */ /* 0x000fe20000000820 */
[----:B------:R-:W-:-:S03]  /*9b50*/  FFMA R0, R35, R34, R35 ;  /* 0x0000002223007223 */ /* 0x000fc60000000023 */
[----:B------:R-:W1:Y:S01]  /*9b60*/  FCHK P0, R33, R30 ;  /* 0x0000001e21007302 */ /* 0x000e620000000000 */
[----:B------:R-:W-:-:S04]  /*9b70*/  FFMA R23, R0, R33, RZ ;  /* 0x0000002100177223 */ /* 0x000fc800000000ff */
[----:B------:R-:W-:-:S04]  /*9b80*/  FFMA R32, -R30, R23, R33 ;  /* 0x000000171e207223 */ /* 0x000fc80000000121 */
[----:B------:R-:W-:Y:S01]  /*9b90*/  FFMA R0, R0, R32, R23 ;  /* 0x0000002000007223 */ /* 0x000fe20000000017 */
[----:B01----:R-:W-:Y:S06]  /*9ba0*/  @!P0 BRA `(.L_x_1048) ;  /* 0x0000000000108947 */ /* 0x003fec0003800000 */
[----:B------:R-:W-:Y:S02]  /*9bb0*/  MOV R0, R33 ;  /* 0x0000002100007202 */ /* 0x000fe40000000f00 */
[----:B------:R-:W-:Y:S02]  /*9bc0*/  MOV R40, R30 ;  /* 0x0000001e00287202 */ /* 0x000fe40000000f00 */
[----:B------:R-:W-:-:S07]  /*9bd0*/  MOV R34, 0x9bf0 ;  /* 0x00009bf000227802 */ /* 0x000fce0000000f00 */
[----:B------:R-:W-:Y:S05]  /*9be0*/  CALL.REL.NOINC `($__internal_14_$__cuda_sm3x_div_rn_noftz_f32_slowpath) ;  /* 0x00000094007c7944 */ /* 0x000fea0003c00000 */
.L_x_1048:
[----:B------:R-:W-:Y:S05]  /*9bf0*/  BSYNC.RECONVERGENT B2 ;  /* 0x0000000000027941 */ /* 0x000fea0003800200 */
.L_x_1047:
        /* <DEDUP_REMOVED lines=9> */
[----:B------:R-:W0:Y:S01]  /*9c90*/  MUFU.RCP R34, R23 ;  /* 0x0000001700227308 */ /* 0x000e220000001000 */
[----:B--2---:R-:W-:Y:S01]  /*9ca0*/  FMUL R32, R24, R25 ;  /* 0x0000001918207220 */ /* 0x004fe20000400000 */
[----:B0-----:R-:W-:-:S04]  /*9cb0*/  FFMA R25, -R23, R34, 1 ;  /* 0x3f80000017197423 */ /* 0x001fc80000000122 */
[----:B------:R-:W-:Y:S01]  /*9cc0*/  FFMA R25, R34, R25, R34 ;  /* 0x0000001922197223 */ /* 0x000fe20000000022 */
        /* <DEDUP_REMOVED lines=11> */
.L_x_1050:
[----:B------:R-:W-:Y:S05]  /*9d80*/  BSYNC.RECONVERGENT B2 ;  /* 0x0000000000027941 */ /* 0x000fea0003800200 */
.L_x_1049:
        /* <DEDUP_REMOVED lines=17> */
[----:B------:R-:W-:Y:S01]  /*9ea0*/  IMAD.MOV.U32 R0, RZ, RZ, R24 ;  /* 0x000000ffff007224 */ /* 0x000fe200078e0018 */
[----:B------:R-:W-:Y:S02]  /*9eb0*/  MOV R40, R23 ;  /* 0x0000001700287202 */ /* 0x000fe40000000f00 */
[----:B------:R-:W-:-:S07]  /*9ec0*/  MOV R34, 0x9ee0 ;  /* 0x00009ee000227802 */ /* 0x000fce0000000f00 */
[----:B------:R-:W-:Y:S05]  /*9ed0*/  CALL.REL.NOINC `($__internal_14_$__cuda_sm3x_div_rn_noftz_f32_slowpath) ;  /* 0x0000009000c07944 */ /* 0x000fea0003c00000 */
.L_x_1052:
[----:B------:R-:W-:Y:S05]  /*9ee0*/  BSYNC.RECONVERGENT B2 ;  /* 0x0000000000027941 */ /* 0x000fea0003800200 */
.L_x_1051:
[----:B------:R1:W-:Y:S01]  /*9ef0*/  STL [R27+0x9c], R0 ;  /* 0x00009c001b007387 */ /* 0x0003e20000100800 */
[----:B------:R-:W-:-:S03]  /*9f00*/  IADD3 R29, PT, PT, R29, 0x2, RZ ;  /* 0x000000021d1d7810 */ /* 0x000fc60007ffe0ff */
[----:B------:R1:W-:Y:S04]  /*9f10*/  STL [R26+0xc4], R25 ;  /* 0x0000c4191a007387 */ /* 0x0003e80000100800 */
.L_x_1044:
        /* <DEDUP_REMOVED lines=26> */
.L_x_1054:
[----:B------:R-:W-:Y:S05]  /*a0c0*/  BSYNC.RECONVERGENT B2 ;  /* 0x0000000000027941 */ /* 0x000fea0003800200 */
.L_x_1053:
        /* <DEDUP_REMOVED lines=21> */
.L_x_1056:
[----:B------:R-:W-:Y:S05]  /*a220*/  BSYNC.RECONVERGENT B2 ;  /* 0x0000000000027941 */ /* 0x000fea0003800200 */
.L_x_1055:
[----:B------:R1:W-:Y:S04]  /*a230*/  STL [R23+0x98], R0 ;  /* 0x0000980017007387 */ /* 0x0003e80000100800 */
[----:B------:R1:W-:Y:S02]  /*a240*/  STL [R23+0xc0], R24 ;  /* 0x0000c01817007387 */ /* 0x0003e40000100800 */
.L_x_1043:
[----:B------:R-:W2:Y:S02]  /*a250*/  LDCU UR4, c[0x0][0x3e0] ;  /* 0x00007c00ff0477ac */ /* 0x000ea40008000800 */
[----:B--2---:R-:W-:-:S09]  /*a260*/  UISETP.GE.AND UP0, UPT, UR4, 0x1, UPT ;  /* 0x000000010400788c */ /* 0x004fd2000bf06270 */
[----:B------:R-:W-:Y:S05]  /*a270*/  BRA.U !UP0, `(.L_x_1057) ;  /* 0x0000004108287547 */ /* 0x000fea000b800000 */
[----:B------:R-:W-:Y:S01]  /*a280*/  LOP3.LUT R28, R5, 0x1, RZ, 0xc0, !PT ;  /* 0x00000001051c7812 */ /* 0x000fe200078ec0ff */
[----:B------:R-:W-:-:S07]  /*a290*/  IMAD.MOV.U32 R30, RZ, RZ, RZ ;  /* 0x000000ffff1e7224 */ /* 0x000fce00078e00ff */
.L_x_1130:
[----:B------:R-:W2:Y:S01]  /*a2a0*/  LDCU UR4, c[0x0][0x3dc] ;  /* 0x00007b80ff0477ac */ /* 0x000ea20008000800 */
[----:B01-3--:R-:W0:Y:S01]  /*a2b0*/  LDC.64 R22, c[0x0][0x3c8] ;  /* 0x0000f200ff167b82 */ /* 0x00be220000000a00 */
[----:B--2---:R-:W-:-:S05]  /*a2c0*/  IMAD R0, R30, UR4, R30 ;  /* 0x000000041e007c24 */ /* 0x004fca000f8e021e */
[----:B------:R-:W-:-:S05]  /*a2d0*/  IADD3 R21, PT, PT, R0, R9, RZ ;  /* 0x0000000900157210 */ /* 0x000fca0007ffe0ff */
[----:B0-----:R-:W-:-:S05]  /*a2e0*/  IMAD.WIDE.U32 R22, R21, 0x4, R22 ;  /* 0x0000000415167825 */ /* 0x001fca00078e0016 */
        /* <DEDUP_REMOVED lines=22> */
.L_x_1060:
        /* <DEDUP_REMOVED lines=41> */
[----:B01----:R-:W-:-:S07]  /*a6e0*/  FSEL R21, -R34, R34, !P1 ;  /* 0x0000002222157208 */ /* 0x003fce0004800100 */
.L_x_1059:
[----:B------:R-:W-:Y:S05]  /*a6f0*/  BSYNC.RECONVERGENT B0 ;  /* 0x0000000000007941 */ /* 0x000fea0003800200 */
.L_x_1058:
[----:B------:R-:W-:Y:S01]  /*a700*/  HFMA2 R22, -RZ, RZ, 0.487060546875, -0.0625 ;  /* 0x37cbac00ff167431 */ /* 0x000fe200000001ff */
[C---:B------:R-:W-:Y:S01]  /*a710*/  LOP3.LUT R24, R0.reuse, 0x1, RZ, 0xc0, !PT ;  /* 0x0000000100187812 */ /* 0x040fe200078ec0ff */
[----:B------:R-:W-:Y:S01]  /*a720*/  FMUL R23, R21, R21 ;  /* 0x0000001515177220 */ /* 0x000fe20000400000 */
[----:B------:R-:W-:Y:S01]  /*a730*/  IADD3 R32, PT, PT, R0, 0x1, RZ ;  /* 0x0000000100207810 */ /* 0x000fe20007ffe0ff */
[----:B------:R-:W0:Y:S01]  /*a740*/  MUFU.RCP R33, R26 ;  /* 0x0000001a00217308 */ /* 0x000e220000001000 */
[----:B------:R-:W-:Y:S01]  /*a750*/  ISETP.NE.U32.AND P0, PT, R24, 0x1, PT ;  /* 0x000000011800780c */ /* 0x000fe20003f05070 */
[----:B------:R-:W-:Y:S01]  /*a760*/  IMAD.MOV.U32 R24, RZ, RZ, 0x3c0885e4 ;  /* 0x3c0885e4ff187424 */ /* 0x000fe200078e00ff */
[----:B------:R-:W-:Y:S01]  /*a770*/  MOV R31, 0x3e2aaaa8 ;  /* 0x3e2aaaa8001f7802 */ /* 0x000fe20000000f00 */
[----:B------:R-:W-:Y:S01]  /*a780*/  BSSY.RECONVERGENT B2, `(.L_x_1061) ;  /* 0x0000017000027945 */ /* 0x000fe20003800200 */
[----:B------:R-:W-:Y:S01]  /*a790*/  LOP3.LUT P1, RZ, R32, 0x2, RZ, 0xc0, !PT ;  /* 0x0000000220ff7812 */ /* 0x000fe2000782c0ff */
[----:B------:R-:W-:Y:S01]  /*a7a0*/  FFMA R22, R23, R22, -0.0013887860113754868507 ;  /* 0xbab607ed17167423 */ /* 0x000fe20000000016 */
[----:B------:R-:W-:-:S02]  /*a7b0*/  FSEL R0, R24, 0.041666727513074874878, !P0 ;  /* 0x3d2aaabb18007808 */ /* 0x000fc40004000000 */
[----:B------:R-:W-:Y:S02]  /*a7c0*/  FSEL R31, -R31, -0.4999999701976776123, !P0 ;  /* 0xbeffffff1f1f7808 */ /* 0x000fe40004000100 */
[----:B------:R-:W-:-:S05]  /*a7d0*/  FSEL R22, R22, -0.00019574658654164522886, P0 ;  /* 0xb94d415316167808 */ /* 0x000fca0000000000 */
[----:B------:R-:W-:Y:S01]  /*a7e0*/  FFMA R22, R23, R22, R0 ;  /* 0x0000001617167223 */ /* 0x000fe20000000000 */
[----:B------:R-:W-:-:S03]  /*a7f0*/  FSEL R0, R21, 1, !P0 ;  /* 0x3f80000015007808 */ /* 0x000fc60004000000 */
[C---:B------:R-:W-:Y:S02]  /*a800*/  FFMA R22, R23.reuse, R22, R31 ;  /* 0x0000001617167223 */ /* 0x040fe4000000001f */
[----:B------:R-:W-:-:S04]  /*a810*/  FFMA R21, R23, R0, RZ ;  /* 0x0000000017157223 */ /* 0x000fc800000000ff */
[----:B------:R-:W-:Y:S01]  /*a820*/  FFMA R21, R21, R22, R0 ;  /* 0x0000001615157223 */ /* 0x000fe20000000000 */
[----:B0-----:R-:W-:-:S03]  /*a830*/  FFMA R0, -R26, R33, 1 ;  /* 0x3f8000001a007423 */ /* 0x001fc60000000121 */
[----:B------:R-:W-:Y:S01]  /*a840*/  @P1 FADD R21, RZ, -R21 ;  /* 0x80000015ff151221 */ /* 0x000fe20000000000 */
[----:B------:R-:W-:-:S03]  /*a850*/  FFMA R0, R33, R0, R33 ;  /* 0x0000000021007223 */ /* 0x000fc60000000021 */
[----:B------:R-:W0:Y:S01]  /*a860*/  FCHK P0, -R21, R26 ;  /* 0x0000001a15007302 */ /* 0x000e220000000100 */
[----:B------:R-:W-:-:S04]  /*a870*/  FFMA R23, -R21, R0, RZ ;  /* 0x0000000015177223 */ /* 0x000fc800000001ff */
[----:B------:R-:W-:-:S04]  /*a880*/  FFMA R22, -R26, R23, -R21 ;  /* 0x000000171a167223 */ /* 0x000fc80000000915 */
[----:B------:R-:W-:Y:S01]  /*a890*/  FFMA R0, R0, R22, R23 ;  /* 0x0000001600007223 */ /* 0x000fe20000000017 */
[----:B0-----:R-:W-:Y:S06]  /*a8a0*/  @!P0 BRA `(.L_x_1062) ;  /* 0x0000000000108947 */ /* 0x001fec0003800000 */
[----:B------:R-:W-:Y:S01]  /*a8b0*/  FADD R0, -R21, -RZ ;  /* 0x800000ff15007221 */ /* 0x000fe20000000100 */
[----:B------:R-:W-:Y:S01]  /*a8c0*/  IMAD.MOV.U32 R40, RZ, RZ, R26 ;  /* 0x000000ffff287224 */ /* 0x000fe200078e001a */
[----:B------:R-:W-:-:S07]  /*a8d0*/  MOV R34, 0xa8f0 ;  /* 0x0000a8f000227802 */ /* 0x000fce0000000f00 */
[----:B------:R-:W-:Y:S05]  /*a8e0*/  CALL.REL.NOINC `($__internal_14_$__cuda_sm3x_div_rn_noftz_f32_slowpath) ;  /* 0x00000088003c7944 */ /* 0x000fea0003c00000 */
.L_x_1062:
[----:B------:R-:W-:Y:S05]  /*a8f0*/  BSYNC.RECONVERGENT B2 ;  /* 0x0000000000027941 */ /* 0x000fea0003800200 */
.L_x_1061:
        /* <DEDUP_REMOVED lines=10> */
[----:B------:R-:W-:Y:S01]  /*a9a0*/  SHF.L.U32 R21, R26, 0x8, RZ ;  /* 0x000000081a157819 */ /* 0x000fe200000006ff */
[----:B0-----:R-:W-:Y:S02]  /*a9b0*/  HFMA2 R0, -RZ, RZ, 0, 0 ;  /* 0x00000000ff007431 */ /* 0x001fe400000001ff */
[----:B------:R-:W-:Y:S01]  /*a9c0*/  IMAD.MOV.U32 R32, RZ, RZ, RZ ;  /* 0x000000ffff207224 */ /* 0x000fe200078e00ff */
[----:B------:R-:W-:Y:S01]  /*a9d0*/  UMOV UR4, URZ ;  /* 0x000000ff00047c82 */ /* 0x000fe20008000000 */
[----:B------:R-:W-:-:S07]  /*a9e0*/  LOP3.LUT R31, R21, 0x80000000, RZ, 0xfc, !PT ;  /* 0x80000000151f7812 */ /* 0x000fce00078efcff */
.L_x_1065:
        /* <DEDUP_REMOVED lines=36> */
[----:B------:R-:W-:Y:S01]  /*ac30*/  IMAD.MOV R0, RZ, RZ, -R21 ;  /* 0x000000ffff007224 */ /* 0x000fe200078e0a15 */
[----:B------:R-:W-:-:S04]  /*ac40*/  ISETP.GE.AND P0, PT, R22, RZ, PT ;  /* 0x000000ff1600720c */ /* 0x000fc80003f06270 */
[----:B------:R-:W-:Y:S01]  /*ac50*/  @!P1 MOV R21, R0 ;  /* 0x0000000000159202 */ /* 0x000fe20000000f00 */
[----:B-1----:R-:W-:-:S10]  /*ac60*/  DMUL R32, R34, UR4 ;  /* 0x0000000422207c28 */ /* 0x002fd40008000000 */
[----:B------:R-:W0:Y:S02]  /*ac70*/  F2F.F32.F64 R32, R32 ;  /* 0x0000002000207310 */ /* 0x000e240000301000 */
[----:B0-----:R-:W-:-:S07]  /*ac80*/  FSEL R22, -R32, R32, !P0 ;  /* 0x0000002020167208 */ /* 0x001fce0004000100 */
.L_x_1064:
[----:B------:R-:W-:Y:S05]  /*ac90*/  BSYNC.RECONVERGENT B0 ;  /* 0x0000000000007941 */ /* 0x000fea0003800200 */
.L_x_1063:
        /* <DEDUP_REMOVED lines=31> */
.L_x_1068:
        /* <DEDUP_REMOVED lines=39> */
[----:B-1----:R-:W-:-:S10]  /*b100*/  DMUL R34, R32, UR4 ;  /* 0x0000000420227c28 */ /* 0x002fd40008000000 */
[----:B------:R-:W0:Y:S02]  /*b110*/  F2F.F32.F64 R34, R34 ;  /* 0x0000002200227310 */ /* 0x000e240000301000 */
[----:B0-----:R-:W-:-:S07]  /*b120*/  FSEL R0, -R34, R34, !P0 ;  /* 0x0000002222007208 */ /* 0x001fce0004000100 */
.L_x_1067:
[----:B------:R-:W-:Y:S05]  /*b130*/  BSYNC.RECONVERGENT B0 ;  /* 0x0000000000007941 */ /* 0x000fea0003800200 */
.L_x_1066:
        /* <DEDUP_REMOVED lines=27> */
.L_x_1070:
[----:B------:R-:W-:Y:S05]  /*b2f0*/  BSYNC.RECONVERGENT B2 ;  /* 0x0000000000027941 */ /* 0x000fea0003800200 */
.L_x_1069:
        /* <DEDUP_REMOVED lines=14> */
.L_x_1072:
[----:B------:R-:W-:Y:S05]  /*b3e0*/  BSYNC.RECONVERGENT B2 ;  /* 0x0000000000027941 */ /* 0x000fea0003800200 */
.L_x_1071:
[----:B------:R-:W-:Y:S01]  /*b3f0*/  FADD R22, R0, -R22 ;  /* 0x8000001600167221 */ /* 0x000fe20000000000 */
[----:B------:R-:W-:Y:S01]  /*b400*/  BSSY.RECONVERGENT B0, `(.L_x_1073) ;  /* 0x0000038000007945 */ /* 0x000fe20003800200 */
[----:B------:R-:W-:Y:S01]  /*b410*/  IMAD.MOV.U32 R0, RZ, RZ, R29 ;  /* 0x000000ffff007224 */ /* 0x000fe200078e001d */
[----:B------:R-:W-:Y:S02]  /*b420*/  MOV R23, R25 ;  /* 0x0000001900177202 */ /* 0x000fe40000000f00 */
[----:B------:R0:W-:Y:S01]  /*b430*/  STL [R1+0x74], R22 ;  /* 0x0000741601007387 */ /* 0x0001e20000100800 */
[----:B------:R-:W-:Y:S05]  /*b440*/  @!P4 BRA `(.L_x_1074) ;  /* 0x0000000000ccc947 */ /* 0x000fea0003800000 */
[----:B------:R-:W-:-:S13]  /*b450*/  FSETP.NEU.AND P0, PT, |R26|, +INF , PT ;  /* 0x7f8000001a00780b */ /* 0x000fda0003f0d200 */
[----:B------:R-:W-:Y:S01]  /*b460*/  @!P0 FMUL R23, RZ, R26 ;  /* 0x0000001aff178220 */ /* 0x000fe20000400000 */
[----:B------:R-:W-:Y:S01]  /*b470*/  @!P0 MOV R0, RZ ;  /* 0x000000ff00008202 */ /* 0x000fe20000000f00 */
[----:B------:R-:W-:Y:S06]  /*b480*/  @!P0 BRA `(.L_x_1074) ;  /* 0x0000000000bc8947 */ /* 0x000fec0003800000 */
[----:B0-----:R-:W-:Y:S02]  /*b490*/  IMAD.SHL.U32 R22, R26, 0x100, RZ ;  /* 0x000001001a167824 */ /* 0x001fe400078e00ff */
[----:B------:R-:W-:Y:S01]  /*b4a0*/  HFMA2 R34, -RZ, RZ, 0, 0 ;  /* 0x00000000ff227431 */ /* 0x000fe200000001ff */
[----:B------:R-:W-:Y:S01]  /*b4b0*/  MOV R0, RZ ;  /* 0x000000ff00007202 */ /* 0x000fe20000000f00 */
[----:B------:R-:W-:Y:S01]  /*b4c0*/  UMOV UR4, URZ ;  /* 0x000000ff00047c82 */ /* 0x000fe20008000000 */
[----:B------:R-:W-:-:S07]  /*b4d0*/  LOP3.LUT R35, R22, 0x80000000, RZ, 0xfc, !PT ;  /* 0x8000000016237812 */ /* 0x000fce00078efcff */
.L_x_1075:
        /* <DEDUP_REMOVED lines=42> */
.L_x_1074:
[----:B------:R-:W-:Y:S05]  /*b780*/  BSYNC.RECONVERGENT B0 ;  /* 0x0000000000007941 */ /* 0x000fea0003800200 */
.L_x_1073:
[----:B------:R-:W-:Y:S02]  /*b790*/  HFMA2 R39, -RZ, RZ, 1.0078125, -8.98838043212890625e-05 ;  /* 0x3c0885e4ff277431 */ /* 0x000fe400000001ff */
[----:B------:R-:W-:Y:S02]  /*b7a0*/  IMAD.MOV.U32 R38, RZ, RZ, 0x37cbac00 ;  /* 0x37cbac00ff267424 */ /* 0x000fe400078e00ff */
[----:B0-----:R-:W-:Y:S01]  /*b7b0*/  FMUL R22, R23, R23 ;  /* 0x0000001717167220 */ /* 0x001fe20000400000 */
        /* <DEDUP_REMOVED lines=11> */
[C---:B------:R-:W-:Y:S01]  /*b870*/  FFMA R31, R22.reuse, R31, R33 ;  /* 0x0000001f161f7223 */ /* 0x040fe20000000021 */
[----:B------:R-:W-:Y:S01]  /*b880*/  MOV R37, R29 ;  /* 0x0000001d00257202 */ /* 0x000fe20000000f00 */
        /* <DEDUP_REMOVED lines=15> */
.L_x_1078:
        /* <DEDUP_REMOVED lines=42> */
.L_x_1077:
[----:B------:R-:W-:Y:S05]  /*bc20*/  BSYNC.RECONVERGENT B0 ;  /* 0x0000000000007941 */ /* 0x000fea0003800200 */
.L_x_1076:
        /* <DEDUP_REMOVED lines=27> */
.L_x_1080:
[----:B------:R-:W-:Y:S05]  /*bde0*/  BSYNC.RECONVERGENT B2 ;  /* 0x0000000000027941 */ /* 0x000fea0003800200 */
.L_x_1079:
        /* <DEDUP_REMOVED lines=13> */
.L_x_1082:
[----:B------:R-:W-:Y:S05]  /*bec0*/  BSYNC.RECONVERGENT B2 ;  /* 0x0000000000027941 */ /* 0x000fea0003800200 */
.L_x_1081:
[----:B------:R-:W-:Y:S01]  /*bed0*/  FADD R0, R0, R22 ;  /* 0x0000001600007221 */ /* 0x000fe20000000000 */
[----:B------:R-:W-:Y:S01]  /*bee0*/  BSSY.RECONVERGENT B0, `(.L_x_1083) ;  /* 0x0000039000007945 */ /* 0x000fe20003800200 */
[----:B------:R-:W-:Y:S01]  /*bef0*/  MOV R31, R29 ;  /* 0x0000001d001f7202 */ /* 0x000fe20000000f00 */
[----:B------:R-:W-:Y:S02]  /*bf00*/  IMAD.MOV.U32 R22, RZ, RZ, R25 ;  /* 0x000000ffff167224 */ /* 0x000fe400078e0019 */
[----:B------:R-:W-:-:S05]  /*bf10*/  FMUL R0, R27, R0 ;  /* 0x000000001b007220 */ /* 0x000fca0000400000 */
[----:B------:R0:W-:Y:S01]  /*bf20*/  STL [R1+0xe8], R0 ;  /* 0x0000e80001007387 */ /* 0x0001e20000100800 */
[----:B------:R-:W-:Y:S05]  /*bf30*/  @!P4 BRA `(.L_x_1084) ;  /* 0x0000000000ccc947 */ /* 0x000fea0003800000 */
        /* <DEDUP_REMOVED lines=9> */
.L_x_1085:
        /* <DEDUP_REMOVED lines=42> */
.L_x_1084:
[----:B------:R-:W-:Y:S05]  /*c270*/  BSYNC.RECONVERGENT B0 ;  /* 0x0000000000007941 */ /* 0x000fea0003800200 */
.L_x_1083:
[----:B------:R-:W-:Y:S02]  /*c280*/  HFMA2 R37, -RZ, RZ, 0.487060546875, -0.0625 ;  /* 0x37cbac00ff257431 */ /* 0x000fe400000001ff */
[----:B------:R-:W-:Y:S01]  /*c290*/  FMUL R23, R22, R22 ;  /* 0x0000001616177220 */ /* 0x000fe20000400000 */
[C---:B------:R-:W-:Y:S01]  /*c2a0*/  LOP3.LUT R32, R31.reuse, 0x1, RZ, 0xc0, !PT ;  /* 0x000000011f207812 */ /* 0x040fe200078ec0ff */
[----:B------:R-:W-:Y:S01]  /*c2b0*/  IMAD.MOV.U32 R38, RZ, RZ, 0x3c0885e4 ;  /* 0x3c0885e4ff267424 */ /* 0x000fe200078e00ff */
[----:B------:R-:W-:Y:S01]  /*c2c0*/  IADD3 R31, PT, PT, R31, 0x1, RZ ;  /* 0x000000011f1f7810 */ /* 0x000fe20007ffe0ff */
[----:B------:R-:W-:Y:S01]  /*c2d0*/  BSSY.RECONVERGENT B0, `(.L_x_1086) ;  /* 0x0000045000007945 */ /* 0x000fe20003800200 */
[----:B------:R-:W-:Y:S02]  /*c2e0*/  ISETP.NE.U32.AND P0, PT, R32, 0x1, PT ;  /* 0x000000012000780c */ /* 0x000fe40003f05070 */
[----:B------:R-:W-:Y:S01]  /*c2f0*/  MOV R39, 0x3e2aaaa8 ;  /* 0x3e2aaaa800277802 */ /* 0x000fe20000000f00 */
[----:B0-----:R-:W-:Y:S01]  /*c300*/  FFMA R0, R23, R37, -0.0013887860113754868507 ;  /* 0xbab607ed17007423 */ /* 0x001fe20000000025 */
[----:B------:R-:W-:-:S02]  /*c310*/  FSEL R34, R38, 0.041666727513074874878, !P0 ;  /* 0x3d2aaabb26227808 */ /* 0x000fc40004000000 */
[----:B------:R-:W-:Y:S02]  /*c320*/  LOP3.LUT P1, RZ, R31, 0x2, RZ, 0xc0, !PT ;  /* 0x000000021fff7812 */ /* 0x000fe4000782c0ff */
[----:B------:R-:W-:Y:S02]  /*c330*/  FSEL R32, R0, -0.00019574658654164522886, P0 ;  /* 0xb94d415300207808 */ /* 0x000fe40000000000 */
[----:B------:R-:W-:Y:S02]  /*c340*/  FSEL R0, R22, 1, !P0 ;  /* 0x3f80000016007808 */ /* 0x000fe40004000000 */
[----:B------:R-:W-:Y:S01]  /*c350*/  FSEL R33, -R39, -0.4999999701976776123, !P0 ;  /* 0xbeffffff27217808 */ /* 0x000fe20004000100 */
[C---:B------:R-:W-:Y:S02]  /*c360*/  FFMA R32, R23.reuse, R32, R34 ;  /* 0x0000002017207223 */ /* 0x040fe40000000022 */
[C---:B------:R-:W-:Y:S02]  /*c370*/  FFMA R31, R23.reuse, R0, RZ ;  /* 0x00000000171f7223 */ /* 0x040fe400000000ff */
[----:B------:R-:W-:Y:S01]  /*c380*/  FFMA R32, R23, R32, R33 ;  /* 0x0000002017207223 */ /* 0x000fe20000000021 */
[----:B------:R-:W-:-:S03]  /*c390*/  MOV R23, R25 ;  /* 0x0000001900177202 */ /* 0x000fc60000000f00 */
[----:B------:R-:W-:Y:S01]  /*c3a0*/  FFMA R0, R31, R32, R0 ;  /* 0x000000201f007223 */ /* 0x000fe20000000000 */
[----:B------:R-:W-:-:S03]  /*c3b0*/  IMAD.MOV.U32 R31, RZ, RZ, R29 ;  /* 0x000000ffff1f7224 */ /* 0x000fc600078e001d */
[----:B------:R-:W-:-:S04]  /*c3c0*/  @P1 FADD R0, RZ, -R0 ;  /* 0x80000000ff001221 */ /* 0x000fc80000000000 */
[----:B------:R-:W-:Y:S01]  /*c3d0*/  FADD R22, R0, R0 ;  /* 0x0000000000167221 */ /* 0x000fe20000000000 */
        /* <DEDUP_REMOVED lines=10> */
.L_x_1088:
        /* <DEDUP_REMOVED lines=35> */
[----:B------:R-:W0:Y:S01]  /*c6b0*/  I2F.F64.S64 R32, R32 ;  /* 0x0000002000207312 */ /* 0x000e220000301c00 */
[----:B------:R-:W-:Y:S02]  /*c6c0*/  ISETP.GE.AND P0, PT, R23, RZ, PT ;  /* 0x000000ff1700720c */ /* 0x000fe40003f06270 */
[----:B------:R-:W-:-:S04]  /*c6d0*/  IADD3 R0, PT, PT, -R31, RZ, RZ ;  /* 0x000000ff1f007210 */ /* 0x000fc80007ffe1ff */
[----:B------:R-:W-:Y:S01]  /*c6e0*/  @!P1 MOV R31, R0 ;  /* 0x00000000001f9202 */ /* 0x000fe20000000f00 */
[----:B0-----:R-:W-:-:S10]  /*c6f0*/  DMUL R34, R32, UR4 ;  /* 0x0000000420227c28 */ /* 0x001fd40008000000 */
[----:B------:R-:W0:Y:S02]  /*c700*/  F2F.F32.F64 R34, R34 ;  /* 0x0000002200227310 */ /* 0x000e240000301000 */
[----:B01----:R-:W-:-:S07]  /*c710*/  FSEL R23, -R34, R34, !P0 ;  /* 0x0000002222177208 */ /* 0x003fce0004000100 */
.L_x_1087:
[----:B------:R-:W-:Y:S05]  /*c720*/  BSYNC.RECONVERGENT B0 ;  /* 0x0000000000007941 */ /* 0x000fea0003800200 */
.L_x_1086:
[----:B------:R-:W-:Y:S01]  /*c730*/  FMUL R32, R23, R23 ;  /* 0x0000001717207220 */ /* 0x000fe20000400000 */
[C---:B------:R-:W-:Y:S01]  /*c740*/  LOP3.LUT R0, R31.reuse, 0x1, RZ, 0xc0, !PT ;  /* 0x000000011f007812 */ /* 0x040fe200078ec0ff */
[----:B------:R-:W0:Y:S01]  /*c750*/  MUFU.RCP R33, R26 ;  /* 0x0000001a00217308 */ /* 0x000e220000001000 */
[----:B------:R-:W-:Y:S01]  /*c760*/  BSSY.RECONVERGENT B2, `(.L_x_1089) ;  /* 0x0000019000027945 */ /* 0x000fe20003800200 */
[----:B------:R-:W-:Y:S01]  /*c770*/  FFMA R37, R32, R37, -0.0013887860113754868507 ;  /* 0xbab607ed20257423 */ /* 0x000fe20000000025 */
[----:B------:R-:W-:Y:S01]  /*c780*/  ISETP.NE.U32.AND P0, PT, R0, 0x1, PT ;  /* 0x000000010000780c */ /* 0x000fe20003f05070 */
[----:B------:R-:W-:-:S03]  /*c790*/  VIADD R0, R31, 0x1 ;  /* 0x000000011f007836 */ /* 0x000fc60000000000 */
[----:B------:R-:W-:Y:S02]  /*c7a0*/  FSEL R31, R38, 0.041666727513074874878, !P0 ;  /* 0x3d2aaabb261f7808 */ /* 0x000fe40004000000 */
[----:B------:R-:W-:Y:S02]  /*c7b0*/  FSEL R37, R37, -0.00019574658654164522886, P0 ;  /* 0xb94d415325257808 */ /* 0x000fe40000000000 */
[----:B------:R-:W-:Y:S02]  /*c7c0*/  LOP3.LUT P1, RZ, R0, 0x2, RZ, 0xc0, !PT ;  /* 0x0000000200ff7812 */ /* 0x000fe4000782c0ff */
[----:B------:R-:W-:Y:S01]  /*c7d0*/  FSEL R34, -R39, -0.4999999701976776123, !P0 ;  /* 0xbeffffff27227808 */ /* 0x000fe20004000100 */
[----:B------:R-:W-:Y:S01]  /*c7e0*/  FFMA R31, R32, R37, R31 ;  /* 0x00000025201f7223 */ /* 0x000fe2000000001f */
[----:B------:R-:W-:-:S03]  /*c7f0*/  FSEL R0, R23, 1, !P0 ;  /* 0x3f80000017007808 */ /* 0x000fc60004000000 */
[C---:B------:R-:W-:Y:S02]  /*c800*/  FFMA R31, R32.reuse, R31, R34 ;  /* 0x0000001f201f7223 */ /* 0x040fe40000000022 */
[----:B------:R-:W-:Y:S01]  /*c810*/  FFMA R23, R32, R0, RZ ;  /* 0x0000000020177223 */ /* 0x000fe200000000ff */
[----:B0-----:R-:W-:-:S03]  /*c820*/  FFMA R32, -R26, R33, 1 ;  /* 0x3f8000001a207423 */ /* 0x001fc60000000121 */
[----:B------:R-:W-:Y:S01]  /*c830*/  FFMA R0, R23, R31, R0 ;  /* 0x0000001f17007223 */ /* 0x000fe20000000000 */
[----:B------:R-:W-:-:S03]  /*c840*/  FFMA R23, R33, R32, R33 ;  /* 0x0000002021177223 */ /* 0x000fc60000000021 */
[----:B------:R-:W-:-:S04]  /*c850*/  @P1 FADD R0, RZ, -R0 ;  /* 0x80000000ff001221 */ /* 0x000fc80000000000 */
        /* <DEDUP_REMOVED lines=9> */
.L_x_1090:
[----:B------:R-:W-:Y:S05]  /*c8f0*/  BSYNC.RECONVERGENT B2 ;  /* 0x0000000000027941 */ /* 0x000fea0003800200 */
.L_x_1089:
        /* <DEDUP_REMOVED lines=14> */
.L_x_1092:
[----:B------:R-:W-:Y:S05]  /*c9e0*/  BSYNC.RECONVERGENT B2 ;  /* 0x0000000000027941 */ /* 0x000fea0003800200 */
.L_x_1091:
        /* <DEDUP_REMOVED lines=12> */
.L_x_1095:
        /* <DEDUP_REMOVED lines=42> */
.L_x_1094:
[----:B------:R-:W-:Y:S05]  /*cd50*/  BSYNC.RECONVERGENT B0 ;  /* 0x0000000000007941 */ /* 0x000fea0003800200 */
.L_x_1093:
[----:B------:R-:W-:Y:S02]  /*cd60*/  IMAD.MOV.U32 R31, RZ, RZ, 0x37cbac00 ;  /* 0x37cbac00ff1f7424 */ /* 0x000fe400078e00ff */
[----:B------:R-:W-:Y:S01]  /*cd70*/  FMUL R0, R25, R25 ;  /* 0x0000001919007220 */ /* 0x000fe20000400000 */
[----:B------:R-:W-:Y:S01]  /*cd80*/  HFMA2 R33, -RZ, RZ, 1.0078125, -8.98838043212890625e-05 ;  /* 0x3c0885e4ff217431 */ /* 0x000fe200000001ff */
[C---:B------:R-:W-:Y:S01]  /*cd90*/  LOP3.LUT R32, R29.reuse, 0x1, RZ, 0xc0, !PT ;  /* 0x000000011d207812 */ /* 0x040fe200078ec0ff */
[----:B------:R-:W0:Y:S01]  /*cda0*/  MUFU.RCP R34, R21 ;  /* 0x0000001500227308 */ /* 0x000e220000001000 */
[----:B------:R-:W-:Y:S01]  /*cdb0*/  FFMA R22, R0, R31, -0.0013887860113754868507 ;  /* 0xbab607ed00167423 */ /* 0x000fe2000000001f */
[----:B------:R-:W-:Y:S01]  /*cdc0*/  LOP3.LUT P1, RZ, R29, 0x2, RZ, 0xc0, !PT ;  /* 0x000000021dff7812 */ /* 0x000fe2000782c0ff */
[----:B------:R-:W-:Y:S01]  /*cdd0*/  BSSY.RECONVERGENT B2, `(.L_x_1096) ;  /* 0x0000019000027945 */ /* 0x000fe20003800200 */
[----:B------:R-:W-:Y:S02]  /*cde0*/  ISETP.NE.U32.AND P0, PT, R32, 0x1, PT ;  /* 0x000000012000780c */ /* 0x000fe40003f05070 */
[----:B------:R-:W-:-:S02]  /*cdf0*/  ISETP.GE.U32.AND P4, PT, R6, 0x3, PT ;  /* 0x000000030600780c */ /* 0x000fc40003f86070 */
[----:B------:R-:W-:Y:S02]  /*ce00*/  FSEL R31, R22, -0.00019574658654164522886, !P0 ;  /* 0xb94d4153161f7808 */ /* 0x000fe40004000000 */
        /* <DEDUP_REMOVED lines=17> */
[----:B------:R-:W-:Y:S01]  /*cf20*/  IMAD.MOV.U32 R0, RZ, RZ, R32 ;  /* 0x000000ffff007224 */ /* 0x000fe200078e0020 */
[----:B------:R-:W-:Y:S02]  /*cf30*/  MOV R40, R21 ;  /* 0x0000001500287202 */ /* 0x000fe40000000f00 */
[----:B------:R-:W-:-:S07]  /*cf40*/  MOV R34, 0xcf60 ;  /* 0x0000cf6000227802 */ /* 0x000fce0000000f00 */
[----:B------:R-:W-:Y:S05]  /*cf50*/  CALL.REL.NOINC `($__internal_14_$__cuda_sm3x_div_rn_noftz_f32_slowpath) ;  /* 0x0000006000a07944 */ /* 0x000fea0003c00000 */
.L_x_1097:
[----:B------:R-:W-:Y:S05]  /*cf60*/  BSYNC.RECONVERGENT B2 ;  /* 0x0000000000027941 */ /* 0x000fea0003800200 */
.L_x_1096:
[----:B------:R-:W-:Y:S01]  /*cf70*/  FADD R0, R23, R0 ;  /* 0x0000000017007221 */ /* 0x000fe20000000000 */
[----:B------:R-:W-:-:S03]  /*cf80*/  HFMA2 R29, -RZ, RZ, 0, 1.1920928955078125e-07 ;  /* 0x00000002ff1d7431 */ /* 0x000fc600000001ff */
[----:B------:R-:W-:-:S05]  /*cf90*/  FMUL R0, R27, R0 ;  /* 0x000000001b007220 */ /* 0x000fca0000400000 */
[----:B------:R0:W-:Y:S01]  /*cfa0*/  STL [R1+0xec], R0 ;  /* 0x0000ec0001007387 */ /* 0x0001e20000100800 */
[----:B------:R-:W-:Y:S05]  /*cfb0*/  @!P4 BRA `(.L_x_1098) ;  /* 0x000000080088c947 */ /* 0x000fea0003800000 */
[----:B------:R-:W-:-:S07]  /*cfc0*/  IMAD.MOV.U32 R29, RZ, RZ, 0x2 ;  /* 0x00000002ff1d7424 */ /* 0x000fce00078e00ff */
.L_x_1115:
[----:B-1----:R-:W0:Y:S01]  /*cfd0*/  MUFU.RCP R23, R26 ;  /* 0x0000001a00177308 */ /* 0x002e220000001000 */
[----:B------:R-:W-:Y:S01]  /*cfe0*/  LEA R33, R29, 0xffffffff, 0x1 ;  /* 0xffffffff1d217811 */ /* 0x000fe200078e08ff */
[----:B------:R-:W-:Y:S03]  /*cff0*/  BSSY.RECONVERGENT B2, `(.L_x_1099) ;  /* 0x000000e000027945 */ /* 0x000fe60003800200 */
[----:B------:R-:W-:-:S04]  /*d000*/  I2FP.F32.S32 R33, R33 ;  /* 0x0000002100217245 */ /* 0x000fc80000201400 */
        /* <DEDUP_REMOVED lines=12> */
.L_x_1100:
[----:B------:R-:W-:Y:S05]  /*d0d0*/  BSYNC.RECONVERGENT B2 ;  /* 0x0000000000027941 */ /* 0x000fea0003800200 */
.L_x_1099:
[----:B------:R-:W-:-:S05]  /*d0e0*/  LEA R31, R29, R1, 0x2 ;  /* 0x000000011d1f7211 */ /* 0x000fca00078e10ff */
[----:B------:R-:W2:Y:S04]  /*d0f0*/  LDL R25, [R31+0x6c] ;  /* 0x00006c001f197983 */ /* 0x000ea80000100800 */
[----:B------:R-:W3:Y:S01]  /*d100*/  LDL.64 R22, [R31+0xe0] ;  /* 0x0000e0001f167983 */ /* 0x000ee20000100a00 */
        /* <DEDUP_REMOVED lines=8> */
[----:B------:R-:W-:Y:S01]  /*d190*/  LEA R32, R29, R1, 0x2 ;  /* 0x000000011d207211 */ /* 0x000fe200078e10ff */
[-C--:B--2---:R-:W-:Y:S01]  /*d1a0*/  FFMA R24, R25, R42.reuse, -R24 ;  /* 0x0000002a19187223 */ /* 0x084fe20000000818 */
[----:B---3--:R-:W-:Y:S01]  /*d1b0*/  FMUL R42, R23, R42 ;  /* 0x0000002a172a7220 */ /* 0x008fe20000400000 */
[----:B-1----:R-:W-:Y:S06]  /*d1c0*/  @!P0 BRA `(.L_x_1102) ;  /* 0x0000000000148947 */ /* 0x002fec0003800000 */
[----:B------:R-:W-:Y:S01]  /*d1d0*/  IMAD.MOV.U32 R0, RZ, RZ, R33 ;  /* 0x000000ffff007224 */ /* 0x000fe200078e0021 */
[----:B------:R-:W-:Y:S02]  /*d1e0*/  MOV R40, R21 ;  /* 0x0000001500287202 */ /* 0x000fe40000000f00 */
[----:B------:R-:W-:-:S07]  /*d1f0*/  MOV R34, 0xd210 ;  /* 0x0000d21000227802 */ /* 0x000fce0000000f00 */
[----:B------:R-:W-:Y:S05]  /*d200*/  CALL.REL.NOINC `($__internal_14_$__cuda_sm3x_div_rn_noftz_f32_slowpath) ;  /* 0x0000005c00f47944 */ /* 0x000fea0003c00000 */
[----:B------:R-:W-:-:S07]  /*d210*/  MOV R34, R0 ;  /* 0x0000000000227202 */ /* 0x000fce0000000f00 */
.L_x_1102:
[----:B------:R-:W-:Y:S05]  /*d220*/  BSYNC.RECONVERGENT B2 ;  /* 0x0000000000027941 */ /* 0x000fea0003800200 */
.L_x_1101:
[----:B------:R-:W0:Y:S01]  /*d230*/  MUFU.RCP R35, R26 ;  /* 0x0000001a00237308 */ /* 0x000e220000001000 */
[----:B------:R-:W-:Y:S01]  /*d240*/  LEA R33, R29, 0x1, 0x1 ;  /* 0x000000011d217811 */ /* 0x000fe200078e08ff */
[----:B------:R-:W-:Y:S01]  /*d250*/  FMUL R34, R27, R34 ;  /* 0x000000221b227220 */ /* 0x000fe20000400000 */
[----:B------:R-:W-:Y:S02]  /*d260*/  BSSY.RECONVERGENT B2, `(.L_x_1103) ;  /* 0x0000010000027945 */ /* 0x000fe40003800200 */
[----:B------:R-:W-:-:S04]  /*d270*/  I2FP.F32.S32 R33, R33 ;  /* 0x0000002100217245 */ /* 0x000fc80000201400 */
[----:B------:R-:W1:Y:S01]  /*d280*/  FCHK P0, R33, R26 ;  /* 0x0000001a21007302 */ /* 0x000e620000000000 */
[----:B0-----:R-:W-:-:S04]  /*d290*/  FFMA R0, -R26, R35, 1 ;  /* 0x3f8000001a007423 */ /* 0x001fc80000000123 */
[----:B------:R-:W-:Y:S01]  /*d2a0*/  FFMA R0, R35, R0, R35 ;  /* 0x0000000023007223 */ /* 0x000fe20000000023 */
[----:B------:R-:W-:-:S03]  /*d2b0*/  FFMA R35, R25, -R34, R42 ;  /* 0x8000002219237223 */ /* 0x000fc6000000002a */
[----:B------:R-:W-:Y:S01]  /*d2c0*/  FFMA R37, R0, R33, RZ ;  /* 0x0000002100257223 */ /* 0x000fe200000000ff */
[----:B------:R-:W-:-:S03]  /*d2d0*/  FADD R22, -R22, R35 ;  /* 0x0000002316167221 */ /* 0x000fc60000000100 */
[----:B------:R-:W-:-:S04]  /*d2e0*/  FFMA R34, -R26, R37, R33 ;  /* 0x000000251a227223 */ /* 0x000fc80000000121 */
[----:B------:R-:W-:Y:S01]  /*d2f0*/  FFMA R37, R0, R34, R37 ;  /* 0x0000002200257223 */ /* 0x000fe20000000025 */
[----:B-1----:R-:W-:Y:S06]  /*d300*/  @!P0 BRA `(.L_x_1104) ;  /* 0x0000000000148947 */ /* 0x002fec0003800000 */
[----:B------:R-:W-:Y:S01]  /*d310*/  IMAD.MOV.U32 R0, RZ, RZ, R33 ;  /* 0x000000ffff007224 */ /* 0x000fe200078e0021 */
[----:B------:R-:W-:Y:S02]  /*d320*/  MOV R40, R26 ;  /* 0x0000001a00287202 */ /* 0x000fe40000000f00 */
[----:B------:R-:W-:-:S07]  /*d330*/  MOV R34, 0xd350 ;  /* 0x0000d35000227802 */ /* 0x000fce0000000f00 */
[----:B------:R-:W-:Y:S05]  /*d340*/  CALL.REL.NOINC `($__internal_14_$__cuda_sm3x_div_rn_noftz_f32_slowpath) ;  /* 0x0000005c00a47944 */ /* 0x000fea0003c00000 */
[----:B------:R-:W-:-:S07]  /*d350*/  MOV R37, R0 ;  /* 0x0000000000257202 */ /* 0x000fce0000000f00 */
.L_x_1104:
[----:B------:R-:W-:Y:S05]  /*d360*/  BSYNC.RECONVERGENT B2 ;  /* 0x0000000000027941 */ /* 0x000fea0003800200 */
.L_x_1103:
        /* <DEDUP_REMOVED lines=16> */
.L_x_1106:
[----:B------:R-:W-:Y:S05]  /*d470*/  BSYNC.RECONVERGENT B2 ;  /* 0x0000000000027941 */ /* 0x000fea0003800200 */
.L_x_1105:
[----:B------:R-:W-:Y:S01]  /*d480*/  FMUL R33, R27, R0 ;  /* 0x000000001b217220 */ /* 0x000fe20000400000 */
[----:B------:R-:W0:Y:S01]  /*d490*/  MUFU.RCP R35, R26 ;  /* 0x0000001a00237308 */ /* 0x000e220000001000 */
[----:B------:R-:W-:Y:S02]  /*d4a0*/  BSSY.RECONVERGENT B2, `(.L_x_1107) ;  /* 0x0000012000027945 */ /* 0x000fe40003800200 */
[----:B------:R-:W-:-:S04]  /*d4b0*/  FFMA R42, R24, -R33, R42 ;  /* 0x80000021182a7223 */ /* 0x000fc8000000002a */
[----:B------:R-:W-:Y:S01]  /*d4c0*/  FADD R23, -R23, R42 ;  /* 0x0000002a17177221 */ /* 0x000fe20000000100 */
[----:B------:R-:W-:-:S04]  /*d4d0*/  LEA R42, R29, 0x3, 0x1 ;  /* 0x000000031d2a7811 */ /* 0x000fc800078e08ff */
[----:B------:R-:W-:Y:S01]  /*d4e0*/  I2FP.F32.S32 R42, R42 ;  /* 0x0000002a002a7245 */ /* 0x000fe20000201400 */
[----:B------:R1:W-:Y:S03]  /*d4f0*/  STL.64 [R32+0xe8], R22 ;  /* 0x0000e81620007387 */ /* 0x0003e60000100a00 */
[----:B------:R-:W2:Y:S01]  /*d500*/  FCHK P0, R42, R26 ;  /* 0x0000001a2a007302 */ /* 0x000ea20000000000 */
[----:B0-----:R-:W-:-:S04]  /*d510*/  FFMA R0, -R26, R35, 1 ;  /* 0x3f8000001a007423 */ /* 0x001fc80000000123 */
[----:B------:R-:W-:-:S04]  /*d520*/  FFMA R33, R35, R0, R35 ;  /* 0x0000000023217223 */ /* 0x000fc80000000023 */
[----:B------:R-:W-:Y:S01]  /*d530*/  FFMA R35, R33, R42, RZ ;  /* 0x0000002a21237223 */ /* 0x000fe200000000ff */
[----:B-1----:R-:W-:-:S03]  /*d540*/  IADD3 R32, PT, PT, R29, 0x2, RZ ;  /* 0x000000021d207810 */ /* 0x002fc60007ffe0ff */
[----:B------:R-:W-:-:S04]  /*d550*/  FFMA R0, -R26, R35, R42 ;  /* 0x000000231a007223 */ /* 0x000fc8000000012a */
[----:B------:R-:W-:Y:S01]  /*d560*/  FFMA R0, R33, R0, R35 ;  /* 0x0000000021007223 */ /* 0x000fe20000000023 */
[----:B--2---:R-:W-:Y:S06]  /*d570*/  @!P0 BRA `(.L_x_1108) ;  /* 0x0000000000108947 */ /* 0x004fec0003800000 */
[----:B------:R-:W-:Y:S01]  /*d580*/  IMAD.MOV.U32 R0, RZ, RZ, R42 ;  /* 0x000000ffff007224 */ /* 0x000fe200078e002a */
[----:B------:R-:W-:Y:S02]  /*d590*/  MOV R40, R26 ;  /* 0x0000001a00287202 */ /* 0x000fe40000000f00 */
[----:B------:R-:W-:-:S07]  /*d5a0*/  MOV R34, 0xd5c0 ;  /* 0x0000d5c000227802 */ /* 0x000fce0000000f00 */
[----:B------:R-:W-:Y:S05]  /*d5b0*/  CALL.REL.NOINC `($__internal_14_$__cuda_sm3x_div_rn_noftz_f32_slowpath) ;  /* 0x0000005c00087944 */ /* 0x000fea0003c00000 */
.L_x_1108:
[----:B------:R-:W-:Y:S05]  /*d5c0*/  BSYNC.RECONVERGENT B2 ;  /* 0x0000000000027941 */ /* 0x000fea0003800200 */
.L_x_1107:
[----:B------:R-:W0:Y:S01]  /*d5d0*/  MUFU.RCP R34, R21 ;  /* 0x0000001500227308 */ /* 0x000e220000001000 */
[----:B------:R-:W-:Y:S01]  /*d5e0*/  BSSY.RECONVERGENT B2, `(.L_x_1109) ;  /* 0x0000010000027945 */ /* 0x000fe20003800200 */
[-C--:B------:R-:W-:Y:S01]  /*d5f0*/  FFMA R24, R25, R0.reuse, -R24 ;  /* 0x0000000019187223 */ /* 0x080fe20000000818 */
[----:B------:R-:W-:-:S05]  /*d600*/  FMUL R43, R23, R0 ;  /* 0x00000000172b7220 */ /* 0x000fca0000400000 */
[----:B------:R-:W1:Y:S01]  /*d610*/  FCHK P0, R42, R21 ;  /* 0x000000152a007302 */ /* 0x000e620000000000 */
[----:B0-----:R-:W-:-:S04]  /*d620*/  FFMA R33, -R21, R34, 1 ;  /* 0x3f80000015217423 */ /* 0x001fc80000000122 */
[----:B------:R-:W-:-:S04]  /*d630*/  FFMA R33, R34, R33, R34 ;  /* 0x0000002122217223 */ /* 0x000fc80000000022 */
[----:B------:R-:W-:-:S04]  /*d640*/  FFMA R34, R33, R42, RZ ;  /* 0x0000002a21227223 */ /* 0x000fc800000000ff */
[----:B------:R-:W-:-:S04]  /*d650*/  FFMA R35, -R21, R34, R42 ;  /* 0x0000002215237223 */ /* 0x000fc8000000012a */
[----:B------:R-:W-:Y:S01]  /*d660*/  FFMA R34, R33, R35, R34 ;  /* 0x0000002321227223 */ /* 0x000fe20000000022 */
[----:B------:R-:W-:Y:S01]  /*d670*/  LEA R33, R32, R1, 0x2 ;  /* 0x0000000120217211 */ /* 0x000fe200078e10ff */
[----:B-1----:R-:W-:Y:S06]  /*d680*/  @!P0 BRA `(.L_x_1110) ;  /* 0x0000000000148947 */ /* 0x002fec0003800000 */
[----:B------:R-:W-:Y:S01]  /*d690*/  IMAD.MOV.U32 R0, RZ, RZ, R42 ;  /* 0x000000ffff007224 */ /* 0x000fe200078e002a */
[----:B------:R-:W-:Y:S02]  /*d6a0*/  MOV R40, R21 ;  /* 0x0000001500287202 */ /* 0x000fe40000000f00 */
[----:B------:R-:W-:-:S07]  /*d6b0*/  MOV R34, 0xd6d0 ;  /* 0x0000d6d000227802 */ /* 0x000fce0000000f00 */
[----:B------:R-:W-:Y:S05]  /*d6c0*/  CALL.REL.NOINC `($__internal_14_$__cuda_sm3x_div_rn_noftz_f32_slowpath) ;  /* 0x0000005800c47944 */ /* 0x000fea0003c00000 */
[----:B------:R-:W-:-:S07]  /*d6d0*/  MOV R34, R0 ;  /* 0x0000000000227202 */ /* 0x000fce0000000f00 */
.L_x_1110:
[----:B------:R-:W-:Y:S05]  /*d6e0*/  BSYNC.RECONVERGENT B2 ;  /* 0x0000000000027941 */ /* 0x000fea0003800200 */
.L_x_1109:
        /* <DEDUP_REMOVED lines=9> */
[----:B------:R-:W-:Y:S01]  /*d780*/  FFMA R0, R35, R42, RZ ;  /* 0x0000002a23007223 */ /* 0x000fe200000000ff */
[----:B--2---:R-:W-:-:S03]  /*d790*/  FFMA R43, -R34, R25, R43 ;  /* 0x00000019222b7223 */ /* 0x004fc6000000012b */
[----:B------:R-:W-:Y:S01]  /*d7a0*/  FFMA R34, -R26, R0, R42 ;  /* 0x000000001a227223 */ /* 0x000fe2000000012a */
[----:B------:R-:W-:-:S03]  /*d7b0*/  FADD R22, -R22, R43 ;  /* 0x0000002b16167221 */ /* 0x000fc60000000100 */
[----:B------:R-:W-:Y:S01]  /*d7c0*/  FFMA R0, R35, R34, R0 ;  /* 0x0000002223007223 */ /* 0x000fe20000000000 */
[----:B-1----:R-:W-:Y:S06]  /*d7d0*/  @!P0 BRA `(.L_x_1112) ;  /* 0x0000000000108947 */ /* 0x002fec0003800000 */
[----:B------:R-:W-:Y:S01]  /*d7e0*/  IMAD.MOV.U32 R0, RZ, RZ, R42 ;  /* 0x000000ffff007224 */ /* 0x000fe200078e002a */
[----:B------:R-:W-:Y:S02]  /*d7f0*/  MOV R40, R26 ;  /* 0x0000001a00287202 */ /* 0x000fe40000000f00 */
[----:B------:R-:W-:-:S07]  /*d800*/  MOV R34, 0xd820 ;  /* 0x0000d82000227802 */ /* 0x000fce0000000f00 */
[----:B------:R-:W-:Y:S05]  /*d810*/  CALL.REL.NOINC `($__internal_14_$__cuda_sm3x_div_rn_noftz_f32_slowpath) ;  /* 0x0000005800707944 */ /* 0x000fea0003c00000 */
.L_x_1112:
[----:B------:R-:W-:Y:S05]  /*d820*/  BSYNC.RECONVERGENT B2 ;  /* 0x0000000000027941 */ /* 0x000fea0003800200 */
.L_x_1111:
        /* <DEDUP_REMOVED lines=15> */
[----:B------:R-:W-:Y:S05]  /*d920*/  CALL.REL.NOINC `($__internal_14_$__cuda_sm3x_div_rn_noftz_f32_slowpath) ;  /* 0x00000058002c7944 */ /* 0x000fea0003c00000 */
[----:B------:R-:W-:-:S07]  /*d930*/  MOV R34, R0 ;  /* 0x0000000000227202 */ /* 0x000fce0000000f00 */
.L_x_1114:
[----:B------:R-:W-:Y:S05]  /*d940*/  BSYNC.RECONVERGENT B2 ;  /* 0x0000000000027941 */ /* 0x000fea0003800200 */
.L_x_1113:
[----:B------:R-:W2:Y:S01]  /*d950*/  LDL R24, [R31+0x78] ;  /* 0x000078001f187983 */ /* 0x000ea20000100800 */
[----:B------:R-:W-:Y:S01]  /*d960*/  FMUL R34, R27, R34 ;  /* 0x000000221b227220 */ /* 0x000fe20000400000 */
[----:B------:R-:W-:-:S03]  /*d970*/  IADD3 R29, PT, PT, R29, 0x4, RZ ;  /* 0x000000041d1d7810 */ /* 0x000fc60007ffe0ff */
[----:B--2---:R-:W-:Y:S01]  /*d980*/  FFMA R34, -R34, R24, R25 ;  /* 0x0000001822227223 */ /* 0x004fe20000000119 */
[----:B------:R-:W-:-:S03]  /*d990*/  LOP3.LUT R25, R4, 0xfffffffc, RZ, 0xc0, !PT ;  /* 0xfffffffc04197812 */ /* 0x000fc600078ec0ff */
[----:B------:R-:W-:Y:S01]  /*d9a0*/  FADD R23, -R23, R34 ;  /* 0x0000002217177221 */ /* 0x000fe20000000100 */
[----:B------:R-:W-:-:S04]  /*d9b0*/  ISETP.NE.AND P0, PT, R32, R25, PT ;  /* 0x000000192000720c */ /* 0x000fc80003f05270 */
[----:B------:R1:W-:Y:S09]  /*d9c0*/  STL.64 [R33+0xe8], R22 ;  /* 0x0000e81621007387 */ /* 0x0003f20000100a00 */
[----:B------:R-:W-:Y:S05]  /*d9d0*/  @P0 BRA `(.L_x_1115) ;  /* 0xfffffff4007c0947 */ /* 0x000fea000383ffff */
.L_x_1098:
[----:B------:R-:W-:-:S13]  /*d9e0*/  LOP3.LUT P0, RZ, R4, 0x3, RZ, 0xc0, !PT ;  /* 0x0000000304ff7812 */ /* 0x000fda000780c0ff */
[----:B------:R-:W-:Y:S05]  /*d9f0*/  @!P0 BRA `(.L_x_1116) ;  /* 0x0000000800188947 */ /* 0x000fea0003800000 */
[----:B------:R-:W-:-:S13]  /*da00*/  LOP3.LUT P0, RZ, R5, 0x3, RZ, 0xc0, !PT ;  /* 0x0000000305ff7812 */ /* 0x000fda000780c0ff */
[----:B------:R-:W-:Y:S05]  /*da10*/  @!P0 BRA `(.L_x_1117) ;  /* 0x0000000400548947 */ /* 0x000fea0003800000 */
[----:B------:R-:W0:Y:S01]  /*da20*/  MUFU.RCP R25, R26 ;  /* 0x0000001a00197308 */ /* 0x000e220000001000 */
[----:B-1----:R-:W-:Y:S01]  /*da30*/  LEA R23, R29, 0xffffffff, 0x1 ;  /* 0xffffffff1d177811 */ /* 0x002fe200078e08ff */
        /* <DEDUP_REMOVED lines=13> */
.L_x_1119:
[----:B------:R-:W-:Y:S05]  /*db10*/  BSYNC.RECONVERGENT B2 ;  /* 0x0000000000027941 */ /* 0x000fea0003800200 */
.L_x_1118:
[----:B------:R-:W-:-:S05]  /*db20*/  IADD3 R23, PT, PT, -R29, R23, RZ ;  /* 0x000000171d177210 */ /* 0x000fca0007ffe1ff */
[----:B------:R-:W-:-:S05]  /*db30*/  IMAD R31, R23, 0x4, R1 ;  /* 0x00000004171f7824 */ /* 0x000fca00078e0201 */
[----:B------:R-:W2:Y:S01]  /*db40*/  LDL R22, [R31+0x70] ;  /* 0x000070001f167983 */ /* 0x000ea20000100800 */
[----:B------:R-:W-:Y:S01]  /*db50*/  LEA R25, R29, R1, 0x2 ;  /* 0x000000011d197211 */ /* 0x000fe200078e10ff */
[----:B------:R-:W-:Y:S01]  /*db60*/  FCHK P0, R42, R21 ;  /* 0x000000152a007302 */ /* 0x000fe20000000000 */
[----:B--2---:R-:W-:-:S05]  /*db70*/  FFMA R33, R22, R0, -R24 ;  /* 0x0000000016217223 */ /* 0x004fca0000000818 */
[----:B------:R0:W-:Y:S04]  /*db80*/  STL [R25+0x70], R33 ;  /* 0x0000702119007387 */ /* 0x0001e80000100800 */
[----:B------:R-:W2:Y:S01]  /*db90*/  LDL R32, [R31+0xe8] ;  /* 0x0000e8001f207983 */ /* 0x000ea20000100800 */
[----:B------:R-:W1:Y:S01]  /*dba0*/  MUFU.RCP R24, R21 ;  /* 0x0000001500187308 */ /* 0x000e620000001000 */
[----:B------:R-:W-:Y:S01]  /*dbb0*/  BSSY.RECONVERGENT B2, `(.L_x_1120) ;  /* 0x000000d000027945 */ /* 0x000fe20003800200 */
[----:B-1----:R-:W-:-:S04]  /*dbc0*/  FFMA R35, -R21, R24, 1 ;  /* 0x3f80000015237423 */ /* 0x002fc80000000118 */
[----:B------:R-:W-:-:S04]  /*dbd0*/  FFMA R35, R24, R35, R24 ;  /* 0x0000002318237223 */ /* 0x000fc80000000018 */
[----:B------:R-:W-:-:S04]  /*dbe0*/  FFMA R24, R35, R42, RZ ;  /* 0x0000002a23187223 */ /* 0x000fc800000000ff */
[----:B------:R-:W-:-:S04]  /*dbf0*/  FFMA R37, -R21, R24, R42 ;  /* 0x0000001815257223 */ /* 0x000fc8000000012a */
[----:B------:R-:W-:Y:S01]  /*dc00*/  FFMA R34, R35, R37, R24 ;  /* 0x0000002523227223 */ /* 0x000fe20000000018 */
[----:B--2---:R-:W-:Y:S01]  /*dc10*/  FMUL R24, R32, R0 ;  /* 0x0000000020187220 */ /* 0x004fe20000400000 */
[----:B0-----:R-:W-:Y:S06]  /*dc20*/  @!P0 BRA `(.L_x_1121) ;  /* 0x0000000000148947 */ /* 0x001fec0003800000 */
[----:B------:R-:W-:Y:S01]  /*dc30*/  MOV R0, R42 ;  /* 0x0000002a00007202 */ /* 0x000fe20000000f00 */
[----:B------:R-:W-:Y:S01]  /*dc40*/  IMAD.MOV.U32 R40, RZ, RZ, R21 ;  /* 0x000000ffff287224 */ /* 0x000fe200078e0015 */
[----:B------:R-:W-:-:S07]  /*dc50*/  MOV R34, 0xdc70 ;  /* 0x0000dc7000227802 */ /* 0x000fce0000000f00 */
[----:B------:R-:W-:Y:S05]  /*dc60*/  CALL.REL.NOINC `($__internal_14_$__cuda_sm3x_div_rn_noftz_f32_slowpath) ;  /* 0x00000054005c7944 */ /* 0x000fea0003c00000 */
[----:B------:R-:W-:-:S07]  /*dc70*/  MOV R34, R0 ;  /* 0x0000000000227202 */ /* 0x000fce0000000f00 */
.L_x_1121:
[----:B------:R-:W-:Y:S05]  /*dc80*/  BSYNC.RECONVERGENT B2 ;  /* 0x0000000000027941 */ /* 0x000fea0003800200 */
.L_x_1120:
        /* <DEDUP_REMOVED lines=20> */
[----:B0-----:R-:W-:Y:S05]  /*ddd0*/  CALL.REL.NOINC `($__internal_14_$__cuda_sm3x_div_rn_noftz_f32_slowpath) ;  /* 0x0000005400007944 */ /* 0x001fea0003c00000 */
[----:B------:R-:W-:-:S07]  /*dde0*/  MOV R35, R0 ;  /* 0x0000000000237202 */ /* 0x000fce0000000f00 */
.L_x_1123:
[----:B------:R-:W-:Y:S05]  /*ddf0*/  BSYNC.RECONVERGENT B2 ;  /* 0x0000000000027941 */ /* 0x000fea0003800200 */
.L_x_1122:
        /* <DEDUP_REMOVED lines=15> */
[----:B------:R-:W-:Y:S05]  /*def0*/  CALL.REL.NOINC `($__internal_14_$__cuda_sm3x_div_rn_noftz_f32_slowpath) ;  /* 0x0000005000b87944 */ /* 0x000fea0003c00000 */
.L_x_1125:
[----:B------:R-:W-:Y:S05]  /*df00*/  BSYNC.RECONVERGENT B2 ;  /* 0x0000000000027941 */ /* 0x000fea0003800200 */
.L_x_1124:
[----:B------:R-:W2:Y:S01]  /*df10*/  LDL R31, [R31+0x74] ;  /* 0x000074001f1f7983 */ /* 0x000ea20000100800 */
[----:B------:R-:W-:Y:S01]  /*df20*/  FMUL R25, R27, R0 ;  /* 0x000000001b197220 */ /* 0x000fe20000400000 */
[----:B------:R-:W-:-:S03]  /*df30*/  IADD3 R29, PT, PT, R23, 0x3, RZ ;  /* 0x00000003171d7810 */ /* 0x000fc60007ffe0ff */
[----:B--2---:R-:W-:-:S04]  /*df40*/  FFMA R25, -R25, R31, R24 ;  /* 0x0000001f19197223 */ /* 0x004fc80000000118 */
[----:B------:R-:W-:-:S05]  /*df50*/  FADD R25, -R32, R25 ;  /* 0x0000001920197221 */ /* 0x000fca0000000100 */
[----:B------:R2:W-:Y:S02]  /*df60*/  STL [R42+0xec], R25 ;  /* 0x0000ec192a007387 */ /* 0x0005e40000100800 */
.L_x_1117:
[----:B------:R-:W-:-:S13]  /*df70*/  ISETP.NE.U32.AND P0, PT, R28, 0x1, PT ;  /* 0x000000011c00780c */ /* 0x000fda0003f05070 */
[----:B------:R-:W-:Y:S05]  /*df80*/  @!P0 BRA `(.L_x_1116) ;  /* 0x0000000000b48947 */ /* 0x000fea0003800000 */
[----:B-1----:R-:W0:Y:S01]  /*df90*/  MUFU.RCP R23, R26 ;  /* 0x0000001a00177308 */ /* 0x002e220000001000 */
[----:B------:R-:W-:Y:S01]  /*dfa0*/  LEA R24, R29, 0xffffffff, 0x1 ;  /* 0xffffffff1d187811 */ /* 0x000fe200078e08ff */
[----:B------:R-:W-:Y:S03]  /*dfb0*/  BSSY.RECONVERGENT B2, `(.L_x_1126) ;  /* 0x000000d000027945 */ /* 0x000fe60003800200 */
[----:B------:R-:W-:-:S04]  /*dfc0*/  I2FP.F32.S32 R24, R24 ;  /* 0x0000001800187245 */ /* 0x000fc80000201400 */
[----:B------:R-:W1:Y:S01]  /*dfd0*/  FCHK P0, R24, R26 ;  /* 0x0000001a18007302 */ /* 0x000e620000000000 */
[----:B0-----:R-:W-:-:S04]  /*dfe0*/  FFMA R0, -R26, R23, 1 ;  /* 0x3f8000001a007423 */ /* 0x001fc80000000117 */
[----:B------:R-:W-:-:S04]  /*dff0*/  FFMA R23, R23, R0, R23 ;  /* 0x0000000017177223 */ /* 0x000fc80000000017 */
[----:B--2---:R-:W-:-:S04]  /*e000*/  FFMA R25, R23, R24, RZ ;  /* 0x0000001817197223 */ /* 0x004fc800000000ff */
[----:B------:R-:W-:-:S04]  /*e010*/  FFMA R0, -R26, R25, R24 ;  /* 0x000000191a007223 */ /* 0x000fc80000000118 */
[----:B------:R-:W-:Y:S01]  /*e020*/  FFMA R0, R23, R0, R25 ;  /* 0x0000000017007223 */ /* 0x000fe20000000019 */
[----:B-1----:R-:W-:Y:S06]  /*e030*/  @!P0 BRA `(.L_x_1127) ;  /* 0x0000000000108947 */ /* 0x002fec0003800000 */
[----:B------:R-:W-:Y:S01]  /*e040*/  IMAD.MOV.U32 R40, RZ, RZ, R26 ;  /* 0x000000ffff287224 */ /* 0x000fe200078e001a */
[----:B------:R-:W-:Y:S02]  /*e050*/  MOV R0, R24 ;  /* 0x0000001800007202 */ /* 0x000fe40000000f00 */
[----:B------:R-:W-:-:S07]  /*e060*/  MOV R34, 0xe080 ;  /* 0x0000e08000227802 */ /* 0x000fce0000000f00 */
[----:B------:R-:W-:Y:S05]  /*e070*/  CALL.REL.NOINC `($__internal_14_$__cuda_sm3x_div_rn_noftz_f32_slowpath) ;  /* 0x0000005000587944 */ /* 0x000fea0003c00000 */
.L_x_1127:
[----:B------:R-:W-:Y:S05]  /*e080*/  BSYNC.RECONVERGENT B2 ;  /* 0x0000000000027941 */ /* 0x000fea0003800200 */
.L_x_1126:
[----:B------:R-:W-:-:S05]  /*e090*/  LEA R25, R29, R1, 0x2 ;  /* 0x000000011d197211 */ /* 0x000fca00078e10ff */
[----:B------:R-:W2:Y:S04]  /*e0a0*/  LDL R23, [R25+0x6c] ;  /* 0x00006c0019177983 */ /* 0x000ea80000100800 */
[----:B------:R-:W2:Y:S01]  /*e0b0*/  LDL R22, [R25+0x68] ;  /* 0x0000680019167983 */ /* 0x000ea20000100800 */
[----:B------:R-:W-:Y:S01]  /*e0c0*/  IMAD R37, R29, 0x4, R1 ;  /* 0x000000041d257824 */ /* 0x000fe200078e0201 */
        /* <DEDUP_REMOVED lines=13> */
[----:B------:R-:W-:Y:S02]  /*e1a0*/  MOV R0, R24 ;  /* 0x0000001800007202 */ /* 0x000fe40000000f00 */
[----:B------:R-:W-:Y:S02]  /*e1b0*/  MOV R40, R21 ;  /* 0x0000001500287202 */ /* 0x000fe40000000f00 */
[----:B------:R-:W-:-:S07]  /*e1c0*/  MOV R34, 0xe1e0 ;  /* 0x0000e1e000227802 */ /* 0x000fce0000000f00 */
[----:B------:R-:W-:Y:S05]  /*e1d0*/  CALL.REL.NOINC `($__internal_14_$__cuda_sm3x_div_rn_noftz_f32_slowpath) ;  /* 0x0000005000007944 */ /* 0x000fea0003c00000 */
[----:B------:R-:W-:-:S07]  /*e1e0*/  IMAD.MOV.U32 R32, RZ, RZ, R0 ;  /* 0x000000ffff207224 */ /* 0x000fce00078e0000 */
.L_x_1129:
[----:B------:R-:W-:Y:S05]  /*e1f0*/  BSYNC.RECONVERGENT B2 ;  /* 0x0000000000027941 */ /* 0x000fea0003800200 */
.L_x_1128:
[----:B------:R-:W2:Y:S01]  /*e200*/  LDL R25, [R25+0xe0] ;  /* 0x0000e00019197983 */ /* 0x000ea20000100800 */
[----:B------:R-:W-:Y:S01]  /*e210*/  FMUL R32, R27, R32 ;  /* 0x000000201b207220 */ /* 0x000fe20000400000 */
[----:B------:R-:W-:-:S03]  /*e220*/  LEA R29, R29, R1, 0x2 ;  /* 0x000000011d1d7211 */ /* 0x000fc600078e10ff */
[----:B------:R-:W-:-:S04]  /*e230*/  FFMA R22, R23, -R32, R22 ;  /* 0x8000002017167223 */ /* 0x000fc80000000016 */
[----:B--2---:R-:W-:-:S05]  /*e240*/  FADD R22, R22, -R25 ;  /* 0x8000001916167221 */ /* 0x004fca0000000000 */
[----:B------:R3:W-:Y:S02]  /*e250*/  STL [R29+0xe8], R22 ;  /* 0x0000e8161d007387 */ /* 0x0007e40000100800 */
.L_x_1116:
[----:B------:R-:W-:Y:S01]  /*e260*/  LEA R21, R9, R1, 0x2 ;  /* 0x0000000109157211 */ /* 0x000fe200078e10ff */
[----:B-1-3--:R-:W-:Y:S01]  /*e270*/  IMAD R22, R30, 0x4, R1 ;  /* 0x000000041e167824 */ /* 0x00afe200078e0201 */
[----:B------:R-:W1:Y:S03]  /*e280*/  LDCU UR4, c[0x0][0x3e0] ;  /* 0x00007c00ff0477ac */ /* 0x000e660008000800 */
[----:B0-----:R-:W3:Y:S02]  /*e290*/  LDL R0, [R21+0x70] ;  /* 0x0000700015007983 */ /* 0x001ee40000100800 */
[----:B---3--:R-:W-:-:S05]  /*e2a0*/  FADD R23, -R0, -RZ ;  /* 0x800000ff00177221 */ /* 0x008fca0000000100 */
[----:B------:R3:W-:Y:S04]  /*e2b0*/  STL [R22+0x138], R23 ;  /* 0x0001381716007387 */ /* 0x0007e80000100800 */
[----:B------:R-:W2:Y:S01]  /*e2c0*/  LDL R0, [R21+0xe8] ;  /* 0x0000e80015007983 */ /* 0x000ea20000100800 */
[----:B------:R-:W-:-:S04]  /*e2d0*/  IADD3 R30, PT, PT, R30, 0x1, RZ ;  /* 0x000000011e1e7810 */ /* 0x000fc80007ffe0ff */
[----:B-1----:R-:W-:Y:S01]  /*e2e0*/  ISETP.NE.AND P0, PT, R30, UR4, PT ;  /* 0x000000041e007c0c */ /* 0x002fe2000bf05270 */
[----:B--2---:R-:W-:-:S05]  /*e2f0*/  FADD R25, -R0, -RZ ;  /* 0x800000ff00197221 */ /* 0x004fca0000000100 */
[----:B------:R3:W-:Y:S07]  /*e300*/  STL [R22+0x110], R25 ;  /* 0x0001101916007387 */ /* 0x0007ee0000100800 */
[----:B------:R-:W-:Y:S05]  /*e310*/  @P0 BRA `(.L_x_1130) ;  /* 0xffffffbc00e00947 */ /* 0x000fea000383ffff */
.L_x_1057:
[----:B------:R-:W-:-:S07]  /*e320*/  HFMA2 R21, -RZ, RZ, 0, 0 ;  /* 0x00000000ff157431 */ /* 0x000fce00000001ff */
.L_x_1157:
[----:B0123--:R-:W0:Y:S01]  /*e330*/  LDC.64 R22, c[0x0][0x3d0] ;  /* 0x0000f400ff167b82 */ /* 0x00fe220000000a00 */
[C---:B------:R-:W-:Y:S01]  /*e340*/  IMAD.IADD R25, R21.reuse, 0x1, R9 ;  /* 0x0000000115197824 */ /* 0x040fe200078e0209 */
[----:B------:R-:W-:-:S06]  /*e350*/  IADD3 R27, PT, PT, -R21, R9, RZ ;  /* 0x00000009151b7210 */ /* 0x000fcc0007ffe1ff */
        /* <DEDUP_REMOVED lines=22> */
.L_x_1131:
        /* <DEDUP_REMOVED lines=8> */
[----:B------:R-:W-:Y:S05]  /*e540*/  BRA `(.L_x_1134) ;  /* 0x0000000000107947 */ /* 0x000fea0003800000 */
.L_x_1133:
[C---:B-1----:R-:W-:Y:S01]  /*e550*/  FMUL.FTZ R23, R25.reuse, R22 ;  /* 0x0000001619177220 */ /* 0x042fe20000410000 */
[----:B------:R-:W-:-:S03]  /*e560*/  FMUL.FTZ R24, R25, 0.5 ;  /* 0x3f00000019187820 */ /* 0x000fc60000410000 */
[----:B------:R-:W-:-:S04]  /*e570*/  FFMA R22, -R23, R23, R22 ;  /* 0x0000001717167223 */ /* 0x000fc80000000116 */
[----:B------:R-:W-:-:S07]  /*e580*/  FFMA R24, R22, R24, R23 ;  /* 0x0000001816187223 */ /* 0x000fce0000000017 */
.L_x_1134:
[----:B------:R-:W-:Y:S05]  /*e590*/  BSYNC.RECONVERGENT B0 ;  /* 0x0000000000007941 */ /* 0x000fea0003800200 */
.L_x_1132:
[----:B------:R-:W-:Y:S01]  /*e5a0*/  I2FP.F32.U32 R25, R21 ;  /* 0x0000001500197245 */ /* 0x000fe20000201000 */
[----:B------:R-:W-:Y:S04]  /*e5b0*/  BSSY.RECONVERGENT B0, `(.L_x_1135) ;  /* 0x000003f000007945 */ /* 0x000fe80003800200 */
[----:B------:R-:W-:-:S04]  /*e5c0*/  FMUL R26, R17, R25 ;  /* 0x00000019111a7220 */ /* 0x000fc80000400000 */
        /* <DEDUP_REMOVED lines=19> */
.L_x_1137:
        /* <DEDUP_REMOVED lines=42> */
.L_x_1136:
[----:B------:R-:W-:Y:S05]  /*e9a0*/  BSYNC.RECONVERGENT B0 ;  /* 0x0000000000007941 */ /* 0x000fea0003800200 */
.L_x_1135:
[----:B------:R-:W-:-:S06]  /*e9b0*/  IMAD R29, R21, 0x4, R1 ;  /* 0x00000004151d7824 */ /* 0x000fcc00078e0201 */
[----:B------:R-:W2:Y:S01]  /*e9c0*/  LDL R29, [R29+0x20] ;  /* 0x000020001d1d7983 */ /* 0x000ea20000100800 */
[----:B------:R-:W-:Y:S02]  /*e9d0*/  HFMA2 R30, -RZ, RZ, 0.487060546875, -0.0625 ;  /* 0x37cbac00ff1e7431 */ /* 0x000fe400000001ff */
[----:B------:R-:W-:Y:S01]  /*e9e0*/  FMUL R23, R33, R33 ;  /* 0x0000002121177220 */ /* 0x000fe20000400000 */
[C---:B------:R-:W-:Y:S01]  /*e9f0*/  LOP3.LUT R22, R0.reuse, 0x1, RZ, 0xc0, !PT ;  /* 0x0000000100167812 */ /* 0x040fe200078ec0ff */
[----:B------:R-:W-:Y:S01]  /*ea00*/  VIADD R0, R0, 0x1 ;  /* 0x0000000100007836 */ /* 0x000fe20000000000 */
[----:B------:R-:W-:Y:S01]  /*ea10*/  MOV R31, 0x3c0885e4 ;  /* 0x3c0885e4001f7802 */ /* 0x000fe20000000f00 */
[----:B------:R-:W-:Y:S01]  /*ea20*/  BSSY.RECONVERGENT B0, `(.L_x_1138) ;  /* 0x0000046000007945 */ /* 0x000fe20003800200 */
[----:B------:R-:W-:Y:S02]  /*ea30*/  ISETP.NE.U32.AND P1, PT, R22, 0x1, PT ;  /* 0x000000011600780c */ /* 0x000fe40003f25070 */
[----:B------:R-:W-:Y:S01]  /*ea40*/  LOP3.LUT P2, RZ, R0, 0x2, RZ, 0xc0, !PT ;  /* 0x0000000200ff7812 */ /* 0x000fe2000784c0ff */
[----:B------:R-:W-:Y:S01]  /*ea50*/  FFMA R32, R23, R30, -0.0013887860113754868507 ;  /* 0xbab607ed17207423 */ /* 0x000fe2000000001e */
[----:B------:R-:W-:-:S02]  /*ea60*/  FSEL R34, R31, 0.041666727513074874878, !P1 ;  /* 0x3d2aaabb1f227808 */ /* 0x000fc40004800000 */
[----:B------:R-:W-:Y:S01]  /*ea70*/  FSEL R0, R33, 1, !P1 ;  /* 0x3f80000021007808 */ /* 0x000fe20004800000 */
[----:B------:R-:W-:Y:S01]  /*ea80*/  IMAD.MOV.U32 R33, RZ, RZ, R27 ;  /* 0x000000ffff217224 */ /* 0x000fe200078e001b */
[----:B------:R-:W-:Y:S01]  /*ea90*/  FSEL R22, R32, -0.00019574658654164522886, P1 ;  /* 0xb94d415320167808 */ /* 0x000fe20000800000 */
[----:B------:R-:W-:-:S04]  /*eaa0*/  HFMA2 R32, -RZ, RZ, 1.541015625, -0.052001953125 ;  /* 0x3e2aaaa8ff207431 */ /* 0x000fc800000001ff */
[----:B------:R-:W-:Y:S01]  /*eab0*/  FFMA R22, R23, R22, R34 ;  /* 0x0000001617167223 */ /* 0x000fe20000000022 */
[----:B------:R-:W-:-:S05]  /*eac0*/  FSEL R35, -R32, -0.4999999701976776123, !P1 ;  /* 0xbeffffff20237808 */ /* 0x000fca0004800100 */
[C---:B------:R-:W-:Y:S01]  /*ead0*/  FFMA R22, R23.reuse, R22, R35 ;  /* 0x0000001617167223 */ /* 0x040fe20000000023 */
[----:B------:R-:W-:Y:S01]  /*eae0*/  FFMA R23, R23, R0, RZ ;  /* 0x0000000017177223 */ /* 0x000fe200000000ff */
[----:B------:R-:W-:-:S03]  /*eaf0*/  MOV R35, R28 ;  /* 0x0000001c00237202 */ /* 0x000fc60000000f00 */
[----:B------:R-:W-:-:S04]  /*eb00*/  FFMA R0, R23, R22, R0 ;  /* 0x0000001617007223 */ /* 0x000fc80000000000 */
[----:B------:R-:W-:-:S04]  /*eb10*/  @P2 FADD R0, RZ, -R0 ;  /* 0x80000000ff002221 */ /* 0x000fc80000000000 */
[----:B--2---:R-:W-:-:S04]  /*eb20*/  FMUL R23, R0, R29 ;  /* 0x0000001d00177220 */ /* 0x004fc80000400000 */
        /* <DEDUP_REMOVED lines=11> */
.L_x_1140:
        /* <DEDUP_REMOVED lines=40> */
[----:B-1----:R-:W0:Y:S02]  /*ee60*/  F2F.F32.F64 R36, R22 ;  /* 0x0000001600247310 */ /* 0x002e240000301000 */
[----:B0-----:R-:W-:-:S07]  /*ee70*/  FSEL R33, -R36, R36, !P1 ;  /* 0x0000002424217208 */ /* 0x001fce0004800100 */
.L_x_1139:
[----:B------:R-:W-:Y:S05]  /*ee80*/  BSYNC.RECONVERGENT B0 ;  /* 0x0000000000007941 */ /* 0x000fea0003800200 */
.L_x_1138:
        /* <DEDUP_REMOVED lines=29> */
.L_x_1143:
        /* <DEDUP_REMOVED lines=37> */
[----:B------:R-:W-:-:S04]  /*f2b0*/  IADD3 R33, PT, PT, -R35, RZ, RZ ;  /* 0x000000ff23217210 */ /* 0x000fc80007ffe1ff */
[----:B------:R-:W-:Y:S01]  /*f2c0*/  @!P2 MOV R35, R33 ;  /* 0x000000210023a202 */ /* 0x000fe20000000f00 */
[----:B0-----:R-:W-:-:S06]  /*f2d0*/  DMUL R22, R22, UR4 ;  /* 0x0000000416167c28 */ /* 0x001fcc0008000000 */
[----:B------:R-:W0:Y:S02]  /*f2e0*/  F2F.F32.F64 R36, R22 ;  /* 0x0000001600247310 */ /* 0x000e240000301000 */
[----:B0-----:R-:W-:-:S07]  /*f2f0*/  FSEL R33, -R36, R36, !P1 ;  /* 0x0000002424217208 */ /* 0x001fce0004800100 */
.L_x_1142:
[----:B------:R-:W-:Y:S05]  /*f300*/  BSYNC.RECONVERGENT B0 ;  /* 0x0000000000007941 */ /* 0x000fea0003800200 */
.L_x_1141:
[----:B------:R-:W-:-:S06]  /*f310*/  IMAD R38, R21, 0x4, R1 ;  /* 0x0000000415267824 */ /* 0x000fcc00078e0201 */
[----:B------:R-:W2:Y:S01]  /*f320*/  LDL R38, [R38+0x98] ;  /* 0x0000980026267983 */ /* 0x000ea20000100800 */
[----:B------:R-:W-:Y:S01]  /*f330*/  FMUL R23, R33, R33 ;  /* 0x0000002121177220 */ /* 0x000fe20000400000 */
[----:B------:R-:W-:Y:S01]  /*f340*/  LOP3.LUT R22, R35, 0x1, RZ, 0xc0, !PT ;  /* 0x0000000123167812 */ /* 0x000fe200078ec0ff */
[----:B------:R-:W-:Y:S02]  /*f350*/  BSSY.RECONVERGENT B0, `(.L_x_1144) ;  /* 0x0000045000007945 */ /* 0x000fe40003800200 */
        /* <DEDUP_REMOVED lines=9> */
[C---:B------:R-:W-:Y:S01]  /*f3f0*/  FFMA R34, R23.reuse, R34, R35 ;  /* 0x0000002217227223 */ /* 0x040fe20000000023 */
[----:B------:R-:W-:Y:S01]  /*f400*/  MOV R35, R28 ;  /* 0x0000001c00237202 */ /* 0x000fe20000000f00 */
[----:B------:R-:W-:-:S04]  /*f410*/  FFMA R23, R23, R22, RZ ;  /* 0x0000001617177223 */ /* 0x000fc800000000ff */
[----:B------:R-:W-:Y:S01]  /*f420*/  FFMA R23, R23, R34, R22 ;  /* 0x0000002217177223 */ /* 0x000fe20000000016 */
[----:B------:R-:W-:-:S03]  /*f430*/  MOV R34, R27 ;  /* 0x0000001b00227202 */ /* 0x000fc60000000f00 */
[----:B------:R-:W-:-:S04]  /*f440*/  @P2 FADD R23, RZ, -R23 ;  /* 0x80000017ff172221 */ /* 0x000fc80000000000 */
[----:B--2---:R-:W-:Y:S01]  /*f450*/  FMUL R33, R23, R38 ;  /* 0x0000002617217220 */ /* 0x004fe20000400000 */
[----:B------:R-:W-:Y:S06]  /*f460*/  @!P0 BRA `(.L_x_1145) ;  /* 0x0000000000cc8947 */ /* 0x000fec0003800000 */
[----:B------:R-:W-:-:S13]  /*f470*/  FSETP.NEU.AND P1, PT, |R26|, +INF , PT ;  /* 0x7f8000001a00780b */ /* 0x000fda0003f2d200 */
[----:B------:R-:W-:Y:S01]  /*f480*/  @!P1 FMUL R34, RZ, R26 ;  /* 0x0000001aff229220 */ /* 0x000fe20000400000 */
[----:B------:R-:W-:Y:S01]  /*f490*/  @!P1 IMAD.MOV.U32 R35, RZ, RZ, RZ ;  /* 0x000000ffff239224 */ /* 0x000fe200078e00ff */
[----:B------:R-:W-:Y:S06]  /*f4a0*/  @!P1 BRA `(.L_x_1145) ;  /* 0x0000000000bc9947 */ /* 0x000fec0003800000 */
[----:B------:R-:W-:Y:S01]  /*f4b0*/  SHF.L.U32 R22, R26, 0x8, RZ ;  /* 0x000000081a167819 */ /* 0x000fe200000006ff */
[----:B------:R-:W-:Y:S01]  /*f4c0*/  HFMA2 R37, -RZ, RZ, 0, 0 ;  /* 0x00000000ff257431 */ /* 0x000fe200000001ff */
[----:B------:R-:W-:Y:S01]  /*f4d0*/  MOV R34, RZ ;  /* 0x000000ff00227202 */ /* 0x000fe20000000f00 */
[----:B------:R-:W-:Y:S01]  /*f4e0*/  UMOV UR4, URZ ;  /* 0x000000ff00047c82 */ /* 0x000fe20008000000 */
[----:B------:R-:W-:-:S07]  /*f4f0*/  LOP3.LUT R39, R22, 0x80000000, RZ, 0xfc, !PT ;  /* 0x8000000016277812 */ /* 0x000fce00078efcff */
.L_x_1146:
        /* <DEDUP_REMOVED lines=37> */
[----:B------:R-:W-:-:S05]  /*f750*/  IMAD.MOV R34, RZ, RZ, -R35 ;  /* 0x000000ffff227224 */ /* 0x000fca00078e0a23 */
[----:B------:R-:W-:Y:S01]  /*f760*/  @!P2 MOV R35, R34 ;  /* 0x000000220023a202 */ /* 0x000fe20000000f00 */
[----:B-1----:R-:W-:-:S06]  /*f770*/  DMUL R22, R22, UR4 ;  /* 0x0000000416167c28 */ /* 0x002fcc0008000000 */
[----:B0-----:R-:W0:Y:S02]  /*f780*/  F2F.F32.F64 R37, R22 ;  /* 0x0000001600257310 */ /* 0x001e240000301000 */
[----:B0-----:R-:W-:-:S07]  /*f790*/  FSEL R34, -R37, R37, !P1 ;  /* 0x0000002525227208 */ /* 0x001fce0004800100 */
.L_x_1145:
[----:B------:R-:W-:Y:S05]  /*f7a0*/  BSYNC.RECONVERGENT B0 ;  /* 0x0000000000007941 */ /* 0x000fea0003800200 */
.L_x_1144:
        /* <DEDUP_REMOVED lines=15> */
[----:B------:R-:W-:-:S03]  /*f8a0*/  MOV R36, R27 ;  /* 0x0000001b00247202 */ /* 0x000fc60000000f00 */
        /* <DEDUP_REMOVED lines=12> */
.L_x_1149:
        /* <DEDUP_REMOVED lines=39> */
[----:B-1----:R-:W-:-:S06]  /*fbe0*/  DMUL R22, R22, UR4 ;  /* 0x0000000416167c28 */ /* 0x002fcc0008000000 */
[----:B0-----:R-:W0:Y:S02]  /*fbf0*/  F2F.F32.F64 R38, R22 ;  /* 0x0000001600267310 */ /* 0x001e240000301000 */
[----:B0-----:R-:W-:-:S07]  /*fc00*/  FSEL R36, -R38, R38, !P1 ;  /* 0x0000002626247208 */ /* 0x001fce0004800100 */
.L_x_1148:
[----:B------:R-:W-:Y:S05]  /*fc10*/  BSYNC.RECONVERGENT B0 ;  /* 0x0000000000007941 */ /* 0x000fea0003800200 */
.L_x_1147:
        /* <DEDUP_REMOVED lines=28> */
.L_x_1152:
        /* <DEDUP_REMOVED lines=27> */
[--C-:B-1----:R-:W-:Y:S02]  /*ff90*/  SHF.R.U32.HI R28, RZ, 0x1e, R27.reuse ;  /* 0x0000001eff1c7819 */ /* 0x102fe4000001161b */
        /* <DEDUP_REMOVED lines=14> */
.L_x_1151:
[----:B------:R-:W-:Y:S05]  /*10080*/  BSYNC.RECONVERGENT B0 ;  /* 0x0000000000007941 */ /* 0x000fea0003800200 */
.L_x_1150:
[----:B------:R-:W0:Y:S01]  /*10090*/  LDCU UR8, c[0x0][0x3e0] ;  /* 0x00007c00ff0877ac */ /* 0x000e220008000800 */
[-C--:B------:R-:W-:Y:S01]  /*100a0*/  FMUL R37, R37, R24.reuse ;  /* 0x0000001825257220 */ /* 0x080fe20000400000 */
[----:B------:R-:W-:Y:S01]  /*100b0*/  FMUL R33, R33, R24 ;  /* 0x0000001821217220 */ /* 0x000fe20000400000 */
[----:B0-----:R-:W-:-:S09]  /*100c0*/  UISETP.GE.AND UP0, UPT, UR8, 0x1, UPT ;  /* 0x000000010800788c */ /* 0x001fd2000bf06270 */
[----:B------:R-:W-:Y:S05]  /*100d0*/  BRA.U !UP0, `(.L_x_1153) ;  /* 0x0000001508247547 */ /* 0x000fea000b800000 */
[----:B------:R-:W-:Y:S01]  /*100e0*/  FMUL R22, R27, R27 ;  /* 0x0000001b1b167220 */ /* 0x000fe20000400000 */
[C---:B------:R-:W-:Y:S01]  /*100f0*/  LOP3.LUT R23, R28.reuse, 0x1, RZ, 0xc0, !PT ;  /* 0x000000011c177812 */ /* 0x040fe200078ec0ff */
[----:B------:R-:W-:Y:S02]  /*10100*/  VIADD R28, R28, 0x1 ;  /* 0x000000011c1c7836 */ /* 0x000fe40000000000 */
[----:B------:R-:W-:Y:S01]  /*10110*/  FMUL R25, R25, R24 ;  /* 0x0000001819197220 */ /* 0x000fe20000400000 */
[----:B------:R-:W-:Y:S01]  /*10120*/  FFMA R30, R22, R30, -0.0013887860113754868507 ;  /* 0xbab607ed161e7423 */ /* 0x000fe2000000001e */
[----:B------:R-:W-:Y:S01]  /*10130*/  ISETP.NE.U32.AND P0, PT, R23, 0x1, PT ;  /* 0x000000011700780c */ /* 0x000fe20003f05070 */
[----:B------:R-:W-:Y:S01]  /*10140*/  UISETP.GE.U32.AND UP1, UPT, UR8, 0x4, UPT ;  /* 0x000000040800788c */ /* 0x000fe2000bf26070 */
[----:B------:R-:W-:Y:S01]  /*10150*/  LOP3.LUT P1, RZ, R28, 0x2, RZ, 0xc0, !PT ;  /* 0x000000021cff7812 */ /* 0x000fe2000782c0ff */
[----:B------:R-:W-:Y:S01]  /*10160*/  FMUL R48, R36, R10 ;  /* 0x0000000a24307220 */ /* 0x000fe20000400000 */
[----:B------:R-:W-:Y:S01]  /*10170*/  FSEL R31, R31, 0.041666727513074874878, !P0 ;  /* 0x3d2aaabb1f1f7808 */ /* 0x000fe20004000000 */
[----:B------:R-:W-:Y:S01]  /*10180*/  FMUL R49, RZ, R36 ;  /* 0x00000024ff317220 */ /* 0x000fe20000400000 */
[----:B------:R-:W-:Y:S01]  /*10190*/  FSEL R23, R30, -0.00019574658654164522886, P0 ;  /* 0xb94d41531e177808 */ /* 0x000fe20000000000 */
[----:B------:R-:W-:Y:S01]  /*101a0*/  HFMA2 R42, -RZ, RZ, 0, 0 ;  /* 0x00000000ff2a7431 */ /* 0x000fe200000001ff */
[----:B------:R-:W-:Y:S01]  /*101b0*/  FSEL R27, R27, 1, !P0 ;  /* 0x3f8000001b1b7808 */ /* 0x000fe20004000000 */
[C---:B------:R-:W-:Y:S01]  /*101c0*/  FFMA R48, R33.reuse, R13, R48 ;  /* 0x0000000d21307223 */ /* 0x040fe20000000030 */
[----:B------:R-:W-:Y:S01]  /*101d0*/  FSEL R32, -R32, -0.4999999701976776123, !P0 ;  /* 0xbeffffff20207808 */ /* 0x000fe20004000100 */
[C---:B------:R-:W-:Y:S01]  /*101e0*/  FFMA R23, R22.reuse, R23, R31 ;  /* 0x0000001716177223 */ /* 0x040fe2000000001f */
[----:B------:R-:W-:Y:S01]  /*101f0*/  FFMA R49, R33, R12, R49 ;  /* 0x0000000c21317223 */ /* 0x000fe20000000031 */
[----:B------:R-:W-:-:S02]  /*10200*/  FFMA R26, R22, R27, RZ ;  /* 0x0000001b161a7223 */ /* 0x000fc400000000ff */
[----:B------:R-:W-:Y:S01]  /*10210*/  FFMA R23, R22, R23, R32 ;  /* 0x0000001716177223 */ /* 0x000fe20000000020 */
[----:B------:R-:W-:-:S03]  /*10220*/  FMUL R22, R36, R11 ;  /* 0x0000000b24167220 */ /* 0x000fc60000400000 */
[----:B------:R-:W-:Y:S01]  /*10230*/  FFMA R26, R26, R23, R27 ;  /* 0x000000171a1a7223 */ /* 0x000fe2000000001b */
[----:B------:R-:W-:-:S03]  /*10240*/  FFMA R47, R33, R14, R22 ;  /* 0x0000000e212f7223 */ /* 0x000fc60000000016 */
[----:B------:R-:W-:-:S04]  /*10250*/  @P1 FADD R26, RZ, -R26 ;  /* 0x8000001aff1a1221 */ /* 0x000fc80000000000 */
[----:B------:R-:W-:-:S04]  /*10260*/  FMUL R26, R29, R26 ;  /* 0x0000001a1d1a7220 */ /* 0x000fc80000400000 */
[----:B------:R-:W-:-:S04]  /*10270*/  FMUL R25, R26, R25 ;  /* 0x000000191a197220 */ /* 0x000fc80000400000 */
[C---:B------:R-:W-:Y:S01]  /*10280*/  FMUL R50, R25.reuse, R11 ;  /* 0x0000000b19327220 */ /* 0x040fe20000400000 */
[----:B------:R-:W-:Y:S01]  /*10290*/  FMUL R22, R25, R10 ;  /* 0x0000000a19167220 */ /* 0x000fe20000400000 */
[----:B------:R-:W-:Y:S02]  /*102a0*/  FMUL R25, RZ, R25 ;  /* 0x00000019ff197220 */ /* 0x000fe40000400000 */
[C---:B------:R-:W-:Y:S01]  /*102b0*/  FFMA R50, R37.reuse, R14, R50 ;  /* 0x0000000e25327223 */ /* 0x040fe20000000032 */
[C---:B------:R-:W-:Y:S01]  /*102c0*/  FFMA R51, R37.reuse, R13, R22 ;  /* 0x0000000d25337223 */ /* 0x040fe20000000016 */
[----:B------:R-:W-:Y:S01]  /*102d0*/  FFMA R52, R37, R12, R25 ;  /* 0x0000000c25347223 */ /* 0x000fe20000000019 */
[----:B------:R-:W-:Y:S06]  /*102e0*/  BRA.U !UP1, `(.L_x_1154) ;  /* 0x0000000909707547 */ /* 0x000fec000b800000 */
[----:B------:R-:W-:-:S07]  /*102f0*/  MOV R53, RZ ;  /* 0x000000ff00357202 */ /* 0x000fce0000000f00 */
.L_x_1155:
[----:B0-----:R-:W-:Y:S01]  /*10300*/  LEA R34, R53, R1, 0x2 ;  /* 0x0000000135227211 */ /* 0x001fe200078e10ff */
[----:B------:R-:W0:Y:S04]  /*10310*/  LDC R54, c[0x0][0x3e4] ;  /* 0x0000f900ff367b82 */ /* 0x000e280000000800 */
[----:B------:R-:W2:Y:S04]  /*10320*/  LDL.64 R26, [R34+0x110] ;  /* 0x00011000221a7983 */ /* 0x000ea80000100a00 */
[----:B------:R-:W3:Y:S01]  /*10330*/  LDL.64 R28, [R34+0x138] ;  /* 0x00013800221c7983 */ /* 0x000ee20000100a00 */
[----:B------:R-:W1:Y:S03]  /*10340*/  LDC.64 R44, c[0x0][0x380] ;  /* 0x0000e000ff2c7b82 */ /* 0x000e660000000a00 */
[----:B------:R-:W4:Y:S04]  /*10350*/  LDL.64 R22, [R34+0x118] ;  /* 0x0001180022167983 */ /* 0x000f280000100a00 */
[----:B------:R5:W4:Y:S01]  /*10360*/  LDL.64 R24, [R34+0x140] ;  /* 0x0001400022187983 */ /* 0x000b220000100a00 */
[----:B------:R-:W5:Y:S01]  /*10370*/  LDC.64 R42, c[0x0][0x388] ;  /* 0x0000e200ff2a7b82 */ /* 0x000f620000000a00 */
[----:B------:R-:W-:-:S04]  /*10380*/  IMAD.IADD R30, R21, 0x1, R9 ;  /* 0x00000001151e7824 */ /* 0x000fc800078e0209 */
[----:B------:R-:W-:-:S03]  /*10390*/  IMAD R30, R9, R9, R30 ;  /* 0x00000009091e7224 */ /* 0x000fc600078e021e */
[----:B------:R-:W5:Y:S01]  /*103a0*/  LDC.64 R32, c[0x0][0x3a0] ;  /* 0x0000e800ff207b82 */ /* 0x000f620000000a00 */
[----:B------:R-:W-:-:S04]  /*103b0*/  IMAD R55, R30, UR8, R53 ;  /* 0x000000081e377c24 */ /* 0x000fc8000f8e0235 */
[----:B0-----:R-:W-:-:S03]  /*103c0*/  IMAD R55, R55, R54, R20 ;  /* 0x0000003637377224 */ /* 0x001fc600078e0214 */
[----:B------:R-:W0:Y:S01]  /*103d0*/  LDC.64 R30, c[0x0][0x390] ;  /* 0x0000e400ff1e7b82 */ /* 0x000e220000000a00 */
[----:B-1----:R-:W-:-:S04]  /*103e0*/  IMAD.WIDE R44, R55, 0x4, R44 ;  /* 0x00000004372c7825 */ /* 0x002fc800078e022c */
[----:B-----5:R-:W-:-:S04]  /*103f0*/  IMAD.WIDE R42, R55, 0x4, R42 ;  /* 0x00000004372a7825 */ /* 0x020fc800078e022a */
[----:B------:R-:W-:-:S04]  /*10400*/  IMAD.WIDE R32, R55, 0x4, R32 ;  /* 0x0000000437207825 */ /* 0x000fc800078e0220 */
[----:B0-----:R-:W-:Y:S01]  /*10410*/  IMAD.WIDE R30, R55, 0x4, R30 ;  /* 0x00000004371e7825 */ /* 0x001fe200078e021e */
[----:B------:R-:W-:Y:S01]  /*10420*/  ULOP3.LUT UR4, UR8, 0x7ffffffc, URZ, 0xc0, !UPT ;  /* 0x7ffffffc08047892 */ /* 0x000fe2000f8ec0ff */
[----:B------:R-:W-:-:S05]  /*10430*/  IADD3 R53, PT, PT, R53, 0x4, RZ ;  /* 0x0000000435357810 */ /* 0x000fca0007ffe0ff */
[----:B------:R-:W-:Y:S01]  /*10440*/  ISETP.NE.AND P0, PT, R53, UR4, PT ;  /* 0x0000000435007c0c */ /* 0x000fe2000bf05270 */
[C---:B--2---:R-:W-:Y:S01]  /*10450*/  FMUL R35, R26.reuse, R16 ;  /* 0x000000101a237220 */ /* 0x044fe20000400000 */
[C---:B------:R-:W-:Y:S01]  /*10460*/  FMUL R37, R26.reuse, R15 ;  /* 0x0000000f1a257220 */ /* 0x040fe20000400000 */
[----:B------:R-:W-:Y:S01]  /*10470*/  FMUL R39, R26, R2 ;  /* 0x000000021a277220 */ /* 0x000fe20000400000 */
[-C--:B---3--:R-:W-:Y:S01]  /*10480*/  FMUL R41, R0, R28.reuse ;  /* 0x0000001c00297220 */ /* 0x088fe20000400000 */
[-C--:B------:R-:W-:Y:S01]  /*10490*/  FMUL R61, R46, R28.reuse ;  /* 0x0000001c2e3d7220 */ /* 0x080fe20000400000 */
[-C--:B------:R-:W-:Y:S01]  /*104a0*/  FMUL R34, R0, R35.reuse ;  /* 0x0000002300227220 */ /* 0x080fe20000400000 */
[----:B------:R-:W-:Y:S01]  /*104b0*/  FMUL R57, R46, R35 ;  /* 0x000000232e397220 */ /* 0x000fe20000400000 */
[-C--:B------:R-:W-:Y:S01]  /*104c0*/  FMUL R36, R0, R37.reuse ;  /* 0x0000002500247220 */ /* 0x080fe20000400000 */
[----:B------:R-:W-:Y:S01]  /*104d0*/  FMUL R56, R46, R37 ;  /* 0x000000252e387220 */ /* 0x000fe20000400000 */
[-C--:B------:R-:W-:Y:S01]  /*104e0*/  FMUL R26, R0, R39.reuse ;  /* 0x00000027001a7220 */ /* 0x080fe20000400000 */
[----:B------:R-:W-:Y:S01]  /*104f0*/  FMUL R35, R46, R39 ;  /* 0x000000272e237220 */ /* 0x000fe20000400000 */
[----:B------:R0:W-:Y:S01]  /*10500*/  STG.E desc[UR6][R44.64], R41 ;  /* 0x000000292c007986 */ /* 0x0001e2000c101906 */
[-C--:B------:R-:W-:Y:S01]  /*10510*/  FFMA R59, R47, R28.reuse, R34 ;  /* 0x0000001c2f3b7223 */ /* 0x080fe20000000022 */
[-C--:B------:R-:W-:Y:S01]  /*10520*/  FFMA R57, R50, R28.reuse, R57 ;  /* 0x0000001c32397223 */ /* 0x080fe20000000039 */
[-C--:B------:R-:W-:Y:S01]  /*10530*/  FFMA R56, R51, R28.reuse, R56 ;  /* 0x0000001c33387223 */ /* 0x080fe20000000038 */
[----:B------:R1:W-:Y:S01]  /*10540*/  STG.E desc[UR6][R42.64], R61 ;  /* 0x0000003d2a007986 */ /* 0x0003e2000c101906 */
[-C--:B------:R-:W-:Y:S01]  /*10550*/  FFMA R26, R49, R28.reuse, R26 ;  /* 0x0000001c311a7223 */ /* 0x080fe2000000001a */
[----:B------:R-:W2:Y:S08]  /*10560*/  LDC.64 R38, c[0x0][0x3a8] ;  /* 0x0000ea00ff267b82 */ /* 0x000eb00000000a00 */
[----:B0-----:R-:W0:Y:S01]  /*10570*/  LDC.64 R40, c[0x0][0x3b8] ;  /* 0x0000ee00ff287b82 */ /* 0x001e220000000a00 */
[-C--:B-1----:R-:W-:Y:S01]  /*10580*/  FFMA R61, R48, R28.reuse, R36 ;  /* 0x0000001c303d7223 */ /* 0x082fe20000000024 */
[----:B------:R-:W-:-:S06]  /*10590*/  FFMA R28, R52, R28, R35 ;  /* 0x0000001c341c7223 */ /* 0x000fcc0000000023 */
[----:B------:R-:W1:Y:S08]  /*105a0*/  LDC.64 R34, c[0x0][0x3b0] ;  /* 0x0000ec00ff227b82 */ /* 0x000e700000000a00 */
[----:B------:R-:W3:Y:S01]  /*105b0*/  LDC.64 R36, c[0x0][0x398] ;  /* 0x0000e600ff247b82 */ /* 0x000ee20000000a00 */
[----:B------:R-:W-:Y:S01]  /*105c0*/  STG.E desc[UR6][R30.64], R59 ;  /* 0x0000003b1e007986 */ /* 0x000fe2000c101906 */
[----:B--2---:R-:W-:-:S03]  /*105d0*/  IMAD.WIDE R38, R55, 0x4, R38 ;  /* 0x0000000437267825 */ /* 0x004fc600078e0226 */
[----:B------:R2:W-:Y:S01]  /*105e0*/  STG.E desc[UR6][R32.64], R61 ;  /* 0x0000003d20007986 */ /* 0x0005e2000c101906 */
[----:B------:R-:W-:-:S04]  /*105f0*/  IMAD.WIDE R44, R54, 0x4, R44 ;  /* 0x00000004362c7825 */ /* 0x000fc800078e022c */
[----:B0-----:R-:W-:-:S04]  /*10600*/  IMAD.WIDE R40, R55, 0x4, R40 ;  /* 0x0000000437287825 */ /* 0x001fc800078e0228 */
[----:B-1----:R-:W-:-:S04]  /*10610*/  IMAD.WIDE R34, R55, 0x4, R34 ;  /* 0x0000000437227825 */ /* 0x002fc800078e0222 */
[C---:B--2---:R-:W-:Y:S01]  /*10620*/  FMUL R61, R0.reuse, R29 ;  /* 0x0000001d003d7220 */ /* 0x044fe20000400000 */
[----:B------:R-:W-:Y:S01]  /*10630*/  FMUL R59, R27, R15 ;  /* 0x0000000f1b3b7220 */ /* 0x000fe20000400000 */
[----:B---3--:R-:W-:Y:S01]  /*10640*/  IMAD.WIDE R36, R55, 0x4, R36 ;  /* 0x0000000437247825 */ /* 0x008fe200078e0224 */
[----:B------:R0:W-:Y:S03]  /*10650*/  STG.E desc[UR6][R34.64], R26 ;  /* 0x0000001a22007986 */ /* 0x0001e6000c101906 */
[C---:B------:R-:W-:Y:S01]  /*10660*/  FMUL R55, R27.reuse, R16 ;  /* 0x000000101b377220 */ /* 0x040fe20000400000 */
[----:B------:R-:W-:Y:S01]  /*10670*/  FMUL R27, R27, R2 ;  /* 0x000000021b1b7220 */ /* 0x000fe20000400000 */
[----:B------:R1:W-:Y:S02]  /*10680*/  STG.E desc[UR6][R36.64], R57 ;  /* 0x0000003924007986 */ /* 0x0003e4000c101906 */
[----:B------:R-:W-:-:S02]  /*10690*/  FMUL R60, R0, R55 ;  /* 0x00000037003c7220 */ /* 0x000fc40000400000 */
[----:B------:R-:W-:Y:S01]  /*106a0*/  STG.E desc[UR6][R38.64], R56 ;  /* 0x0000003826007986 */ /* 0x000fe2000c101906 */
[----:B------:R-:W-:-:S03]  /*106b0*/  FMUL R58, R46, R59 ;  /* 0x0000003b2e3a7220 */ /* 0x000fc60000400000 */
[----:B------:R-:W-:Y:S01]  /*106c0*/  STG.E desc[UR6][R40.64], R28 ;  /* 0x0000001c28007986 */ /* 0x000fe2000c101906 */
[----:B0-----:R-:W-:-:S03]  /*106d0*/  FMUL R26, R0, R27 ;  /* 0x0000001b001a7220 */ /* 0x001fc60000400000 */
[----:B------:R0:W-:Y:S01]  /*106e0*/  STG.E desc[UR6][R44.64], R61 ;  /* 0x0000003d2c007986 */ /* 0x0001e2000c101906 */
[----:B-1----:R-:W-:Y:S01]  /*106f0*/  FFMA R57, R47, R29, R60 ;  /* 0x0000001d2f397223 */ /* 0x002fe2000000003c */
[----:B------:R-:W-:-:S04]  /*10700*/  IMAD.WIDE R42, R54, 0x4, R42 ;  /* 0x00000004362a7825 */ /* 0x000fc800078e022a */
[----:B0-----:R-:W-:Y:S01]  /*10710*/  FMUL R61, R46, R55 ;  /* 0x000000372e3d7220 */ /* 0x001fe20000400000 */
[----:B------:R-:W-:Y:S01]  /*10720*/  FMUL R55, R0, R59 ;  /* 0x0000003b00377220 */ /* 0x000fe20000400000 */
[----:B------:R-:W-:Y:S01]  /*10730*/  FMUL R59, R46, R27 ;  /* 0x0000001b2e3b7220 */ /* 0x000fe20000400000 */
[-C--:B------:R-:W-:Y:S01]  /*10740*/  FFMA R28, R49, R29.reuse, R26 ;  /* 0x0000001d311c7223 */ /* 0x080fe2000000001a */
[-C--:B------:R-:W-:Y:S01]  /*10750*/  FFMA R27, R50, R29.reuse, R61 ;  /* 0x0000001d321b7223 */ /* 0x080fe2000000003d */
[-C--:B------:R-:W-:Y:S01]  /*10760*/  FFMA R56, R48, R29.reuse, R55 ;  /* 0x0000001d30387223 */ /* 0x080fe20000000037 */
[-C--:B------:R-:W-:Y:S01]  /*10770*/  FFMA R55, R51, R29.reuse, R58 ;  /* 0x0000001d33377223 */ /* 0x080fe2000000003a */
[-C--:B------:R-:W-:Y:S01]  /*10780*/  FFMA R26, R52, R29.reuse, R59 ;  /* 0x0000001d341a7223 */ /* 0x080fe2000000003b */
[----:B------:R-:W-:Y:S01]  /*10790*/  FMUL R29, R46, R29 ;  /* 0x0000001d2e1d7220 */ /* 0x000fe20000400000 */
[----:B------:R-:W-:-:S04]  /*107a0*/  IMAD.WIDE R30, R54, 0x4, R30 ;  /* 0x00000004361e7825 */ /* 0x000fc800078e021e */
[C---:B------:R-:W-:Y:S01]  /*107b0*/  IMAD.WIDE R32, R54.reuse, 0x4, R32 ;  /* 0x0000000436207825 */ /* 0x040fe200078e0220 */
[----:B------:R0:W-:Y:S03]  /*107c0*/  STG.E desc[UR6][R42.64], R29 ;  /* 0x0000001d2a007986 */ /* 0x0001e6000c101906 */
[C---:B------:R-:W-:Y:S01]  /*107d0*/  IMAD.WIDE R34, R54.reuse, 0x4, R34 ;  /* 0x0000000436227825 */ /* 0x040fe200078e0222 */
[----:B------:R1:W-:Y:S03]  /*107e0*/  STG.E desc[UR6][R30.64], R57 ;  /* 0x000000391e007986 */ /* 0x0003e6000c101906 */
[----:B------:R-:W-:Y:S01]  /*107f0*/  IMAD.WIDE R36, R54, 0x4, R36 ;  /* 0x0000000436247825 */ /* 0x000fe200078e0224 */
[----:B------:R2:W-:Y:S03]  /*10800*/  STG.E desc[UR6][R32.64], R56 ;  /* 0x0000003820007986 */ /* 0x0005e6000c101906 */
[C---:B----4-:R-:W-:Y:S01]  /*10810*/  FMUL R59, R22.reuse, R2 ;  /* 0x00000002163b7220 */ /* 0x050fe20000400000 */
[C---:B0-----:R-:W-:Y:S01]  /*10820*/  FMUL R29, R22.reuse, R16 ;  /* 0x00000010161d7220 */ /* 0x041fe20000400000 */
[----:B------:R0:W-:Y:S01]  /*10830*/  STG.E desc[UR6][R34.64], R28 ;  /* 0x0000001c22007986 */ /* 0x0001e2000c101906 */
[----:B-1----:R-:W-:-:S02]  /*10840*/  FMUL R57, R22, R15 ;  /* 0x0000000f16397220 */ /* 0x002fc40000400000 */
[----:B------:R-:W-:Y:S01]  /*10850*/  FMUL R22, R0, R29 ;  /* 0x0000001d00167220 */ /* 0x000fe20000400000 */
[----:B------:R-:W-:Y:S01]  /*10860*/  IMAD.WIDE R38, R54, 0x4, R38 ;  /* 0x0000000436267825 */ /* 0x000fe200078e0226 */
[----:B------:R1:W-:Y:S03]  /*10870*/  STG.E desc[UR6][R36.64], R27 ;  /* 0x0000001b24007986 */ /* 0x0003e6000c101906 */
[C---:B------:R-:W-:Y:S01]  /*10880*/  FMUL R61, R0.reuse, R24 ;  /* 0x00000018003d7220 */ /* 0x040fe20000400000 */
[----:B--2---:R-:W-:Y:S01]  /*10890*/  FMUL R56, R0, R59 ;  /* 0x0000003b00387220 */ /* 0x004fe20000400000 */
[----:B------:R-:W-:-:S04]  /*108a0*/  IMAD.WIDE R40, R54, 0x4, R40 ;  /* 0x0000000436287825 */ /* 0x000fc800078e0228 */
[----:B0-----:R-:W-:Y:S01]  /*108b0*/  FMUL R28, R46, R29 ;  /* 0x0000001d2e1c7220 */ /* 0x001fe20000400000 */
[----:B------:R-:W-:-:S04]  /*108c0*/  IMAD.WIDE R44, R54, 0x4, R44 ;  /* 0x00000004362c7825 */ /* 0x000fc800078e022c */
[-C--:B------:R-:W-:Y:S01]  /*108d0*/  FMUL R60, R46, R24.reuse ;  /* 0x000000182e3c7220 */ /* 0x080fe20000400000 */
[----:B------:R-:W-:Y:S01]  /*108e0*/  FFMA R29, R47, R24, R22 ;  /* 0x000000182f1d7223 */ /* 0x000fe20000000016 */
[----:B-1----:R-:W-:Y:S01]  /*108f0*/  FMUL R27, R0, R57 ;  /* 0x00000039001b7220 */ /* 0x002fe20000400000 */
[----:B------:R-:W-:-:S04]  /*10900*/  IMAD.WIDE R42, R54, 0x4, R42 ;  /* 0x00000004362a7825 */ /* 0x000fc800078e022a */
[-C--:B------:R-:W-:Y:S01]  /*10910*/  FFMA R22, R50, R24.reuse, R28 ;  /* 0x0000001832167223 */ /* 0x080fe2000000001c */
[----:B------:R0:W-:Y:S01]  /*10920*/  STG.E desc[UR6][R38.64], R55 ;  /* 0x0000003726007986 */ /* 0x0001e2000c101906 */
[----:B------:R-:W-:Y:S01]  /*10930*/  FFMA R28, R48, R24, R27 ;  /* 0x00000018301c7223 */ /* 0x000fe2000000001b */
[----:B------:R-:W-:-:S04]  /*10940*/  IMAD.WIDE R30, R54, 0x4, R30 ;  /* 0x00000004361e7825 */ /* 0x000fc800078e021e */
[----:B------:R-:W-:Y:S01]  /*10950*/  FFMA R27, R49, R24, R56 ;  /* 0x00000018311b7223 */ /* 0x000fe20000000038 */
[----:B------:R1:W-:Y:S01]  /*10960*/  STG.E desc[UR6][R40.64], R26 ;  /* 0x0000001a28007986 */ /* 0x0003e2000c101906 */
[----:B------:R-:W-:-:S03]  /*10970*/  IMAD.WIDE R32, R54, 0x4, R32 ;  /* 0x0000000436207825 */ /* 0x000fc600078e0220 */
[----:B------:R-:W-:Y:S01]  /*10980*/  STG.E desc[UR6][R44.64], R61 ;  /* 0x0000003d2c007986 */ /* 0x000fe2000c101906 */
[----:B------:R-:W-:-:S04]  /*10990*/  IMAD.WIDE R34, R54, 0x4, R34 ;  /* 0x0000000436227825 */ /* 0x000fc800078e0222 */
[C---:B------:R-:W-:Y:S01]  /*109a0*/  FMUL R58, R46.reuse, R57 ;  /* 0x000000392e3a7220 */ /* 0x040fe20000400000 */
[----:B------:R-:W-:Y:S01]  /*109b0*/  STG.E desc[UR6][R42.64], R60 ;  /* 0x0000003c2a007986 */ /* 0x000fe2000c101906 */
[----:B0-----:R-:W-:Y:S01]  /*109c0*/  FMUL R55, R46, R59 ;  /* 0x0000003b2e377220 */ /* 0x001fe20000400000 */
[C---:B------:R-:W-:Y:S02]  /*109d0*/  IMAD.WIDE R36, R54.reuse, 0x4, R36 ;  /* 0x0000000436247825 */ /* 0x040fe400078e0224 */
[----:B------:R0:W-:Y:S02]  /*109e0*/  STG.E desc[UR6][R30.64], R29 ;  /* 0x0000001d1e007986 */ /* 0x0001e4000c101906 */
[----:B-1----:R-:W-:Y:S02]  /*109f0*/  FFMA R26, R51, R24, R58 ;  /* 0x00000018331a7223 */ /* 0x002fe4000000003a */
[----:B------:R-:W-:Y:S01]  /*10a00*/  STG.E desc[UR6][R32.64], R28 ;  /* 0x0000001c20007986 */ /* 0x000fe2000c101906 */
[----:B------:R-:W-:-:S03]  /*10a10*/  IMAD.WIDE R38, R54, 0x4, R38 ;  /* 0x0000000436267825 */ /* 0x000fc600078e0226 */
[----:B------:R1:W-:Y:S01]  /*10a20*/  STG.E desc[UR6][R34.64], R27 ;  /* 0x0000001b22007986 */ /* 0x0003e2000c101906 */
[----:B------:R-:W-:-:S04]  /*10a30*/  IMAD.WIDE R40, R54, 0x4, R40 ;  /* 0x0000000436287825 */ /* 0x000fc800078e0228 */
[----:B------:R-:W-:Y:S01]  /*10a40*/  FFMA R24, R52, R24, R55 ;  /* 0x0000001834187223 */ /* 0x000fe20000000037 */
[C---:B0-----:R-:W-:Y:S01]  /*10a50*/  FMUL R29, R23.reuse, R15 ;  /* 0x0000000f171d7220 */ /* 0x041fe20000400000 */
[----:B------:R0:W-:Y:S01]  /*10a60*/  STG.E desc[UR6][R36.64], R22 ;  /* 0x0000001624007986 */ /* 0x0001e2000c101906 */
[C---:B------:R-:W-:Y:S01]  /*10a70*/  FMUL R57, R23.reuse, R2 ;  /* 0x0000000217397220 */ /* 0x040fe20000400000 */
[----:B-1----:R-:W-:Y:S02]  /*10a80*/  FMUL R27, R23, R16 ;  /* 0x00000010171b7220 */ /* 0x002fe40000400000 */
[----:B------:R1:W-:Y:S02]  /*10a90*/  STG.E desc[UR6][R38.64], R26 ;  /* 0x0000001a26007986 */ /* 0x0003e4000c101906 */
[-C--:B------:R-:W-:Y:S01]  /*10aa0*/  FMUL R59, R46, R27.reuse ;  /* 0x0000001b2e3b7220 */ /* 0x080fe20000400000 */
[C---:B0-----:R-:W-:Y:S01]  /*10ab0*/  FMUL R22, R0.reuse, R27 ;  /* 0x0000001b00167220 */ /* 0x041fe20000400000 */
[----:B------:R-:W-:Y:S01]  /*10ac0*/  FMUL R27, R0, R29 ;  /* 0x0000001d001b7220 */ /* 0x000fe20000400000 */
[----:B------:R-:W-:Y:S01]  /*10ad0*/  IMAD.WIDE R44, R54, 0x4, R44 ;  /* 0x00000004362c7825 */ /* 0x000fe200078e022c */
[----:B------:R0:W-:Y:S03]  /*10ae0*/  STG.E desc[UR6][R40.64], R24 ;  /* 0x0000001828007986 */ /* 0x0001e6000c101906 */
[----:B------:R-:W-:Y:S01]  /*10af0*/  FMUL R23, R0, R25 ;  /* 0x0000001900177220 */ /* 0x000fe20000400000 */
[----:B------:R-:W-:-:S04]  /*10b00*/  IMAD.WIDE R42, R54, 0x4, R42 ;  /* 0x00000004362a7825 */ /* 0x000fc800078e022a */
[----:B------:R-:W-:Y:S01]  /*10b10*/  FMUL R28, R46, R29 ;  /* 0x0000001d2e1c7220 */ /* 0x000fe20000400000 */
[----:B-1----:R-:W-:Y:S01]  /*10b20*/  FMUL R26, R0, R57 ;  /* 0x00000039001a7220 */ /* 0x002fe20000400000 */
[----:B------:R-:W-:-:S04]  /*10b30*/  IMAD.WIDE R30, R54, 0x4, R30 ;  /* 0x00000004361e7825 */ /* 0x000fc800078e021e */
[----:B------:R-:W-:-:S04]  /*10b40*/  IMAD.WIDE R32, R54, 0x4, R32 ;  /* 0x0000000436207825 */ /* 0x000fc800078e0220 */
[----:B------:R-:W-:-:S04]  /*10b50*/  IMAD.WIDE R34, R54, 0x4, R34 ;  /* 0x0000000436227825 */ /* 0x000fc800078e0222 */
[----:B------:R-:W-:-:S04]  /*10b60*/  IMAD.WIDE R36, R54, 0x4, R36 ;  /* 0x0000000436247825 */ /* 0x000fc800078e0224 */
[----:B------:R-:W-:-:S04]  /*10b70*/  IMAD.WIDE R38, R54, 0x4, R38 ;  /* 0x0000000436267825 */ /* 0x000fc800078e0226 */
[----:B------:R-:W-:Y:S01]  /*10b80*/  FFMA R29, R47, R25, R22 ;  /* 0x000000192f1d7223 */ /* 0x000fe20000000016 */
[----:B------:R-:W-:-:S04]  /*10b90*/  IMAD.WIDE R54, R54, 0x4, R40 ;  /* 0x0000000436367825 */ /* 0x000fc800078e0228 */
[-C--:B0-----:R-:W-:Y:S01]  /*10ba0*/  FFMA R41, R48, R25.reuse, R27 ;  /* 0x0000001930297223 */ /* 0x081fe2000000001b */
[C---:B------:R-:W-:Y:S01]  /*10bb0*/  FMUL R27, R46.reuse, R25 ;  /* 0x000000192e1b7220 */ /* 0x040fe20000400000 */
[----:B------:R-:W-:Y:S01]  /*10bc0*/  FMUL R56, R46, R57 ;  /* 0x000000392e387220 */ /* 0x000fe20000400000 */
[-C--:B------:R-:W-:Y:S01]  /*10bd0*/  FFMA R57, R49, R25.reuse, R26 ;  /* 0x0000001931397223 */ /* 0x080fe2000000001a */
[-C--:B------:R-:W-:Y:S01]  /*10be0*/  FFMA R59, R50, R25.reuse, R59 ;  /* 0x00000019323b7223 */ /* 0x080fe2000000003b */
[----:B------:R0:W-:Y:S01]  /*10bf0*/  STG.E desc[UR6][R44.64], R23 ;  /* 0x000000172c007986 */ /* 0x0001e2000c101906 */
[-C--:B------:R-:W-:Y:S01]  /*10c00*/  FFMA R61, R51, R25.reuse, R28 ;  /* 0x00000019333d7223 */ /* 0x080fe2000000001c */
[----:B------:R-:W-:Y:S02]  /*10c10*/  FFMA R25, R52, R25, R56 ;  /* 0x0000001934197223 */ /* 0x000fe40000000038 */
[----:B------:R0:W-:Y:S04]  /*10c20*/  STG.E desc[UR6][R42.64], R27 ;  /* 0x0000001b2a007986 */ /* 0x0001e8000c101906 */
[----:B------:R0:W-:Y:S04]  /*10c30*/  STG.E desc[UR6][R30.64], R29 ;  /* 0x0000001d1e007986 */ /* 0x0001e8000c101906 */
[----:B------:R0:W-:Y:S04]  /*10c40*/  STG.E desc[UR6][R32.64], R41 ;  /* 0x0000002920007986 */ /* 0x0001e8000c101906 */
[----:B------:R0:W-:Y:S04]  /*10c50*/  STG.E desc[UR6][R34.64], R57 ;  /* 0x0000003922007986 */ /* 0x0001e8000c101906 */
[----:B------:R0:W-:Y:S04]  /*10c60*/  STG.E desc[UR6][R36.64], R59 ;  /* 0x0000003b24007986 */ /* 0x0001e8000c101906 */
[----:B------:R0:W-:Y:S04]  /*10c70*/  STG.E desc[UR6][R38.64], R61 ;  /* 0x0000003d26007986 */ /* 0x0001e8000c101906 */
[----:B------:R0:W-:Y:S01]  /*10c80*/  STG.E desc[UR6][R54.64], R25 ;  /* 0x0000001936007986 */ /* 0x0001e2000c101906 */
[----:B------:R-:W-:Y:S05]  /*10c90*/  @P0 BRA `(.L_x_1155) ;  /* 0xfffffff400980947 */ /* 0x000fea000383ffff */
[----:B0-----:R-:W-:-:S07]  /*10ca0*/  MOV R42, UR4 ;  /* 0x00000004002a7c02 */ /* 0x001fce0008000f00 */
.L_x_1154:
[----:B------:R-:W-:-:S09]  /*10cb0*/  ULOP3.LUT UP1, URZ, UR8, 0x3, URZ, 0xc0, !UPT ;  /* 0x0000000308ff7892 */ /* 0x000fd2000f82c0ff */
[----:B------:R-:W-:Y:S05]  /*10cc0*/  BRA.U !UP1, `(.L_x_1153) ;  /* 0x0000000909287547 */ /* 0x000fea000b800000 */
[----:B------:R-:W-:Y:S02]  /*10cd0*/  ULOP3.LUT UR4, UR8, 0x3, URZ, 0xc0, !UPT ;  /* 0x0000000308047892 */ /* 0x000fe4000f8ec0ff */
[----:B------:R-:W-:Y:S02]  /*10ce0*/  ULOP3.LUT UR5, UR8, 0x1, URZ, 0xc0, !UPT ;  /* 0x0000000108057892 */ /* 0x000fe4000f8ec0ff */
[----:B------:R-:W-:Y:S02]  /*10cf0*/  UISETP.NE.AND UP1, UPT, UR4, 0x1, UPT ;  /* 0x000000010400788c */ /* 0x000fe4000bf25270 */
[----:B------:R-:W-:-:S07]  /*10d00*/  UISETP.NE.U32.AND UP2, UPT, UR5, 0x1, UPT ;  /* 0x000000010500788c */ /* 0x000fce000bf45070 */
[----:B------:R-:W-:Y:S05]  /*10d10*/  BRA.U !UP1, `(.L_x_1156) ;  /* 0x00000005094c7547 */ /* 0x000fea000b800000 */
[----:B------:R-:W-:Y:S01]  /*10d20*/  LEA R26, R42, R1, 0x2 ;  /* 0x000000012a1a7211 */ /* 0x000fe200078e10ff */
[----:B------:R-:W0:Y:S04]  /*10d30*/  LDC R43, c[0x0][0x3e4] ;  /* 0x0000f900ff2b7b82 */ /* 0x000e280000000800 */
[----:B------:R-:W2:Y:S04]  /*10d40*/  LDL.64 R22, [R26+0x110] ;  /* 0x000110001a167983 */ /* 0x000ea80000100a00 */
[----:B------:R1:W3:Y:S01]  /*10d50*/  LDL.64 R24, [R26+0x138] ;  /* 0x000138001a187983 */ /* 0x0002e20000100a00 */
[----:B------:R-:W4:Y:S01]  /*10d60*/  LDC.64 R40, c[0x0][0x380] ;  /* 0x0000e000ff287b82 */ /* 0x000f220000000a00 */
[----:B------:R-:W-:-:S07]  /*10d70*/  IMAD.IADD R28, R21, 0x1, R9 ;  /* 0x00000001151c7824 */ /* 0x000fce00078e0209 */
[----:B------:R-:W5:Y:S01]  /*10d80*/  LDC.64 R38, c[0x0][0x388] ;  /* 0x0000e200ff267b82 */ /* 0x000f620000000a00 */
[----:B------:R-:W-:-:S07]  /*10d90*/  IMAD R27, R9, R9, R28 ;  /* 0x00000009091b7224 */ /* 0x000fce00078e021c */
[----:B------:R-:W5:Y:S01]  /*10da0*/  LDC.64 R36, c[0x0][0x390] ;  /* 0x0000e400ff247b82 */ /* 0x000f620000000a00 */
[----:B------:R-:W-:-:S07]  /*10db0*/  IMAD R44, R27, UR8, R42 ;  /* 0x000000081b2c7c24 */ /* 0x000fce000f8e022a */
[----:B------:R-:W5:Y:S08]  /*10dc0*/  LDC.64 R34, c[0x0][0x3a0] ;  /* 0x0000e800ff227b82 */ /* 0x000f700000000a00 */
[----:B------:R-:W5:Y:S08]  /*10dd0*/  LDC.64 R32, c[0x0][0x3b0] ;  /* 0x0000ec00ff207b82 */ /* 0x000f700000000a00 */
[----:B------:R-:W5:Y:S08]  /*10de0*/  LDC.64 R30, c[0x0][0x398] ;  /* 0x0000e600ff1e7b82 */ /* 0x000f700000000a00 */
[----:B------:R-:W5:Y:S08]  /*10df0*/  LDC.64 R28, c[0x0][0x3a8] ;  /* 0x0000ea00ff1c7b82 */ /* 0x000f700000000a00 */
[----:B-1----:R-:W1:Y:S01]  /*10e00*/  LDC.64 R26, c[0x0][0x3b8] ;  /* 0x0000ee00ff1a7b82 */ /* 0x002e620000000a00 */
[----:B0-----:R-:W-:-:S04]  /*10e10*/  IMAD R44, R44, R43, R20 ;  /* 0x0000002b2c2c7224 */ /* 0x001fc800078e0214 */
[----:B----4-:R-:W-:-:S04]  /*10e20*/  IMAD.WIDE R40, R44, 0x4, R40 ;  /* 0x000000042c287825 */ /* 0x010fc800078e0228 */
[----:B-----5:R-:W-:-:S04]  /*10e30*/  IMAD.WIDE R38, R44, 0x4, R38 ;  /* 0x000000042c267825 */ /* 0x020fc800078e0226 */
[----:B------:R-:W-:-:S04]  /*10e40*/  IMAD.WIDE R36, R44, 0x4, R36 ;  /* 0x000000042c247825 */ /* 0x000fc800078e0224 */
[----:B------:R-:W-:-:S04]  /*10e50*/  IMAD.WIDE R34, R44, 0x4, R34 ;  /* 0x000000042c227825 */ /* 0x000fc800078e0222 */
[----:B------:R-:W-:-:S04]  /*10e60*/  IMAD.WIDE R32, R44, 0x4, R32 ;  /* 0x000000042c207825 */ /* 0x000fc800078e0220 */
[----:B------:R-:W-:-:S04]  /*10e70*/  IMAD.WIDE R30, R44, 0x4, R30 ;  /* 0x000000042c1e7825 */ /* 0x000fc800078e021e */
[----:B------:R-:W-:-:S04]  /*10e80*/  IMAD.WIDE R28, R44, 0x4, R28 ;  /* 0x000000042c1c7825 */ /* 0x000fc800078e021c */
[----:B-1----:R-:W-:Y:S01]  /*10e90*/  IMAD.WIDE R26, R44, 0x4, R26 ;  /* 0x000000042c1a7825 */ /* 0x002fe200078e021a */
[----:B------:R-:W-:-:S03]  /*10ea0*/  IADD3 R42, PT, PT, R42, 0x2, RZ ;  /* 0x000000022a2a7810 */ /* 0x000fc60007ffe0ff */
[C---:B--2---:R-:W-:Y:S01]  /*10eb0*/  FMUL R45, R22.reuse, R16 ;  /* 0x00000010162d7220 */ /* 0x044fe20000400000 */
[C---:B------:R-:W-:Y:S01]  /*10ec0*/  FMUL R53, R22.reuse, R15 ;  /* 0x0000000f16357220 */ /* 0x040fe20000400000 */
[----:B------:R-:W-:Y:S01]  /*10ed0*/  FMUL R55, R22, R2 ;  /* 0x0000000216377220 */ /* 0x000fe20000400000 */
[-C--:B---3--:R-:W-:Y:S01]  /*10ee0*/  FMUL R57, R0, R24.reuse ;  /* 0x0000001800397220 */ /* 0x088fe20000400000 */
[-C--:B------:R-:W-:Y:S01]  /*10ef0*/  FMUL R59, R46, R24.reuse ;  /* 0x000000182e3b7220 */ /* 0x080fe20000400000 */
[-C--:B------:R-:W-:Y:S01]  /*10f00*/  FMUL R22, R0, R45.reuse ;  /* 0x0000002d00167220 */ /* 0x080fe20000400000 */
[----:B------:R-:W-:Y:S01]  /*10f10*/  FMUL R61, R46, R45 ;  /* 0x0000002d2e3d7220 */ /* 0x000fe20000400000 */
[C---:B------:R-:W-:Y:S01]  /*10f20*/  FMUL R45, R0.reuse, R53 ;  /* 0x00000035002d7220 */ /* 0x040fe20000400000 */
[----:B------:R-:W-:Y:S01]  /*10f30*/  FMUL R54, R0, R55 ;  /* 0x0000003700367220 */ /* 0x000fe20000400000 */
[C---:B------:R-:W-:Y:S01]  /*10f40*/  FMUL R56, R46.reuse, R53 ;  /* 0x000000352e387220 */ /* 0x040fe20000400000 */
[----:B------:R-:W-:Y:S01]  /*10f50*/  FMUL R55, R46, R55 ;  /* 0x000000372e377220 */ /* 0x000fe20000400000 */
[----:B------:R0:W-:Y:S01]  /*10f60*/  STG.E desc[UR6][R40.64], R57 ;  /* 0x0000003928007986 */ /* 0x0001e2000c101906 */
[----:B------:R-:W-:-:S03]  /*10f70*/  FFMA R53, R49, R24, R54 ;  /* 0x0000001831357223 */ /* 0x000fc60000000036 */
[----:B------:R1:W-:Y:S01]  /*10f80*/  STG.E desc[UR6][R38.64], R59 ;  /* 0x0000003b26007986 */ /* 0x0003e2000c101906 */
[-C--:B------:R-:W-:Y:S01]  /*10f90*/  FFMA R55, R52, R24.reuse, R55 ;  /* 0x0000001834377223 */ /* 0x080fe20000000037 */
[-C--:B0-----:R-:W-:Y:S01]  /*10fa0*/  FFMA R57, R47, R24.reuse, R22 ;  /* 0x000000182f397223 */ /* 0x081fe20000000016 */
[-C--:B------:R-:W-:Y:S01]  /*10fb0*/  FFMA R22, R50, R24.reuse, R61 ;  /* 0x0000001832167223 */ /* 0x080fe2000000003d */
[-C--:B------:R-:W-:Y:S01]  /*10fc0*/  FMUL R61, R16, R23.reuse ;  /* 0x00000017103d7220 */ /* 0x080fe20000400000 */
[-C--:B-1----:R-:W-:Y:S01]  /*10fd0*/  FFMA R59, R48, R24.reuse, R45 ;  /* 0x00000018303b7223 */ /* 0x082fe2000000002d */
[----:B------:R-:W-:Y:S01]  /*10fe0*/  FFMA R45, R51, R24, R56 ;  /* 0x00000018332d7223 */ /* 0x000fe20000000038 */
[-C--:B------:R-:W-:Y:S01]  /*10ff0*/  FMUL R24, R15, R23.reuse ;  /* 0x000000170f187220 */ /* 0x080fe20000400000 */
[----:B------:R-:W-:Y:S01]  /*11000*/  FMUL R23, R2, R23 ;  /* 0x0000001702177220 */ /* 0x000fe20000400000 */
[----:B------:R0:W-:Y:S01]  /*11010*/  STG.E desc[UR6][R36.64], R57 ;  /* 0x0000003924007986 */ /* 0x0001e2000c101906 */
[-C--:B------:R-:W-:Y:S01]  /*11020*/  FMUL R44, R0, R61.reuse ;  /* 0x0000003d002c7220 */ /* 0x080fe20000400000 */
[C---:B------:R-:W-:Y:S01]  /*11030*/  FMUL R54, R46.reuse, R24 ;  /* 0x000000182e367220 */ /* 0x040fe20000400000 */
[----:B------:R-:W-:Y:S01]  /*11040*/  FMUL R61, R46, R61 ;  /* 0x0000003d2e3d7220 */ /* 0x000fe20000400000 */
[----:B------:R1:W-:Y:S01]  /*11050*/  STG.E desc[UR6][R34.64], R59 ;  /* 0x0000003b22007986 */ /* 0x0003e2000c101906 */
[----:B------:R-:W-:-:S03]  /*11060*/  IMAD.WIDE R40, R43, 0x4, R40 ;  /* 0x000000042b287825 */ /* 0x000fc600078e0228 */
[----:B------:R2:W-:Y:S01]  /*11070*/  STG.E desc[UR6][R32.64], R53 ;  /* 0x0000003520007986 */ /* 0x0005e2000c101906 */
[C---:B0-----:R-:W-:Y:S01]  /*11080*/  FMUL R57, R0.reuse, R24 ;  /* 0x0000001800397220 */ /* 0x041fe20000400000 */
[-C--:B------:R-:W-:Y:S02]  /*11090*/  FMUL R24, R0, R23.reuse ;  /* 0x0000001700187220 */ /* 0x080fe40000400000 */
[----:B------:R0:W-:Y:S01]  /*110a0*/  STG.E desc[UR6][R30.64], R22 ;  /* 0x000000161e007986 */ /* 0x0001e2000c101906 */
[----:B-1----:R-:W-:Y:S01]  /*110b0*/  FMUL R59, R46, R23 ;  /* 0x000000172e3b7220 */ /* 0x002fe20000400000 */
[-C--:B------:R-:W-:Y:S02]  /*110c0*/  FFMA R23, R51, R25.reuse, R54 ;  /* 0x0000001933177223 */ /* 0x080fe40000000036 */
[----:B------:R1:W-:Y:S01]  /*110d0*/  STG.E desc[UR6][R28.64], R45 ;  /* 0x0000002d1c007986 */ /* 0x0003e2000c101906 */
[-C--:B--2---:R-:W-:Y:S01]  /*110e0*/  FFMA R53, R47, R25.reuse, R44 ;  /* 0x000000192f357223 */ /* 0x084fe2000000002c */
[-C--:B------:R-:W-:Y:S01]  /*110f0*/  FFMA R44, R49, R25.reuse, R24 ;  /* 0x00000019312c7223 */ /* 0x080fe20000000018 */
[-C--:B------:R-:W-:Y:S01]  /*11100*/  FFMA R24, R50, R25.reuse, R61 ;  /* 0x0000001932187223 */ /* 0x080fe2000000003d */
[----:B------:R-:W-:Y:S01]  /*11110*/  FMUL R54, R0, R25 ;  /* 0x0000001900367220 */ /* 0x000fe20000400000 */
[----:B------:R-:W-:-:S04]  /*11120*/  IMAD.WIDE R38, R43, 0x4, R38 ;  /* 0x000000042b267825 */ /* 0x000fc800078e0226 */
[----:B0-----:R-:W-:Y:S01]  /*11130*/  FFMA R22, R52, R25, R59 ;  /* 0x0000001934167223 */ /* 0x001fe2000000003b */
[----:B------:R-:W-:-:S04]  /*11140*/  IMAD.WIDE R36, R43, 0x4, R36 ;  /* 0x000000042b247825 */ /* 0x000fc800078e0224 */
[-C--:B-1----:R-:W-:Y:S01]  /*11150*/  FFMA R45, R48, R25.reuse, R57 ;  /* 0x00000019302d7223 */ /* 0x082fe20000000039 */
[----:B------:R-:W-:Y:S01]  /*11160*/  FMUL R25, R46, R25 ;  /* 0x000000192e197220 */ /* 0x000fe20000400000 */
[C---:B------:R-:W-:Y:S01]  /*11170*/  IMAD.WIDE R34, R43.reuse, 0x4, R34 ;  /* 0x000000042b227825 */ /* 0x040fe200078e0222 */
[----:B------:R0:W-:Y:S03]  /*11180*/  STG.E desc[UR6][R26.64], R55 ;  /* 0x000000371a007986 */ /* 0x0001e6000c101906 */
[C---:B------:R-:W-:Y:S01]  /*11190*/  IMAD.WIDE R32, R43.reuse, 0x4, R32 ;  /* 0x000000042b207825 */ /* 0x040fe200078e0220 */
[----:B------:R1:W-:Y:S03]  /*111a0*/  STG.E desc[UR6][R40.64], R54 ;  /* 0x0000003628007986 */ /* 0x0003e6000c101906 */
[C---:B------:R-:W-:Y:S01]  /*111b0*/  IMAD.WIDE R30, R43.reuse, 0x4, R30 ;  /* 0x000000042b1e7825 */ /* 0x040fe200078e021e */
[----:B------:R1:W-:Y:S03]  /*111c0*/  STG.E desc[UR6][R38.64], R25 ;  /* 0x0000001926007986 */ /* 0x0003e6000c101906 */
[C---:B------:R-:W-:Y:S01]  /*111d0*/  IMAD.WIDE R28, R43.reuse, 0x4, R28 ;  /* 0x000000042b1c7825 */ /* 0x040fe200078e021c */
[----:B------:R1:W-:Y:S03]  /*111e0*/  STG.E desc[UR6][R36.64], R53 ;  /* 0x0000003524007986 */ /* 0x0003e6000c101906 */
[----:B0-----:R-:W-:Y:S01]  /*111f0*/  IMAD.WIDE R26, R43, 0x4, R26 ;  /* 0x000000042b1a7825 */ /* 0x001fe200078e021a */
[----:B------:R1:W-:Y:S04]  /*11200*/  STG.E desc[UR6][R34.64], R45 ;  /* 0x0000002d22007986 */ /* 0x0003e8000c101906 */
[----:B------:R1:W-:Y:S04]  /*11210*/  STG.E desc[UR6][R32.64], R44 ;  /* 0x0000002c20007986 */ /* 0x0003e8000c101906 */
[----:B------:R1:W-:Y:S04]  /*11220*/  STG.E desc[UR6][R30.64], R24 ;  /* 0x000000181e007986 */ /* 0x0003e8000c101906 */
[----:B------:R1:W-:Y:S04]  /*11230*/  STG.E desc[UR6][R28.64], R23 ;  /* 0x000000171c007986 */ /* 0x0003e8000c101906 */
[----:B------:R1:W-:Y:S02]  /*11240*/  STG.E desc[UR6][R26.64], R22 ;  /* 0x000000161a007986 */ /* 0x0003e4000c101906 */
.L_x_1156:
[----:B------:R-:W-:Y:S05]  /*11250*/  BRA.U UP2, `(.L_x_1153) ;  /* 0x0000000102c47547 */ /* 0x000fea000b800000 */
[----:B-1----:R-:W-:Y:S01]  /*11260*/  LEA R22, R42, R1, 0x2 ;  /* 0x000000012a167211 */ /* 0x002fe200078e10ff */
[----:B------:R-:W0:Y:S01]  /*11270*/  LDC.64 R36, c[0x0][0x380] ;  /* 0x0000e000ff247b82 */ /* 0x000e220000000a00 */
[-C--:B------:R-:W-:Y:S01]  /*11280*/  IADD3 R24, PT, PT, R21, R9.reuse, RZ ;  /* 0x0000000915187210 */ /* 0x080fe20007ffe0ff */
[----:B------:R-:W1:Y:S02]  /*11290*/  LDCU UR4, c[0x0][0x3e4] ;  /* 0x00007c80ff0477ac */ /* 0x000e640008000800 */
[----:B------:R-:W2:Y:S04]  /*112a0*/  LDL R25, [R22+0x110] ;  /* 0x0001100016197983 */ /* 0x000ea80000100800 */
[----:B------:R3:W4:Y:S01]  /*112b0*/  LDL R41, [R22+0x138] ;  /* 0x0001380016297983 */ /* 0x0007220000100800 */
[----:B------:R-:W5:Y:S01]  /*112c0*/  LDC.64 R34, c[0x0][0x388] ;  /* 0x0000e200ff227b82 */ /* 0x000f620000000a00 */
[----:B------:R-:W-:-:S04]  /*112d0*/  IMAD R43, R9, R9, R24 ;  /* 0x00000009092b7224 */ /* 0x000fc800078e0218 */
[----:B------:R-:W-:-:S03]  /*112e0*/  IMAD R43, R43, UR8, R42 ;  /* 0x000000082b2b7c24 */ /* 0x000fc6000f8e022a */
[----:B------:R-:W3:Y:S01]  /*112f0*/  LDC.64 R32, c[0x0][0x390] ;  /* 0x0000e400ff207b82 */ /* 0x000ee20000000a00 */
[----:B-1----:R-:W-:-:S04]  /*11300*/  IMAD R43, R43, UR4, R20 ;  /* 0x000000042b2b7c24 */ /* 0x002fc8000f8e0214 */
[----:B0-----:R-:W-:-:S03]  /*11310*/  IMAD.WIDE R36, R43, 0x4, R36 ;  /* 0x000000042b247825 */ /* 0x001fc600078e0224 */
[----:B------:R-:W0:Y:S08]  /*11320*/  LDC.64 R30, c[0x0][0x3a0] ;  /* 0x0000e800ff1e7b82 */ /* 0x000e300000000a00 */
[----:B------:R-:W1:Y:S01]  /*11330*/  LDC.64 R28, c[0x0][0x3b0] ;  /* 0x0000ec00ff1c7b82 */ /* 0x000e620000000a00 */
[----:B-----5:R-:W-:-:S07]  /*11340*/  IMAD.WIDE R34, R43, 0x4, R34 ;  /* 0x000000042b227825 */ /* 0x020fce00078e0222 */
[----:B------:R-:W5:Y:S01]  /*11350*/  LDC.64 R26, c[0x0][0x398] ;  /* 0x0000e600ff1a7b82 */ /* 0x000f620000000a00 */
[----:B---3--:R-:W-:-:S07]  /*11360*/  IMAD.WIDE R32, R43, 0x4, R32 ;  /* 0x000000042b207825 */ /* 0x008fce00078e0220 */
[----:B------:R-:W3:Y:S01]  /*11370*/  LDC.64 R22, c[0x0][0x3a8] ;  /* 0x0000ea00ff167b82 */ /* 0x000ee20000000a00 */
[----:B0-----:R-:W-:-:S04]  /*11380*/  IMAD.WIDE R30, R43, 0x4, R30 ;  /* 0x000000042b1e7825 */ /* 0x001fc800078e021e */
[----:B-1----:R-:W-:-:S04]  /*11390*/  IMAD.WIDE R28, R43, 0x4, R28 ;  /* 0x000000042b1c7825 */ /* 0x002fc800078e021c */
[----:B-----5:R-:W-:-:S04]  /*113a0*/  IMAD.WIDE R26, R43, 0x4, R26 ;  /* 0x000000042b1a7825 */ /* 0x020fc800078e021a */
[----:B---3--:R-:W-:-:S04]  /*113b0*/  IMAD.WIDE R22, R43, 0x4, R22 ;  /* 0x000000042b167825 */ /* 0x008fc800078e0216 */
[C---:B--2---:R-:W-:Y:S01]  /*113c0*/  FMUL R39, R25.reuse, R16 ;  /* 0x0000001019277220 */ /* 0x044fe20000400000 */
[C---:B------:R-:W-:Y:S01]  /*113d0*/  FMUL R45, R25.reuse, R15 ;  /* 0x0000000f192d7220 */ /* 0x040fe20000400000 */
[----:B------:R-:W-:Y:S02]  /*113e0*/  FMUL R53, R25, R2 ;  /* 0x0000000219357220 */ /* 0x000fe40000400000 */
[----:B------:R-:W0:Y:S01]  /*113f0*/  LDC.64 R24, c[0x0][0x3b8] ;  /* 0x0000ee00ff187b82 */ /* 0x000e220000000a00 */
[C---:B------:R-:W-:Y:S01]  /*11400*/  FMUL R55, R0.reuse, R45 ;  /* 0x0000002d00377220 */ /* 0x040fe20000400000 */
[-C--:B------:R-:W-:Y:S01]  /*11410*/  FMUL R38, R0, R39.reuse ;  /* 0x0000002700267220 */ /* 0x080fe20000400000 */
[----:B------:R-:W-:Y:S01]  /*11420*/  FMUL R57, R46, R39 ;  /* 0x000000272e397220 */ /* 0x000fe20000400000 */
[----:B------:R-:W-:Y:S01]  /*11430*/  FMUL R40, R0, R53 ;  /* 0x0000003500287220 */ /* 0x000fe20000400000 */
[-C--:B----4-:R-:W-:Y:S01]  /*11440*/  FFMA R39, R48, R41.reuse, R55 ;  /* 0x0000002930277223 */ /* 0x090fe20000000037 */
[----:B------:R-:W-:Y:S01]  /*11450*/  FMUL R55, R0, R41 ;  /* 0x0000002900377220 */ /* 0x000fe20000400000 */
[C---:B------:R-:W-:Y:S01]  /*11460*/  FMUL R0, R46.reuse, R45 ;  /* 0x0000002d2e007220 */ /* 0x040fe20000400000 */
[CC--:B------:R-:W-:Y:S01]  /*11470*/  FMUL R45, R46.reuse, R41.reuse ;  /* 0x000000292e2d7220 */ /* 0x0c0fe20000400000 */
[----:B------:R-:W-:Y:S01]  /*11480*/  FFMA R47, R47, R41, R38 ;  /* 0x000000292f2f7223 */ /* 0x000fe20000000026 */
[----:B------:R-:W-:Y:S01]  /*11490*/  FMUL R53, R46, R53 ;  /* 0x000000352e357220 */ /* 0x000fe20000400000 */
[-C--:B------:R-:W-:Y:S01]  /*114a0*/  FFMA R49, R49, R41.reuse, R40 ;  /* 0x0000002931317223 */ /* 0x080fe20000000028 */
[-C--:B------:R-:W-:Y:S01]  /*114b0*/  FFMA R50, R50, R41.reuse, R57 ;  /* 0x0000002932327223 */ /* 0x080fe20000000039 */
[----:B------:R2:W-:Y:S01]  /*114c0*/  STG.E desc[UR6][R36.64], R55 ;  /* 0x0000003724007986 */ /* 0x0005e2000c101906 */
[-C--:B------:R-:W-:Y:S01]  /*114d0*/  FFMA R51, R51, R41.reuse, R0 ;  /* 0x0000002933337223 */ /* 0x080fe20000000000 */
[----:B------:R-:W-:-:S02]  /*114e0*/  FFMA R53, R52, R41, R53 ;  /* 0x0000002934357223 */ /* 0x000fc40000000035 */
[----:B------:R2:W-:Y:S04]  /*114f0*/  STG.E desc[UR6][R34.64], R45 ;  /* 0x0000002d22007986 */ /* 0x0005e8000c101906 */
[----:B------:R2:W-:Y:S01]  /*11500*/  STG.E desc[UR6][R32.64], R47 ;  /* 0x0000002f20007986 */ /* 0x0005e2000c101906 */
[----:B0-----:R-:W-:-:S03]  /*11510*/  IMAD.WIDE R24, R43, 0x4, R24 ;  /* 0x000000042b187825 */ /* 0x001fc600078e0218 */
[----:B------:R2:W-:Y:S04]  /*11520*/  STG.E desc[UR6][R30.64], R39 ;  /* 0x000000271e007986 */ /* 0x0005e8000c101906 */
[----:B------:R2:W-:Y:S04]  /*11530*/  STG.E desc[UR6][R28.64], R49 ;  /* 0x000000311c007986 */ /* 0x0005e8000c101906 */
[----:B------:R2:W-:Y:S04]  /*11540*/  STG.E desc[UR6][R26.64], R50 ;  /* 0x000000321a007986 */ /* 0x0005e8000c101906 */
[----:B------:R2:W-:Y:S04]  /*11550*/  STG.E desc[UR6][R22.64], R51 ;  /* 0x0000003316007986 */ /* 0x0005e8000c101906 */
[----:B------:R2:W-:Y:S02]  /*11560*/  STG.E desc[UR6][R24.64], R53 ;  /* 0x0000003518007986 */ /* 0x0005e4000c101906 */
.L_x_1153:
[----:B------:R-:W-:-:S05]  /*11570*/  VIADD R21, R21, 0x1 ;  /* 0x0000000115157836 */ /* 0x000fca0000000000 */
[----:B------:R-:W-:-:S13]  /*11580*/  ISETP.NE.AND P0, PT, R21, R7, PT ;  /* 0x000000071500720c */ /* 0x000fda0003f05270 */
[----:B------:R-:W-:Y:S05]  /*11590*/  @P0 BRA `(.L_x_1157) ;  /* 0xffffffcc00640947 */ /* 0x000fea000383ffff */
[----:B------:R-:W-:Y:S05]  /*115a0*/  BRA.U !UP0, `(.L_x_1158) ;  /* 0x00000015089c7547 */ /* 0x000fea000b800000 */
[----:B------:R-:W-:Y:S01]  /*115b0*/  MOV R0, 0xbf800000 ;  /* 0xbf80000000007802 */ /* 0x000fe20000000f00 */
[----:B------:R-:W-:-:S06]  /*115c0*/  UMOV UR4, URZ ;  /* 0x000000ff00047c82 */ /* 0x000fcc0008000000 */
.L_x_1163:
[----:B--2---:R-:W0:Y:S01]  /*115d0*/  LDC R21, c[0x0][0x3e0] ;  /* 0x0000f800ff157b82 */ /* 0x004e220000000800 */
[----:B--2---:R-:W-:Y:S01]  /*115e0*/  HFMA2 R55, -RZ, RZ, 0, 0 ;  /* 0x00000000ff377431 */ /* 0x004fe200000001ff */
[----:B-1----:R-:W-:Y:S01]  /*115f0*/  MOV R54, R0 ;  /* 0x0000000000367202 */ /* 0x002fe20000000f00 */
[----:B------:R-:W-:Y:S01]  /*11600*/  FADD R0, -R0, -RZ ;  /* 0x800000ff00007221 */ /* 0x000fe20000000100 */
[----:B0-----:R-:W-:-:S13]  /*11610*/  ISETP.GE.U32.AND P0, PT, R21, 0x4, PT ;  /* 0x000000041500780c */ /* 0x001fda0003f06070 */
[----:B------:R-:W-:Y:S05]  /*11620*/  @!P0 BRA `(.L_x_1159) ;  /* 0x0000000800dc8947 */ /* 0x000fea0003800000 */
[----:B------:R-:W-:Y:S01]  /*11630*/  IMAD R56, R9, R9, R9 ;  /* 0x0000000909387224 */ /* 0x000fe200078e0209 */
[----:B------:R-:W-:Y:S01]  /*11640*/  ULOP3.LUT UR5, URZ, UR4, URZ, 0x33, !UPT ;  /* 0x00000004ff057292 */ /* 0x000fe2000f8e33ff */
[----:B------:R-:W-:Y:S02]  /*11650*/  LOP3.LUT R55, R21, 0x7ffffffc, RZ, 0xc0, !PT ;  /* 0x7ffffffc15377812 */ /* 0x000fe400078ec0ff */
[----:B------:R-:W-:-:S03]  /*11660*/  VIADD R22, R56, UR4 ;  /* 0x0000000438167c36 */ /* 0x000fc60008000000 */
[----:B------:R-:W-:Y:S01]  /*11670*/  IADD3 R56, PT, PT, R56, UR5, RZ ;  /* 0x0000000538387c10 */ /* 0x000fe2000fffe0ff */
[----:B------:R-:W-:Y:S01]  /*11680*/  IMAD R57, R22, R21, R21 ;  /* 0x0000001516397224 */ /* 0x000fe200078e0215 */
[----:B------:R-:W-:-:S06]  /*11690*/  UMOV UR5, URZ ;  /* 0x000000ff00057c82 */ /* 0x000fcc0008000000 */
.L_x_1160:
[----:B------:R-:W0:Y:S01]  /*116a0*/  LDC R58, c[0x0][0x3e4] ;  /* 0x0000f900ff3a7b82 */ /* 0x000e220000000800 */
[----:B-1----:R-:W-:-:S07]  /*116b0*/  IADD3 R23, PT, PT, R57, UR5, RZ ;  /* 0x0000000539177c10 */ /* 0x002fce000fffe0ff */
[----:B------:R-:W1:Y:S08]  /*116c0*/  LDC.64 R52, c[0x0][0x380] ;  /* 0x0000e000ff347b82 */ /* 0x000e700000000a00 */
        /* <DEDUP_REMOVED lines=173> */
.L_x_1159:
[----:B------:R-:W-:-:S13]  /*121a0*/  LOP3.LUT P0, RZ, R21, 0x3, RZ, 0xc0, !PT ;  /* 0x0000000315ff7812 */ /* 0x000fda000780c0ff */
[----:B------:R-:W-:Y:S05]  /*121b0*/  @!P0 BRA `(.L_x_1161) ;  /* 0x00000008008c8947 */ /* 0x000fea0003800000 */
[C---:B------:R-:W-:Y:S02]  /*121c0*/  LOP3.LUT R22, R21.reuse, 0x3, RZ, 0xc0, !PT ;  /* 0x0000000315167812 */ /* 0x040fe400078ec0ff */
[----:B-1----:R-:W-:Y:S02]  /*121d0*/  LOP3.LUT R23, R21, 0x1, RZ, 0xc0, !PT ;  /* 0x0000000115177812 */ /* 0x002fe400078ec0ff */
[----:B------:R-:W-:Y:S02]  /*121e0*/  ISETP.NE.AND P0, PT, R22, 0x1, PT ;  /* 0x000000011600780c */ /* 0x000fe40003f05270 */
[----:B------:R-:W-:-:S11]  /*121f0*/  ISETP.NE.U32.AND P1, PT, R23, 0x1, PT ;  /* 0x000000011700780c */ /* 0x000fd60003f25070 */
[----:B------:R-:W-:Y:S05]  /*12200*/  @!P0 BRA `(.L_x_1162) ;  /* 0x00000004008c8947 */ /* 0x000fea0003800000 */
[----:B------:R-:W0:Y:S01]  /*12210*/  LDC R56, c[0x0][0x3e4] ;  /* 0x0000f900ff387b82 */ /* 0x000e220000000800 */
[----:B------:R-:W-:-:S05]  /*12220*/  IMAD R22, R9, R9, R9 ;  /* 0x0000000909167224 */ /* 0x000fca00078e0209 */
[----:B------:R-:W-:Y:S02]  /*12230*/  IADD3 R24, PT, PT, R22, UR4, RZ ;  /* 0x0000000416187c10 */ /* 0x000fe4000fffe0ff */
[----:B------:R-:W1:Y:S03]  /*12240*/  LDC.64 R50, c[0x0][0x380] ;  /* 0x0000e000ff327b82 */ /* 0x000e660000000a00 */
[----:B------:R-:W-:-:S04]  /*12250*/  IMAD R24, R24, R21, R21 ;  /* 0x0000001518187224 */ /* 0x000fc800078e0215 */
[----:B------:R-:W-:Y:S01]  /*12260*/  IMAD.IADD R23, R55, 0x1, R24 ;  /* 0x0000000137177824 */ /* 0x000fe200078e0218 */
        /* <DEDUP_REMOVED lines=89> */
[----:B--2---:R-:W-:Y:S01]  /*12800*/  IMAD.WIDE R32, R56, 0x4, R32 ;  /* 0x0000000438207825 */ /* 0x004fe200078e0220 */
[----:B------:R-:W-:-:S03]  /*12810*/  IADD3 R55, PT, PT, R55, 0x2, RZ ;  /* 0x0000000237377810 */ /* 0x000fc60007ffe0ff */
[----:B0-----:R-:W-:-:S05]  /*12820*/  FMUL R25, R0, R37 ;  /* 0x0000002500197220 */ /* 0x001fca0000400000 */
[----:B------:R1:W-:Y:S02]  /*12830*/  STG.E desc[UR6][R32.64], R25 ;  /* 0x0000001920007986 */ /* 0x0003e4000c101906 */
.L_x_1162:
[----:B------:R-:W-:Y:S05]  /*12840*/  @P1 BRA `(.L_x_1161) ;  /* 0x0000000000e81947 */ /* 0x000fea0003800000 */
[----:B------:R-:W0:Y:S01]  /*12850*/  LDC.64 R26, c[0x0][0x380] ;  /* 0x0000e000ff1a7b82 */ /* 0x000e220000000a00 */
[----:B------:R-:W-:Y:S01]  /*12860*/  IMAD R30, R9, R9, R9 ;  /* 0x00000009091e7224 */ /* 0x000fe200078e0209 */
[----:B------:R-:W2:Y:S04]  /*12870*/  LDCU UR5, c[0x0][0x3e4] ;  /* 0x00007c80ff0577ac */ /* 0x000ea80008000800 */
[----:B------:R-:W-:Y:S02]  /*12880*/  IADD3 R22, PT, PT, R30, UR4, RZ ;  /* 0x000000041e167c10 */ /* 0x000fe4000fffe0ff */
[----:B-1----:R-:W1:Y:S03]  /*12890*/  LDC.64 R24, c[0x0][0x388] ;  /* 0x0000e200ff187b82 */ /* 0x002e660000000a00 */
[----:B------:R-:W-:-:S04]  /*128a0*/  IMAD R22, R22, R21, R21 ;  /* 0x0000001516167224 */ /* 0x000fc800078e0215 */
[----:B------:R-:W-:-:S04]  /*128b0*/  IMAD.IADD R23, R55, 0x1, R22 ;  /* 0x0000000137177824 */ /* 0x000fc800078e0216 */
[----:B--2---:R-:W-:-:S04]  /*128c0*/  IMAD R22, R23, UR5, R20 ;  /* 0x0000000517167c24 */ /* 0x004fc8000f8e0214 */
[----:B0-----:R-:W-:-:S06]  /*128d0*/  IMAD.WIDE R28, R22, 0x4, R26 ;  /* 0x00000004161c7825 */ /* 0x001fcc00078e021a */
[----:B------:R-:W2:Y:S01]  /*128e0*/  LDG.E R29, desc[UR6][R28.64] ;  /* 0x000000061c1d7981 */ /* 0x000ea2000c1e1900 */
[----:B------:R-:W-:Y:S01]  /*128f0*/  ULOP3.LUT UR8, URZ, UR4, URZ, 0x33, !UPT ;  /* 0x00000004ff087292 */ /* 0x000fe2000f8e33ff */
[----:B-1----:R-:W-:-:S05]  /*12900*/  IMAD.WIDE R32, R22, 0x4, R24 ;  /* 0x0000000416207825 */ /* 0x002fca00078e0218 */
[----:B------:R-:W-:-:S05]  /*12910*/  IADD3 R30, PT, PT, R30, UR8, RZ ;  /* 0x000000081e1e7c10 */ /* 0x000fca000fffe0ff */
[----:B------:R-:W-:-:S04]  /*12920*/  IMAD R21, R21, R30, R55 ;  /* 0x0000001e15157224 */ /* 0x000fc800078e0237 */
[----:B------:R-:W-:-:S04]  /*12930*/  IMAD R21, R21, UR5, R20 ;  /* 0x0000000515157c24 */ /* 0x000fc8000f8e0214 */
[----:B------:R-:W-:Y:S02]  /*12940*/  IMAD.WIDE R30, R21, 0x4, R26 ;  /* 0x00000004151e7825 */ /* 0x000fe400078e021a */
[----:B------:R-:W0:Y:S02]  /*12950*/  LDC.64 R26, c[0x0][0x390] ;  /* 0x0000e400ff1a7b82 */ /* 0x000e240000000a00 */
        /* <DEDUP_REMOVED lines=28> */
[----:B------:R-:W4:Y:S01]  /*12b20*/  LDG.E R37, desc[UR6][R36.64] ;  /* 0x0000000624257981 */ /* 0x000f22000c1e1900 */
[----:B---3--:R-:W-:-:S04]  /*12b30*/  IMAD.WIDE R30, R22, 0x4, R26 ;  /* 0x00000004161e7825 */ /* 0x008fc800078e021a */
[----:B----4-:R-:W-:-:S05]  /*12b40*/  FMUL R41, R0, R37 ;  /* 0x0000002500297220 */ /* 0x010fca0000400000 */
[----:B------:R2:W-:Y:S04]  /*12b50*/  STG.E desc[UR6][R24.64], R41 ;  /* 0x0000002918007986 */ /* 0x0005e8000c101906 */
[----:B------:R-:W3:Y:S01]  /*12b60*/  LDG.E R31, desc[UR6][R30.64] ;  /* 0x000000061e1f7981 */ /* 0x000ee2000c1e1900 */
[----:B------:R-:W-:-:S04]  /*12b70*/  IMAD.WIDE R26, R21, 0x4, R26 ;  /* 0x00000004151a7825 */ /* 0x000fc800078e021a */
[----:B0-----:R-:W-:-:S04]  /*12b80*/  IMAD.WIDE R22, R22, 0x4, R28 ;  /* 0x0000000416167825 */ /* 0x001fc800078e021c */
[----:B---3--:R-:W-:-:S05]  /*12b90*/  FMUL R33, R31, R54 ;  /* 0x000000361f217220 */ /* 0x008fca0000400000 */
[----:B------:R2:W-:Y:S04]  /*12ba0*/  STG.E desc[UR6][R26.64], R33 ;  /* 0x000000211a007986 */ /* 0x0005e8000c101906 */
[----:B------:R-:W3:Y:S01]  /*12bb0*/  LDG.E R23, desc[UR6][R22.64] ;  /* 0x0000000616177981 */ /* 0x000ee2000c1e1900 */
[----:B------:R-:W-:-:S04]  /*12bc0*/  IMAD.WIDE R28, R21, 0x4, R28 ;  /* 0x00000004151c7825 */ /* 0x000fc800078e021c */
[----:B---3--:R-:W-:-:S05]  /*12bd0*/  FMUL R21, R0, R23 ;  /* 0x0000001700157220 */ /* 0x008fca0000400000 */
[----:B------:R2:W-:Y:S02]  /*12be0*/  STG.E desc[UR6][R28.64], R21 ;  /* 0x000000151c007986 */ /* 0x0005e4000c101906 */
.L_x_1161:
[----:B------:R-:W-:-:S06]  /*12bf0*/  UIADD3 UR4, UPT, UPT, UR4, 0x1, URZ ;  /* 0x0000000104047890 */ /* 0x000fcc000fffe0ff */
[----:B------:R-:W-:-:S13]  /*12c00*/  ISETP.NE.AND P0, PT, R9, UR4, PT ;  /* 0x0000000409007c0c */ /* 0x000fda000bf05270 */
[----:B------:R-:W-:Y:S05]  /*12c10*/  @P0 BRA `(.L_x_1163) ;  /* 0xffffffe8006c0947 */ /* 0x000fea000383ffff */
.L_x_1158:
        /* <DEDUP_REMOVED lines=9> */
.L_x_1024:
[----:B------:R-:W3:Y:S01]  /*12cb0*/  LDCU UR4, c[0x0][0x360] ;  /* 0x00006c00ff0477ac */ /* 0x000ee20008000800 */
[----:B------:R-:W3:Y:S01]  /*12cc0*/  LDC R3, c[0x0][0x370] ;  /* 0x0000dc00ff037b82 */ /* 0x000ee20000000800 */
[----:B------:R-:W4:Y:S01]  /*12cd0*/  LDCU UR5, c[0x0][0x3e4] ;  /* 0x00007c80ff0577ac */ /* 0x000f220008000800 */
[----:B---3--:R-:W-:-:S05]  /*12ce0*/  IMAD R20, R3, UR4, R20 ;  /* 0x0000000403147c24 */ /* 0x008fca000f8e0214 */
[----:B----4-:R-:W-:-:S13]  /*12cf0*/  ISETP.GE.AND P0, PT, R20, UR5, PT ;  /* 0x0000000514007c0c */ /* 0x010fda000bf06270 */
[----:B------:R-:W-:Y:S05]  /*12d00*/  @!P0 BRA `(.L_x_892) ;  /* 0xfffffed400508947 */ /* 0x000fea000383ffff */
[----:B------:R-:W-:Y:S05]  /*12d10*/  EXIT ;  /* 0x000000000000794d */ /* 0x000fea0003800000 */
        .weak           $__internal_12_$__cuda_sm20_rcp_rn_f32_slowpath
        .type           $__internal_12_$__cuda_sm20_rcp_rn_f32_slowpath,@function
        .size           $__internal_12_$__cuda_sm20_rcp_rn_f32_slowpath,($__internal_13_$__cuda_sm20_sqrt_rn_f32_slowpath - $__internal_12_$__cuda_sm20_rcp_rn_f32_slowpath)
$__internal_12_$__cuda_sm20_rcp_rn_f32_slowpath:
        /* <DEDUP_REMOVED lines=15> */
.L_x_1165:
[----:B------:R-:W-:-:S05]  /*12e10*/  VIADD R3, R2, 0xffffff03 ;  /* 0xffffff0302037836 */ /* 0x000fca0000000000 */
        /* <DEDUP_REMOVED lines=18> */
[----:B------:R-:W-:Y:S02]  /*12f40*/  LOP3.LUT P1, RZ, R5, R3, R6, 0xf8, !PT ;  /* 0x0000000305ff7212 */ /* 0x000fe4000782f806 */
[C---:B------:R-:W-:Y:S02]  /*12f50*/  LOP3.LUT P0, RZ, R4.reuse, 0x1, RZ, 0xc0, !PT ;  /* 0x0000000104ff7812 */ /* 0x040fe4000780c0ff */
[----:B------:R-:W-:-:S04]  /*12f60*/  LOP3.LUT P2, RZ, R4, 0x2, RZ, 0xc0, !PT ;  /* 0x0000000204ff7812 */ /* 0x000fc8000784c0ff */
[----:B------:R-:W-:Y:S02]  /*12f70*/  PLOP3.LUT P0, PT, P0, P1, P2, 0xe0, 0x0 ;  /* 0x000000000000781c */ /* 0x000fe40000703c20 */
[----:B------:R-:W-:Y:S02]  /*12f80*/  LOP3.LUT P1, RZ, R0, 0x7fffff, RZ, 0xc0, !PT ;  /* 0x007fffff00ff7812 */ /* 0x000fe4000782c0ff */
[----:B------:R-:W-:-:S04]  /*12f90*/  SEL R3, RZ, 0x1, !P0 ;  /* 0x00000001ff037807 */ /* 0x000fc80004000000 */
[----:B------:R-:W-:-:S04]  /*12fa0*/  IADD3 R3, PT, PT, -R3, RZ, RZ ;  /* 0x000000ff03037210 */ /* 0x000fc80007ffe1ff */
[----:B------:R-:W-:Y:S01]  /*12fb0*/  ISETP.GE.AND P0, PT, R3, RZ, PT ;  /* 0x000000ff0300720c */ /* 0x000fe20003f06270 */
[----:B------:R-:W-:-:S05]  /*12fc0*/  VIADD R3, R2, 0xffffff04 ;  /* 0xffffff0402037836 */ /* 0x000fca0000000000 */
[----:B------:R-:W-:-:S07]  /*12fd0*/  SHF.R.U32.HI R3, RZ, R3, R6 ;  /* 0x00000003ff037219 */ /* 0x000fce0000011606 */
[----:B------:R-:W-:-:S04]  /*12fe0*/  @!P0 IADD3 R3, PT, PT, R3, 0x1, RZ ;  /* 0x0000000103038810 */ /* 0x000fc80007ffe0ff */
[----:B------:R-:W-:-:S04]  /*12ff0*/  @!P1 SHF.L.U32 R3, R3, 0x1, RZ ;  /* 0x0000000103039819 */ /* 0x000fc800000006ff */
[----:B------:R-:W-:Y:S01]  /*13000*/  LOP3.LUT R2, R3, 0x80000000, R0, 0xf8, !PT ;  /* 0x8000000003027812 */ /* 0x000fe200078ef800 */
[----:B------:R-:W-:Y:S06]  /*13010*/  BRA `(.L_x_1166) ;  /* 0x0000000000047947 */ /* 0x000fec0003800000 */
.L_x_1167:
[----:B------:R2:W3:Y:S02]  /*13020*/  MUFU.RCP R2, R0 ;  /* 0x0000000000027308 */ /* 0x0004e40000001000 */
.L_x_1166:
[----:B0123--:R-:W-:Y:S01]  /*13030*/  MOV R0, R2 ;  /* 0x0000000200007202 */ /* 0x00ffe20000000f00 */
[----:B------:R-:W-:Y:S01]  /*13040*/  IMAD.MOV.U32 R2, RZ, RZ, R8 ;  /* 0x000000ffff027224 */ /* 0x000fe200078e0008 */
[----:B------:R-:W-:-:S04]  /*13050*/  MOV R3, 0x0 ;  /* 0x0000000000037802 */ /* 0x000fc80000000f00 */
[----:B------:R-:W-:Y:S05]  /*13060*/  RET.REL.NODEC R2 `(_Z42gpuKernelSphericalHarmonicsBesselWithDerivIfEvPT_S1_S1_S1_S1_S1_S1_S1_S1_S1_S1_S0_iii) ;  /* 0xfffffecc02e47950 */ /* 0x000fea0003c3ffff */
        .weak           $__internal_13_$__cuda_sm20_sqrt_rn_f32_slowpath
        .type           $__internal_13_$__cuda_sm20_sqrt_rn_f32_slowpath,@function
        .size           $__internal_13_$__cuda_sm20_sqrt_rn_f32_slowpath,($__internal_14_$__cuda_sm3x_div_rn_noftz_f32_slowpath - $__internal_13_$__cuda_sm20_sqrt_rn_f32_slowpath)
$__internal_13_$__cuda_sm20_sqrt_rn_f32_slowpath:
[----:B------:R-:W-:-:S13]  /*13070*/  LOP3.LUT P0, RZ, R0, 0x7fffffff, RZ, 0xc0, !PT ;  /* 0x7fffffff00ff7812 */ /* 0x000fda000780c0ff */
[----:B------:R-:W-:Y:S01]  /*13080*/  @!P0 MOV R22, R0 ;  /* 0x0000000000168202 */ /* 0x000fe20000000f00 */
        /* <DEDUP_REMOVED lines=12> */
[----:B------:R-:W-:Y:S02]  /*13150*/  @!P0 IMAD.MOV.U32 R22, RZ, RZ, R0 ;  /* 0x000000ffff168224 */ /* 0x000fe400078e0000 */
[----:B------:R-:W-:-:S04]  /*13160*/  @P0 FADD.FTZ R25, -R24, -RZ ;  /* 0x800000ff18190221 */ /* 0x000fc80000010100 */
[----:B------:R-:W-:-:S04]  /*13170*/  @P0 FFMA R25, R24, R25, R23 ;  /* 0x0000001918190223 */ /* 0x000fc80000000017 */
[----:B------:R-:W-:-:S04]  /*13180*/  @P0 FFMA R25, R25, R26, R24 ;  /* 0x0000001a19190223 */ /* 0x000fc80000000018 */
[----:B------:R-:W-:-:S07]  /*13190*/  @P0 FMUL.FTZ R22, R25, 2.3283064365386962891e-10 ;  /* 0x2f80000019160820 */ /* 0x000fce0000410000 */
.L_x_1168:
[----:B------:R-:W-:Y:S01]  /*131a0*/  HFMA2 R23, -RZ, RZ, 0, 0 ;  /* 0x00000000ff177431 */ /* 0x000fe200000001ff */
[----:B------:R-:W-:Y:S02]  /*131b0*/  MOV R24, R22 ;  /* 0x0000001600187202 */ /* 0x000fe40000000f00 */
[----:B------:R-:W-:-:S04]  /*131c0*/  MOV R22, R27 ;  /* 0x0000001b00167202 */ /* 0x000fc80000000f00 */
[----:B------:R-:W-:Y:S05]  /*131d0*/  RET.REL.NODEC R22 `(_Z42gpuKernelSphericalHarmonicsBesselWithDerivIfEvPT_S1_S1_S1_S1_S1_S1_S1_S1_S1_S1_S0_iii) ;  /* 0xfffffecc16887950 */ /* 0x000fea0003c3ffff */
        .weak           $__internal_14_$__cuda_sm3x_div_rn_noftz_f32_slowpath
        .type           $__internal_14_$__cuda_sm3x_div_rn_noftz_f32_slowpath,@function
        .size           $__internal_14_$__cuda_sm3x_div_rn_noftz_f32_slowpath,(.L_x_2705 - $__internal_14_$__cuda_sm3x_div_rn_noftz_f32_slowpath)
$__internal_14_$__cuda_sm3x_div_rn_noftz_f32_slowpath:
        /* <DEDUP_REMOVED lines=30> */
[----:B------:R-:W-:Y:S02]  /*133c0*/  @!P0 IMAD.MOV.U32 R36, RZ, RZ, -0x40 ;  /* 0xffffffc0ff248424 */ /* 0x000fe400078e00ff */
[----:B------:R-:W-:Y:S01]  /*133d0*/  @!P0 FFMA R0, R0, 1.84467440737095516160e+19, RZ ;  /* 0x5f80000000008823 */ /* 0x000fe200000000ff */
[----:B------:R-:W-:Y:S02]  /*133e0*/  @!P1 FFMA R40, R40, 1.84467440737095516160e+19, RZ ;  /* 0x5f80000028289823 */ /* 0x000fe400000000ff */
[----:B------:R-:W-:-:S07]  /*133f0*/  @!P1 IADD3 R36, PT, PT, R36, 0x40, RZ ;  /* 0x0000004024249810 */ /* 0x000fce0007ffe0ff */
.L_x_1170:
[----:B------:R-:W-:Y:S01]  /*13400*/  LEA R38, R35, 0xc0800000, 0x17 ;  /* 0xc080000023267811 */ /* 0x000fe200078eb8ff */
[----:B------:R-:W-:Y:S01]  /*13410*/  BSSY.RECONVERGENT B1, `(.L_x_1175) ;  /* 0x0000036000017945 */ /* 0x000fe20003800200 */
[----:B------:R-:W-:Y:S02]  /*13420*/  IADD3 R37, PT, PT, R37, -0x7f, RZ ;  /* 0xffffff8125257810 */ /* 0x000fe40007ffe0ff */
[----:B------:R-:W-:-:S03]  /*13430*/  IADD3 R38, PT, PT, -R38, R40, RZ ;  /* 0x0000002826267210 */ /* 0x000fc60007ffe1ff */
[C---:B------:R-:W-:Y:S01]  /*13440*/  IMAD R0, R37.reuse, -0x800000, R0 ;  /* 0xff80000025007824 */ /* 0x040fe200078e0200 */
[----:B------:R0:W1:Y:S01]  /*13450*/  MUFU.RCP R39, R38 ;  /* 0x0000002600277308 */ /* 0x0000620000001000 */
[----:B------:R-:W-:-:S05]  /*13460*/  IADD3 R37, PT, PT, R37, 0x7f, -R35 ;  /* 0x0000007f25257810 */ /* 0x000fca0007ffe823 */
[----:B------:R-:W-:Y:S02]  /*13470*/  IMAD.IADD R37, R37, 0x1, R36 ;  /* 0x0000000125257824 */ /* 0x000fe400078e0224 */
[----:B0-----:R-:W-:-:S04]  /*13480*/  FADD.FTZ R38, -R38, -RZ ;  /* 0x800000ff26267221 */ /* 0x001fc80000010100 */
        /* <DEDUP_REMOVED lines=42> */
.L_x_1177:
[----:B------:R-:W-:-:S04]  /*13730*/  LOP3.LUT R0, R0, 0x80000000, RZ, 0xc0, !PT ;  /* 0x8000000000007812 */ /* 0x000fc800078ec0ff */
[----:B------:R-:W-:Y:S01]  /*13740*/  LOP3.LUT R0, R0, 0x7f800000, RZ, 0xfc, !PT ;  /* 0x7f80000000007812 */ /* 0x000fe200078efcff */
[----:B------:R-:W-:Y:S06]  /*13750*/  BRA `(.L_x_1178) ;  /* 0x0000000000047947 */ /* 0x000fec0003800000 */
.L_x_1176:
[----:B------:R-:W-:-:S07]  /*13760*/  LEA R0, R37, R0, 0x17 ;  /* 0x0000000025007211 */ /* 0x000fce00078eb8ff */
.L_x_1178:
[----:B------:R-:W-:Y:S05]  /*13770*/  BSYNC.RECONVERGENT B1 ;  /* 0x0000000000017941 */ /* 0x000fea0003800200 */
.L_x_1175:
[----:B------:R-:W-:Y:S05]  /*13780*/  BRA `(.L_x_1179) ;  /* 0x0000000000207947 */ /* 0x000fea0003800000 */
.L_x_1174:
[----:B------:R-:W-:-:S04]  /*13790*/  LOP3.LUT R0, R40, 0x80000000, R0, 0x48, !PT ;  /* 0x8000000028007812 */ /* 0x000fc800078e4800 */
[----:B------:R-:W-:Y:S01]  /*137a0*/  LOP3.LUT R0, R0, 0x7f800000, RZ, 0xfc, !PT ;  /* 0x7f80000000007812 */ /* 0x000fe200078efcff */
[----:B------:R-:W-:Y:S06]  /*137b0*/  BRA `(.L_x_1179) ;  /* 0x0000000000147947 */ /* 0x000fec0003800000 */
.L_x_1173:
[----:B------:R-:W-:Y:S01]  /*137c0*/  LOP3.LUT R0, R40, 0x80000000, R0, 0x48, !PT ;  /* 0x8000000028007812 */ /* 0x000fe200078e4800 */
[----:B------:R-:W-:Y:S06]  /*137d0*/  BRA `(.L_x_1179) ;  /* 0x00000000000c7947 */ /* 0x000fec0003800000 */
.L_x_1172:
[----:B------:R-:W0:Y:S01]  /*137e0*/  MUFU.RSQ R0, -QNAN ;  /* 0xffc0000000007908 */ /* 0x000e220000001400 */
[----:B------:R-:W-:Y:S05]  /*137f0*/  BRA `(.L_x_1179) ;  /* 0x0000000000047947 */ /* 0x000fea0003800000 */
.L_x_1171:
[----:B------:R-:W-:-:S07]  /*13800*/  FADD.FTZ R0, R0, R40 ;  /* 0x0000002800007221 */ /* 0x000fce0000010000 */
.L_x_1179:
[----:B------:R-:W-:Y:S05]  /*13810*/  BSYNC.RECONVERGENT B0 ;  /* 0x0000000000007941 */ /* 0x000fea0003800200 */
.L_x_1169:
[----:B------:R-:W-:-:S04]  /*13820*/  HFMA2 R35, -RZ, RZ, 0, 0 ;  /* 0x00000000ff237431 */ /* 0x000fc800000001ff */
[----:B0-----:R-:W-:Y:S05]  /*13830*/  RET.REL.NODEC R34 `(_Z42gpuKernelSphericalHarmonicsBesselWithDerivIfEvPT_S1_S1_S1_S1_S1_S1_S1_S1_S1_S1_S0_iii) ;  /* 0xfffffec422f07950 */ /* 0x001fea0003c3ffff */
.L_x_1180:
        /* <DEDUP_REMOVED lines=12> */
.L_x_2705:


//--------------------- .text._Z42gpuKernelSphericalHarmonicsBesselWithDerivIdEvPT_S1_S1_S1_S1_S1_S1_S1_S1_S1_S1_S0_iii --------------------------
	.section	.text._Z42gpuKernelSphericalHarmonicsBesselWithDerivIdEvPT_S1_S1_S1_S1_S1_S1_S1_S1_S1_S1_S0_iii,"ax",@progbits
	.align	128
        .global         _Z42gpuKernelSphericalHarmonicsBesselWithDerivIdEvPT_S1_S1_S1_S1_S1_S1_S1_S1_S1_S1_S0_iii
        .type           _Z42gpuKernelSphericalHarmonicsBesselWithDerivIdEvPT_S1_S1_S1_S1_S1_S1_S1_S1_S1_S1_S0_iii,@function
        .size           _Z42gpuKernelSphericalHarmonicsBesselWithDerivIdEvPT_S1_S1_S1_S1_S1_S1_S1_S1_S1_S1_S0_iii,(.L_x_2709 - _Z42gpuKernelSphericalHarmonicsBesselWithDerivIdEvPT_S1_S1_S1_S1_S1_S1_S1_S1_S1_S1_S0_iii)
        .other          _Z42gpuKernelSphericalHarmonicsBesselWithDerivIdEvPT_S1_S1_S1_S1_S1_S1_S1_S1_S1_S1_S0_iii,@"STO_CUDA_ENTRY STV_DEFAULT"
_Z42gpuKernelSphericalHarmonicsBesselWithDerivIdEvPT_S1_S1_S1_S1_S1_S1_S1_S1_S1_S1_S0_iii:
.text._Z42gpuKernelSphericalHarmonicsBesselWithDerivIdEvPT_S1_S1_S1_S1_S1_S1_S1_S1_S1_S1_S0_iii:
        /* <DEDUP_REMOVED lines=33> */
[----:B------:R-:W-:Y:S05]  /*0210*/  CALL.REL.NOINC `($__internal_15_$__cuda_sm20_dblrcp_rn_slowpath_v3) ;  /* 0x000000e400ec7944 */ /* 0x000fea0003c00000 */
[----:B------:R-:W-:Y:S01]  /*0220*/  MOV R10, UR4 ;  /* 0x00000004000a7c02 */ /* 0x000fe20008000f00 */
[----:B------:R-:W-:-:S07]  /*0230*/  IMAD.U32 R11, RZ, RZ, UR5 ;  /* 0x00000005ff0b7e24 */ /* 0x000fce000f8e00ff */
.L_x_1181:
        /* <DEDUP_REMOVED lines=21> */
[----:B------:R-:W-:-:S07]  /*0390*/  IMAD.MOV.U32 R47, RZ, RZ, R5 ;  /* 0x000000ffff2f7224 */ /* 0x000fce00078e0005 */
[----:B------:R-:W-:Y:S05]  /*03a0*/  CALL.REL.NOINC `($__internal_17_$__cuda_sm20_dsqrt_rn_f64_mediumpath_v1) ;  /* 0x000000ec00f47944 */ /* 0x000fea0003c00000 */
[----:B------:R-:W-:Y:S01]  /*03b0*/  MOV R50, R14 ;  /* 0x0000000e00327202 */ /* 0x000fe20000000f00 */
[----:B------:R-:W-:-:S07]  /*03c0*/  IMAD.MOV.U32 R51, RZ, RZ, R15 ;  /* 0x000000ffff337224 */ /* 0x000fce00078e000f */
.L_x_1182:
[----:B------:R-:W0:Y:S01]  /*03d0*/  LDCU.64 UR4, c[0x0][0x3e0] ;  /* 0x00007c00ff0477ac */ /* 0x000e220008000a00 */
[----:B------:R-:W1:Y:S01]  /*03e0*/  LDCU.64 UR20, c[0x0][0x358] ;  /* 0x00006b00ff1477ac */ /* 0x000e620008000a00 */
[----:B------:R-:W-:Y:S02]  /*03f0*/  UIADD3 UR9, UPT, UPT, UR9, 0xf0, URZ ;  /* 0x000000f009097890 */ /* 0x000fe4000fffe0ff */
[----:B0-----:R-:W-:Y:S02]  /*0400*/  UIADD3 UR6, UPT, UPT, UR4, 0x1, URZ ;  /* 0x0000000104067890 */ /* 0x001fe4000fffe0ff */
[----:B------:R-:W-:Y:S02]  /*0410*/  ULOP3.LUT UR22, UR5, 0x3, URZ, 0xc0, !UPT ;  /* 0x0000000305167892 */ /* 0x000fe4000f8ec0ff */
[----:B------:R-:W-:Y:S02]  /*0420*/  ULOP3.LUT UR7, UR5, 0x7ffffffc, URZ, 0xc0, !UPT ;  /* 0x7ffffffc05077892 */ /* 0x000fe4000f8ec0ff */
[----:B-1----:R-:W-:-:S12]  /*0430*/  ULOP3.LUT UR8, UR5, 0x1, URZ, 0xc0, !UPT ;  /* 0x0000000105087892 */ /* 0x002fd8000f8ec0ff */
.L_x_1383:
[----:B0-----:R-:W0:Y:S01]  /*0440*/  LDC.64 R4, c[0x0][0x3c0] ;  /* 0x0000f000ff047b82 */ /* 0x001e220000000a00 */
[----:B------:R-:W-:-:S04]  /*0450*/  IMAD R3, R32, 0x3, RZ ;  /* 0x0000000320037824 */ /* 0x000fc800078e02ff */
[----:B0-----:R-:W-:-:S05]  /*0460*/  IMAD.WIDE R4, R3, 0x8, R4 ;  /* 0x0000000803047825 */ /* 0x001fca00078e0204 */
[----:B--2---:R-:W2:Y:S04]  /*0470*/  LDG.E.64 R2, desc[UR20][R4.64+0x8] ;  /* 0x0000081404027981 */ /* 0x004ea8000c1e1b00 */
[----:B-1-3--:R-:W3:Y:S01]  /*0480*/  LDG.E.64 R8, desc[UR20][R4.64] ;  /* 0x0000001404087981 */ /* 0x00aee2000c1e1b00 */
[----:B------:R-:W-:Y:S01]  /*0490*/  IMAD.MOV.U32 R12, RZ, RZ, 0x0 ;  /* 0x00000000ff0c7424 */ /* 0x000fe200078e00ff */
[----:B------:R-:W-:Y:S01]  /*04a0*/  MOV R13, 0x3fd80000 ;  /* 0x3fd80000000d7802 */ /* 0x000fe20000000f00 */
        /* <DEDUP_REMOVED lines=18> */
[----:B------:R-:W-:Y:S01]  /*05d0*/  IMAD.MOV.U32 R10, RZ, RZ, R44 ;  /* 0x000000ffff0a7224 */ /* 0x000fe200078e002c */
[----:B------:R-:W-:Y:S01]  /*05e0*/  MOV R15, R43 ;  /* 0x0000002b000f7202 */ /* 0x000fe20000000f00 */
[----:B------:R-:W-:Y:S01]  /*05f0*/  IMAD.MOV.U32 R11, RZ, RZ, R41 ;  /* 0x000000ffff0b7224 */ /* 0x000fe200078e0029 */
[----:B------:R-:W-:Y:S01]  /*0600*/  MOV R44, 0x640 ;  /* 0x00000640002c7802 */ /* 0x000fe20000000f00 */
[----:B------:R-:W-:Y:S02]  /*0610*/  IMAD.MOV.U32 R43, RZ, RZ, R6 ;  /* 0x000000ffff2b7224 */ /* 0x000fe400078e0006 */
[----:B------:R-:W-:-:S07]  /*0620*/  IMAD.MOV.U32 R47, RZ, RZ, R13 ;  /* 0x000000ffff2f7224 */ /* 0x000fce00078e000d */
[----:B-----5:R-:W-:Y:S05]  /*0630*/  CALL.REL.NOINC `($__internal_17_$__cuda_sm20_dsqrt_rn_f64_mediumpath_v1) ;  /* 0x000000ec00507944 */ /* 0x020fea0003c00000 */
[----:B------:R-:W-:Y:S01]  /*0640*/  MOV R4, R14 ;  /* 0x0000000e00047202 */ /* 0x000fe20000000f00 */
[----:B------:R-:W-:-:S07]  /*0650*/  IMAD.MOV.U32 R5, RZ, RZ, R15 ;  /* 0x000000ffff057224 */ /* 0x000fce00078e000f */
.L_x_1184:
[----:B------:R-:W-:Y:S05]  /*0660*/  BSYNC.RECONVERGENT B0 ;  /* 0x0000000000007941 */ /* 0x000fea0003800200 */
.L_x_1183:
        /* <DEDUP_REMOVED lines=18> */
.L_x_1186:
[----:B------:R-:W-:Y:S05]  /*0790*/  BSYNC.RECONVERGENT B0 ;  /* 0x0000000000007941 */ /* 0x000fea0003800200 */
.L_x_1185:
[----:B------:R-:W-:Y:S01]  /*07a0*/  DMUL R4, R8, R8 ;  /* 0x0000000808047228 */ /* 0x000fe20000000000 */
[----:B------:R-:W-:Y:S01]  /*07b0*/  MOV R12, 0x0 ;  /* 0x00000000000c7802 */ /* 0x000fe20000000f00 */
[----:B------:R-:W-:Y:S01]  /*07c0*/  IMAD.MOV.U32 R13, RZ, RZ, 0x3fd80000 ;  /* 0x3fd80000ff0d7424 */ /* 0x000fe200078e00ff */
        /* <DEDUP_REMOVED lines=19> */
[----:B------:R-:W-:Y:S01]  /*0900*/  MOV R47, R13 ;  /* 0x0000000d002f7202 */ /* 0x000fe20000000f00 */
[----:B------:R-:W-:Y:S01]  /*0910*/  IMAD.MOV.U32 R11, RZ, RZ, R41 ;  /* 0x000000ffff0b7224 */ /* 0x000fe200078e0029 */
[----:B------:R-:W-:Y:S01]  /*0920*/  MOV R44, 0x950 ;  /* 0x00000950002c7802 */ /* 0x000fe20000000f00 */
[----:B------:R-:W-:-:S07]  /*0930*/  IMAD.MOV.U32 R43, RZ, RZ, R6 ;  /* 0x000000ffff2b7224 */ /* 0x000fce00078e0006 */
[----:B------:R-:W-:Y:S05]  /*0940*/  CALL.REL.NOINC `($__internal_17_$__cuda_sm20_dsqrt_rn_f64_mediumpath_v1) ;  /* 0x000000e8008c7944 */ /* 0x000fea0003c00000 */
[----:B------:R-:W-:Y:S02]  /*0950*/  IMAD.MOV.U32 R48, RZ, RZ, R14 ;  /* 0x000000ffff307224 */ /* 0x000fe400078e000e */
[----:B------:R-:W-:-:S07]  /*0960*/  IMAD.MOV.U32 R49, RZ, RZ, R15 ;  /* 0x000000ffff317224 */ /* 0x000fce00078e000f */
.L_x_1188:
[----:B------:R-:W-:Y:S05]  /*0970*/  BSYNC.RECONVERGENT B0 ;  /* 0x0000000000007941 */ /* 0x000fea0003800200 */
.L_x_1187:
        /* <DEDUP_REMOVED lines=26> */
[----:B------:R-:W-:Y:S05]  /*0b20*/  CALL.REL.NOINC `($__internal_16_$__cuda_sm20_div_rn_f64_full) ;  /* 0x000000e0007c7944 */ /* 0x000fea0003c00000 */
[----:B------:R-:W-:-:S07]  /*0b30*/  IMAD.MOV.U32 R45, RZ, RZ, R11 ;  /* 0x000000ffff2d7224 */ /* 0x000fce00078e000b */
.L_x_1190:
[----:B------:R-:W-:Y:S05]  /*0b40*/  BSYNC.RECONVERGENT B1 ;  /* 0x0000000000017941 */ /* 0x000fea0003800200 */
.L_x_1189:
[----:B------:R-:W-:Y:S01]  /*0b50*/  DMUL R10, R44, R44 ;  /* 0x0000002c2c0a7228 */ /* 0x000fe20000000000 */
[----:B------:R-:W-:Y:S01]  /*0b60*/  MOV R12, 0xdbb65b49 ;  /* 0xdbb65b49000c7802 */ /* 0x000fe20000000f00 */
[----:B------:R-:W-:Y:S01]  /*0b70*/  IMAD.MOV.U32 R13, RZ, RZ, 0x3f2d3b63 ;  /* 0x3f2d3b63ff0d7424 */ /* 0x000fe200078e00ff */
        /* <DEDUP_REMOVED lines=10> */
[----:B------:R-:W-:Y:S01]  /*0c20*/  @!P4 IMAD.MOV.U32 R20, RZ, RZ, 0x54442d18 ;  /* 0x54442d18ff14c424 */ /* 0x000fe200078e00ff */
[----:B------:R-:W-:Y:S01]  /*0c30*/  @P4 MOV R19, 0x3ff921fb ;  /* 0x3ff921fb00134802 */ /* 0x000fe20000000f00 */
[----:B------:R-:W-:Y:S01]  /*0c40*/  @!P4 IMAD.MOV.U32 R21, RZ, RZ, 0x400921fb ;  /* 0x400921fbff15c424 */ /* 0x000fe200078e00ff */
[C---:B------:R-:W-:Y:S01]  /*0c50*/  DFMA R12, R10.reuse, R12, -UR4 ;  /* 0x800000040a0c7e2b */ /* 0x040fe2000800000c */
[----:B------:R-:W-:Y:S01]  /*0c60*/  UMOV UR4, 0xc8249315 ;  /* 0xc824931500047882 */ /* 0x000fe20000000000 */
[----:B------:R-:W-:Y:S01]  /*0c70*/  UMOV UR5, 0x3f6f9690 ;  /* 0x3f6f969000057882 */ /* 0x000fe20000000000 */
[----:B------:R-:W-:Y:S01]  /*0c80*/  @P4 IMAD.MOV.U32 R18, RZ, RZ, 0x54442d18 ;  /* 0x54442d18ff124424 */ /* 0x000fe200078e00ff */
[----:B------:R-:W-:Y:S04]  /*0c90*/  BSSY.RECONVERGENT B0, `(.L_x_1191) ;  /* 0x0000063000007945 */ /* 0x000fe80003800200 */
        /* <DEDUP_REMOVED lines=50> */
[----:B------:R-:W-:Y:S01]  /*0fc0*/  IMAD.MOV.U32 R12, RZ, RZ, 0x0 ;  /* 0x00000000ff0c7424 */ /* 0x000fe200078e00ff */
[----:B------:R-:W-:-:S04]  /*0fd0*/  MOV R13, 0x3fd80000 ;  /* 0x3fd80000000d7802 */ /* 0x000fc80000000f00 */
[----:B------:R-:W-:Y:S02]  /*0fe0*/  @P4 DADD R14, -RZ, -R44 ;  /* 0x00000000ff0e4229 */ /* 0x000fe4000000092c */
[----:B------:R-:W-:-:S08]  /*0ff0*/  DFMA R12, R10, R12, 0.5 ;  /* 0x3fe000000a0c742b */ /* 0x000fd0000000000c */
[----:B------:R-:W-:Y:S02]  /*1000*/  @P4 FSEL R6, R44, R14, !P0 ;  /* 0x0000000e2c064208 */ /* 0x000fe40004000000 */
[----:B------:R-:W-:Y:S01]  /*1010*/  @P4 FSEL R7, R45, R15, !P0 ;  /* 0x0000000f2d074208 */ /* 0x000fe20004000000 */
[----:B------:R-:W-:Y:S01]  /*1020*/  DMUL R14, R16, R10 ;  /* 0x0000000a100e7228 */ /* 0x000fe20000000000 */
[----:B------:R-:W-:Y:S01]  /*1030*/  @!P4 PLOP3.LUT P0, PT, P1, PT, PT, 0x80, 0x8 ;  /* 0x000000000008c81c */ /* 0x000fe20000f0f070 */
[----:B------:R-:W-:Y:S02]  /*1040*/  @!P4 DADD R10, -R44, R20 ;  /* 0x000000002c0ac229 */ /* 0x000fe40000000114 */
[----:B------:R-:W-:Y:S01]  /*1050*/  @P2 DSETP.NEU.AND P1, PT, |R8|, |R2|, PT ;  /* 0x400000020800222a */ /* 0x000fe20003f2d200 */
[----:B------:R-:W-:Y:S01]  /*1060*/  @!P2 FSEL R35, RZ, 2.1426990032196044922, P0 ;  /* 0x400921fbff23a808 */ /* 0x000fe20000000000 */
[----:B------:R-:W-:Y:S01]  /*1070*/  @P4 DADD R6, R6, R18 ;  /* 0x0000000006064229 */ /* 0x000fe20000000012 */
[----:B------:R-:W-:Y:S01]  /*1080*/  @!P2 FSEL R34, RZ, 3.37028055040000000000e+12, P0 ;  /* 0x54442d18ff22a808 */ /* 0x000fe20000000000 */
[----:B------:R-:W-:Y:S01]  /*1090*/  DFMA R18, R12, R14, R16 ;  /* 0x0000000e0c12722b */ /* 0x000fe20000000010 */
[----:B------:R-:W0:Y:S01]  /*10a0*/  LDC R12, c[0x0][0x3e4] ;  /* 0x0000f900ff0c7b82 */ /* 0x000e220000000800 */
[----:B------:R-:W-:-:S02]  /*10b0*/  @P2 IMAD.MOV.U32 R13, RZ, RZ, 0x7f3321d2 ;  /* 0x7f3321d2ff0d2424 */ /* 0x000fc400078e00ff */
[----:B------:R-:W-:Y:S01]  /*10c0*/  @!P4 FSEL R6, R10, R44, !P0 ;  /* 0x0000002c0a06c208 */ /* 0x000fe20004000000 */
[----:B------:R-:W-:Y:S01]  /*10d0*/  @P2 IMAD.MOV.U32 R15, RZ, RZ, 0x4002d97c ;  /* 0x4002d97cff0f2424 */ /* 0x000fe200078e00ff */
[----:B------:R-:W-:Y:S01]  /*10e0*/  @!P4 FSEL R7, R11, R45, !P0 ;  /* 0x0000002d0b07c208 */ /* 0x000fe20004000000 */
[----:B------:R-:W-:Y:S01]  /*10f0*/  DADD R10, |R2|, |R8| ;  /* 0x00000000020a7229 */ /* 0x000fe20000000608 */
[----:B------:R-:W-:Y:S01]  /*1100*/  @P2 FSEL R13, R13, 3.37028055040000000000e+12, !P0 ;  /* 0x54442d180d0d2808 */ /* 0x000fe20004000000 */
[----:B------:R-:W-:Y:S01]  /*1110*/  DMUL R40, R4, R18 ;  /* 0x0000001204287228 */ /* 0x000fe20000000000 */
[----:B------:R-:W-:Y:S02]  /*1120*/  @P2 FSEL R15, R15, 1.8213495016098022461, !P0 ;  /* 0x3fe921fb0f0f2808 */ /* 0x000fe40004000000 */
[----:B------:R-:W-:Y:S01]  /*1130*/  @P2 FSEL R0, R13, R6, !P1 ;  /* 0x000000060d002208 */ /* 0x000fe20004800000 */
[----:B------:R-:W-:Y:S01]  /*1140*/  IMAD.MOV.U32 R6, RZ, RZ, R18 ;  /* 0x000000ffff067224 */ /* 0x000fe200078e0012 */
[----:B------:R-:W-:Y:S01]  /*1150*/  @P2 FSEL R7, R15, R7, !P1 ;  /* 0x000000070f072208 */ /* 0x000fe20004800000 */
[----:B------:R-:W-:Y:S01]  /*1160*/  DSETP.NAN.AND P0, PT, R10, R10, PT ;  /* 0x0000000a0a00722a */ /* 0x000fe20003f08000 */
[----:B------:R-:W-:Y:S01]  /*1170*/  ISETP.GE.U32.AND P1, PT, R16, 0x7ca00000, PT ;  /* 0x7ca000001000780c */ /* 0x000fe20003f26070 */
[----:B------:R-:W-:Y:S01]  /*1180*/  DFMA R42, R40, -R40, R4 ;  /* 0x80000028282a722b */ /* 0x000fe20000000004 */
[----:B------:R-:W-:Y:S01]  /*1190*/  @P2 MOV R35, R7 ;  /* 0x0000000700232202 */ /* 0x000fe20000000f00 */
[----:B------:R-:W-:-:S02]  /*11a0*/  VIADD R7, R19, 0xfff00000 ;  /* 0xfff0000013077836 */ /* 0x000fc40000000000 */
[----:B------:R-:W-:Y:S01]  /*11b0*/  @P2 IMAD.MOV.U32 R34, RZ, RZ, R0 ;  /* 0x000000ffff222224 */ /* 0x000fe200078e0000 */
[----:B------:R-:W-:-:S03]  /*11c0*/  LOP3.LUT R21, R35, 0x80000000, R3, 0xb8, !PT ;  /* 0x8000000023157812 */ /* 0x000fc600078eb803 */
[----:B------:R-:W-:Y:S01]  /*11d0*/  DFMA R14, R42, R6, R40 ;  /* 0x000000062a0e722b */ /* 0x000fe20000000028 */
[----:B0-----:R-:W-:Y:S01]  /*11e0*/  ISETP.GE.AND P6, PT, R12, 0x1, PT ;  /* 0x000000010c00780c */ /* 0x001fe20003fc6270 */
[----:B------:R-:W-:Y:S01]  /*11f0*/  DMUL R12, R48, R48 ;  /* 0x00000030300c7228 */ /* 0x000fe20000000000 */
[----:B------:R-:W-:Y:S02]  /*1200*/  FSEL R34, R10, R34, P0 ;  /* 0x000000220a227208 */ /* 0x000fe40000000000 */
[----:B------:R-:W-:Y:S01]  /*1210*/  FSEL R35, R11, R21, P0 ;  /* 0x000000150b237208 */ /* 0x000fe20000000000 */
[----:B------:R-:W-:Y:S08]  /*1220*/  @!P1 BRA `(.L_x_1192) ;  /* 0x0000000000249947 */ /* 0x000ff00003800000 */
        /* <DEDUP_REMOVED lines=8> */
[----:B------:R-:W-:Y:S05]  /*12b0*/  CALL.REL.NOINC `($__internal_17_$__cuda_sm20_dsqrt_rn_f64_mediumpath_v1) ;  /* 0x000000e000307944 */ /* 0x000fea0003c00000 */
.L_x_1192:
[----:B------:R-:W-:Y:S05]  /*12c0*/  BSYNC.RECONVERGENT B0 ;  /* 0x0000000000007941 */ /* 0x000fea0003800200 */
.L_x_1191:
        /* <DEDUP_REMOVED lines=22> */
[----:B------:R-:W-:Y:S05]  /*1430*/  CALL.REL.NOINC `($__internal_16_$__cuda_sm20_div_rn_f64_full) ;  /* 0x000000d800387944 */ /* 0x000fea0003c00000 */
[----:B------:R-:W-:Y:S01]  /*1440*/  IMAD.MOV.U32 R26, RZ, RZ, R44 ;  /* 0x000000ffff1a7224 */ /* 0x000fe200078e002c */
[----:B------:R-:W-:-:S07]  /*1450*/  MOV R27, R11 ;  /* 0x0000000b001b7202 */ /* 0x000fce0000000f00 */
.L_x_1194:
[----:B------:R-:W-:Y:S05]  /*1460*/  BSYNC.RECONVERGENT B1 ;  /* 0x0000000000017941 */ /* 0x000fea0003800200 */
.L_x_1193:
        /* <DEDUP_REMOVED lines=21> */
[----:B------:R-:W-:Y:S02]  /*15c0*/  IMAD.MOV.U32 R24, RZ, RZ, R44 ;  /* 0x000000ffff187224 */ /* 0x000fe400078e002c */
[----:B------:R-:W-:-:S07]  /*15d0*/  IMAD.MOV.U32 R25, RZ, RZ, R11 ;  /* 0x000000ffff197224 */ /* 0x000fce00078e000b */
.L_x_1196:
[----:B------:R-:W-:Y:S05]  /*15e0*/  BSYNC.RECONVERGENT B1 ;  /* 0x0000000000017941 */ /* 0x000fea0003800200 */
.L_x_1195:
        /* <DEDUP_REMOVED lines=23> */
.L_x_1198:
[----:B------:R-:W-:Y:S05]  /*1760*/  BSYNC.RECONVERGENT B1 ;  /* 0x0000000000017941 */ /* 0x000fea0003800200 */
.L_x_1197:
        /* <DEDUP_REMOVED lines=21> */
[----:B------:R-:W-:Y:S01]  /*18c0*/  IMAD.MOV.U32 R22, RZ, RZ, R44 ;  /* 0x000000ffff167224 */ /* 0x000fe200078e002c */
[----:B------:R-:W-:-:S07]  /*18d0*/  MOV R23, R11 ;  /* 0x0000000b00177202 */ /* 0x000fce0000000f00 */
.L_x_1200:
[----:B------:R-:W-:Y:S05]  /*18e0*/  BSYNC.RECONVERGENT B1 ;  /* 0x0000000000017941 */ /* 0x000fea0003800200 */
.L_x_1199:
        /* <DEDUP_REMOVED lines=20> */
[----:B------:R-:W-:Y:S05]  /*1a30*/  CALL.REL.NOINC `($__internal_16_$__cuda_sm20_div_rn_f64_full) ;  /* 0x000000d000b87944 */ /* 0x000fea0003c00000 */
[----:B------:R-:W-:Y:S02]  /*1a40*/  IMAD.MOV.U32 R20, RZ, RZ, R44 ;  /* 0x000000ffff147224 */ /* 0x000fe400078e002c */
[----:B------:R-:W-:-:S07]  /*1a50*/  IMAD.MOV.U32 R21, RZ, RZ, R11 ;  /* 0x000000ffff157224 */ /* 0x000fce00078e000b */
.L_x_1202:
[----:B------:R-:W-:Y:S05]  /*1a60*/  BSYNC.RECONVERGENT B1 ;  /* 0x0000000000017941 */ /* 0x000fea0003800200 */
.L_x_1201:
[----:B------:R-:W0:Y:S01]  /*1a70*/  MUFU.RCP64H R11, R13 ;  /* 0x0000000d000b7308 */ /* 0x000e220000001800 */
[----:B------:R-:W-:Y:S01]  /*1a80*/  IMAD.MOV.U32 R10, RZ, RZ, 0x1 ;  /* 0x00000001ff0a7424 */ /* 0x000fe200078e00ff */
[----:B------:R-:W-:Y:S05]  /*1a90*/  BSSY.RECONVERGENT B1, `(.L_x_1203) ;  /* 0x0000015000017945 */ /* 0x000fea0003800200 */
[----:B0-----:R-:W-:-:S08]  /*1aa0*/  DFMA R16, -R12, R10, 1 ;  /* 0x3ff000000c10742b */ /* 0x001fd0000000010a */
[----:B------:R-:W-:-:S08]  /*1ab0*/  DFMA R16, R16, R16, R16 ;  /* 0x000000101010722b */ /* 0x000fd00000000010 */
[----:B------:R-:W-:-:S08]  /*1ac0*/  DFMA R16, R10, R16, R10 ;  /* 0x000000100a10722b */ /* 0x000fd0000000000a */
[----:B------:R-:W-:-:S08]  /*1ad0*/  DFMA R10, -R12, R16, 1 ;  /* 0x3ff000000c0a742b */ /* 0x000fd00000000110 */
[----:B------:R-:W-:-:S08]  /*1ae0*/  DFMA R10, R16, R10, R16 ;  /* 0x0000000a100a722b */ /* 0x000fd00000000010 */
[----:B------:R-:W-:-:S08]  /*1af0*/  DMUL R18, R10, -R14 ;  /* 0x8000000e0a127228 */ /* 0x000fd00000000000 */
[----:B------:R-:W-:-:S08]  /*1b00*/  DFMA R16, -R12, R18, -R14 ;  /* 0x000000120c10722b */ /* 0x000fd0000000090e */
[----:B------:R-:W-:Y:S02]  /*1b10*/  DFMA R18, R10, R16, R18 ;  /* 0x000000100a12722b */ /* 0x000fe40000000012 */
[----:B------:R-:W-:-:S08]  /*1b20*/  DADD R10, -RZ, -R14 ;  /* 0x00000000ff0a7229 */ /* 0x000fd0000000090e */
[----:B------:R-:W-:Y:S02]  /*1b30*/  FFMA R0, RZ, R13, R19 ;  /* 0x0000000dff007223 */ /* 0x000fe40000000013 */
[----:B------:R-:W-:-:S03]  /*1b40*/  FSETP.GEU.AND P1, PT, |R11|, 6.5827683646048100446e-37, PT ;  /* 0x036000000b00780b */ /* 0x000fc60003f2e200 */
        /* <DEDUP_REMOVED lines=9> */
.L_x_1204:
[----:B------:R-:W-:Y:S05]  /*1be0*/  BSYNC.RECONVERGENT B1 ;  /* 0x0000000000017941 */ /* 0x000fea0003800200 */
.L_x_1203:
        /* <DEDUP_REMOVED lines=23> */
.L_x_1206:
[----:B------:R-:W-:Y:S05]  /*1d60*/  BSYNC.RECONVERGENT B1 ;  /* 0x0000000000017941 */ /* 0x000fea0003800200 */
.L_x_1205:
        /* <DEDUP_REMOVED lines=20> */
[----:B------:R-:W-:Y:S05]  /*1eb0*/  CALL.REL.NOINC `($__internal_16_$__cuda_sm20_div_rn_f64_full) ;  /* 0x000000cc00987944 */ /* 0x000fea0003c00000 */
[----:B------:R-:W-:Y:S01]  /*1ec0*/  MOV R2, R44 ;  /* 0x0000002c00027202 */ /* 0x000fe20000000f00 */
[----:B------:R-:W-:-:S07]  /*1ed0*/  IMAD.MOV.U32 R3, RZ, RZ, R11 ;  /* 0x000000ffff037224 */ /* 0x000fce00078e000b */
.L_x_1208:
[----:B------:R-:W-:Y:S05]  /*1ee0*/  BSYNC.RECONVERGENT B1 ;  /* 0x0000000000017941 */ /* 0x000fea0003800200 */
.L_x_1207:
        /* <DEDUP_REMOVED lines=10> */
[----:B------:R-:W-:-:S07]  /*1f90*/  MOV R7, UR4 ;  /* 0x0000000400077c02 */ /* 0x000fce0008000f00 */
.L_x_1222:
[----:B--2---:R-:W0:Y:S02]  /*1fa0*/  LDC.64 R60, c[0x0][0x3c8] ;  /* 0x0000f200ff3c7b82 */ /* 0x004e240000000a00 */
[----:B0-----:R-:W-:-:S06]  /*1fb0*/  IMAD.WIDE R60, R6, 0x8, R60 ;  /* 0x00000008063c7825 */ /* 0x001fcc00078e023c */
[----:B------:R-:W2:Y:S01]  /*1fc0*/  LDG.E.64 R60, desc[UR20][R60.64] ;  /* 0x000000143c3c7981 */ /* 0x000ea2000c1e1b00 */
[----:B------:R-:W-:Y:S01]  /*1fd0*/  BSSY.RECONVERGENT B2, `(.L_x_1210) ;  /* 0x000001d000027945 */ /* 0x000fe20003800200 */
[----:B--2---:R-:W-:-:S08]  /*1fe0*/  DMUL R28, R60, R48 ;  /* 0x000000303c1c7228 */ /* 0x004fd00000000000 */
        /* <DEDUP_REMOVED lines=24> */
[----:B------:R-:W-:Y:S05]  /*2170*/  CALL.REL.NOINC `($_Z42gpuKernelSphericalHarmonicsBesselWithDerivIdEvPT_S1_S1_S1_S1_S1_S1_S1_S1_S1_S1_S0_iii$__internal_trig_reduction_slowpathd) ;  /* 0x000000d400387944 */ /* 0x000fea0003c00000 */
.L_x_1213:
[----:B------:R-:W-:Y:S05]  /*2180*/  BSYNC.RECONVERGENT B3 ;  /* 0x0000000000037941 */ /* 0x000fea0003800200 */
.L_x_1212:
[----:B------:R-:W-:-:S07]  /*2190*/  IADD3 R33, PT, PT, R45, 0x1, RZ ;  /* 0x000000012d217810 */ /* 0x000fce0007ffe0ff */
.L_x_1211:
[----:B------:R-:W-:Y:S05]  /*21a0*/  BSYNC.RECONVERGENT B2 ;  /* 0x0000000000027941 */ /* 0x000fea0003800200 */
.L_x_1210:
        /* <DEDUP_REMOVED lines=11> */
[----:B------:R-:W-:Y:S01]  /*2260*/  BSSY.RECONVERGENT B2, `(.L_x_1214) ;  /* 0x000002d000027945 */ /* 0x000fe20003800200 */
[----:B------:R-:W-:Y:S01]  /*2270*/  ISETP.NE.U32.AND P0, PT, R46, 0x1, PT ;  /* 0x000000012e00780c */ /* 0x000fe20003f05070 */
[----:B------:R-:W-:-:S02]  /*2280*/  DMUL R46, R64, R64 ;  /* 0x00000040402e7228 */ /* 0x000fc40000000000 */
[----:B------:R-:W-:Y:S01]  /*2290*/  @!P4 DMUL R80, RZ, R28 ;  /* 0x0000001cff50c228 */ /* 0x000fe20000000000 */
        /* <DEDUP_REMOVED lines=38> */
[----:B------:R-:W-:Y:S01]  /*2500*/  MOV R33, R45 ;  /* 0x0000002d00217202 */ /* 0x000fe20000000f00 */
[----:B------:R-:W-:Y:S02]  /*2510*/  IMAD.MOV.U32 R80, RZ, RZ, R64 ;  /* 0x000000ffff507224 */ /* 0x000fe400078e0040 */
[----:B------:R-:W-:-:S07]  /*2520*/  IMAD.MOV.U32 R81, RZ, RZ, R65 ;  /* 0x000000ffff517224 */ /* 0x000fce00078e0041 */
.L_x_1215:
[----:B------:R-:W-:Y:S05]  /*2530*/  BSYNC.RECONVERGENT B2 ;  /* 0x0000000000027941 */ /* 0x000fea0003800200 */
.L_x_1214:
        /* <DEDUP_REMOVED lines=23> */
.L_x_1217:
[----:B------:R-:W-:Y:S05]  /*26b0*/  BSYNC.RECONVERGENT B1 ;  /* 0x0000000000017941 */ /* 0x000fea0003800200 */
.L_x_1216:
        /* <DEDUP_REMOVED lines=8> */
[----:B------:R-:W-:Y:S01]  /*2740*/  HFMA2 R54, -RZ, RZ, 0.00974273681640625, -2.12192535400390625e-05 ;  /* 0x20fd8164ff367431 */ /* 0x000fe200000001ff */
[----:B------:R-:W-:Y:S01]  /*2750*/  LOP3.LUT R52, R33, 0x1, RZ, 0xc0, !PT ;  /* 0x0000000121347812 */ /* 0x000fe200078ec0ff */
[----:B------:R-:W-:Y:S01]  /*2760*/  IMAD.MOV.U32 R55, RZ, RZ, 0x3da8ff83 ;  /* 0x3da8ff83ff377424 */ /* 0x000fe200078e00ff */
[----:B------:R-:W-:Y:S02]  /*2770*/  BSSY.RECONVERGENT B1, `(.L_x_1218) ;  /* 0x0000028000017945 */ /* 0x000fe40003800200 */
[----:B------:R-:W-:Y:S01]  /*2780*/  ISETP.NE.U32.AND P0, PT, R52, 0x1, PT ;  /* 0x000000013400780c */ /* 0x000fe20003f05070 */
[----:B------:R-:W-:-:S03]  /*2790*/  DMUL R52, R80, R80 ;  /* 0x0000005050347228 */ /* 0x000fc60000000000 */
[----:B------:R-:W-:Y:S02]  /*27a0*/  FSEL R55, -R55, 0.11223486810922622681, !P0 ;  /* 0x3de5db6537377808 */ /* 0x000fe40004000100 */
[----:B------:R-:W-:-:S06]  /*27b0*/  FSEL R54, R54, -8.06006814911005101289e+34, !P0 ;  /* 0xf9785eba36367808 */ /* 0x000fcc0004000000 */
        /* <DEDUP_REMOVED lines=33> */
[----:B------:R-:W-:Y:S01]  /*29d0*/  MOV R8, R44 ;  /* 0x0000002c00087202 */ /* 0x000fe20000000f00 */
[----:B------:R-:W-:-:S07]  /*29e0*/  IMAD.MOV.U32 R9, RZ, RZ, R11 ;  /* 0x000000ffff097224 */ /* 0x000fce00078e000b */
.L_x_1219:
[----:B------:R-:W-:Y:S05]  /*29f0*/  BSYNC.RECONVERGENT B1 ;  /* 0x0000000000017941 */ /* 0x000fea0003800200 */
.L_x_1218:
[----:B------:R-:W-:Y:S01]  /*2a00*/  DMUL R44, R28, R28 ;  /* 0x0000001c1c2c7228 */ /* 0x000fe20000000000 */
[----:B------:R-:W-:Y:S01]  /*2a10*/  IMAD.MOV.U32 R10, RZ, RZ, 0x1 ;  /* 0x00000001ff0a7424 */ /* 0x000fe200078e00ff */
[----:B------:R-:W-:Y:S01]  /*2a20*/  DADD R52, -RZ, -R72 ;  /* 0x00000000ff347229 */ /* 0x000fe20000000948 */
        /* <DEDUP_REMOVED lines=14> */
[----:B------:R-:W-:Y:S02]  /*2b10*/  MOV R11, R53 ;  /* 0x00000035000b7202 */ /* 0x000fe40000000f00 */
[----:B------:R-:W-:-:S07]  /*2b20*/  MOV R10, 0x2b40 ;  /* 0x00002b40000a7802 */ /* 0x000fce0000000f00 */
[----:B------:R-:W-:Y:S05]  /*2b30*/  CALL.REL.NOINC `($__internal_16_$__cuda_sm20_div_rn_f64_full) ;  /* 0x000000c000787944 */ /* 0x000fea0003c00000 */
[----:B------:R-:W-:-:S07]  /*2b40*/  IMAD.MOV.U32 R10, RZ, RZ, R44 ;  /* 0x000000ffff0a7224 */ /* 0x000fce00078e002c */
.L_x_1221:
[----:B------:R-:W-:Y:S05]  /*2b50*/  BSYNC.RECONVERGENT B1 ;  /* 0x0000000000017941 */ /* 0x000fea0003800200 */
.L_x_1220:
[----:B------:R-:W-:Y:S01]  /*2b60*/  DADD R8, R10, -R8 ;  /* 0x000000000a087229 */ /* 0x000fe20000000808 */
[----:B------:R-:W0:Y:S01]  /*2b70*/  LDC.64 R78, c[0x0][0x380] ;  /* 0x0000e000ff4e7b82 */ /* 0x000e220000000a00 */
[----:B------:R-:W-:Y:S01]  /*2b80*/  DMUL R40, R46, R50 ;  /* 0x000000322e287228 */ /* 0x000fe20000000000 */
[----:B------:R-:W1:Y:S01]  /*2b90*/  LDCU UR4, c[0x0][0x3e8] ;  /* 0x00007d00ff0477ac */ /* 0x000e620008000800 */
[----:B------:R-:W-:Y:S01]  /*2ba0*/  DMUL R28, RZ, R46 ;  /* 0x0000002eff1c7228 */ /* 0x000fe20000000000 */
[----:B------:R-:W-:Y:S01]  /*2bb0*/  VIADD R7, R7, 0x1 ;  /* 0x0000000107077836 */ /* 0x000fe20000000000 */
[----:B------:R-:W-:Y:S02]  /*2bc0*/  IADD3 R6, PT, PT, R6, UR6, RZ ;  /* 0x0000000606067c10 */ /* 0x000fe4000fffe0ff */
[----:B------:R-:W-:Y:S01]  /*2bd0*/  DMUL R8, R60, R8 ;  /* 0x000000083c087228 */ /* 0x000fe20000000000 */
[----:B------:R-:W2:Y:S01]  /*2be0*/  LDC.64 R62, c[0x0][0x388] ;  /* 0x0000e200ff3e7b82 */ /* 0x000ea20000000a00 */
[----:B------:R-:W-:-:S06]  /*2bf0*/  ISETP.NE.AND P0, PT, R7, RZ, PT ;  /* 0x000000ff0700720c */ /* 0x000fcc0003f05270 */
[C---:B------:R-:W-:Y:S01]  /*2c00*/  DMUL R52, R8.reuse, R26 ;  /* 0x0000001a08347228 */ /* 0x040fe20000000000 */
[----:B------:R-:W3:Y:S01]  /*2c10*/  LDC.64 R44, c[0x0][0x390] ;  /* 0x0000e400ff2c7b82 */ /* 0x000ee20000000a00 */
[C---:B------:R-:W-:Y:S02]  /*2c20*/  DMUL R54, R8.reuse, R24 ;  /* 0x0000001808367228 */ /* 0x040fe40000000000 */
[----:B------:R-:W-:-:S04]  /*2c30*/  DMUL R60, R8, R4 ;  /* 0x00000004083c7228 */ /* 0x000fc80000000000 */
[-C--:B------:R-:W-:Y:S01]  /*2c40*/  DMUL R64, R52, R50.reuse ;  /* 0x0000003234407228 */ /* 0x080fe20000000000 */
[----:B------:R-:W4:Y:S01]  /*2c50*/  LDC.64 R42, c[0x0][0x3a0] ;  /* 0x0000e800ff2a7b82 */ /* 0x000f220000000a00 */
[-C--:B------:R-:W-:Y:S02]  /*2c60*/  DMUL R66, R54, R50.reuse ;  /* 0x0000003236427228 */ /* 0x080fe40000000000 */
[----:B------:R-:W-:Y:S02]  /*2c70*/  DMUL R68, R60, R50 ;  /* 0x000000323c447228 */ /* 0x000fe40000000000 */
[----:B------:R-:W-:Y:S02]  /*2c80*/  DMUL R72, RZ, R52 ;  /* 0x00000034ff487228 */ /* 0x000fe40000000000 */
[----:B------:R-:W-:Y:S01]  /*2c90*/  DMUL R74, RZ, R54 ;  /* 0x00000036ff4a7228 */ /* 0x000fe20000000000 */
[----:B------:R-:W5:Y:S01]  /*2ca0*/  LDC.64 R14, c[0x0][0x3b0] ;  /* 0x0000ec00ff0e7b82 */ /* 0x000f620000000a00 */
[----:B------:R-:W-:Y:S01]  /*2cb0*/  DMUL R76, RZ, R60 ;  /* 0x0000003cff4c7228 */ /* 0x000fe20000000000 */
[----:B--2---:R-:W-:Y:S01]  /*2cc0*/  IMAD.WIDE R62, R0, 0x8, R62 ;  /* 0x00000008003e7825 */ /* 0x004fe200078e023e */
[----:B------:R-:W-:-:S02]  /*2cd0*/  DFMA R52, R56, R46, R66 ;  /* 0x0000002e3834722b */ /* 0x000fc40000000042 */
[-C--:B------:R-:W-:Y:S01]  /*2ce0*/  DFMA R64, R58, R46.reuse, R64 ;  /* 0x0000002e3a40722b */ /* 0x080fe20000000040 */
[C---:B0-----:R-:W-:Y:S01]  /*2cf0*/  IMAD.WIDE R66, R0.reuse, 0x8, R78 ;  /* 0x0000000800427825 */ /* 0x041fe200078e024e */
[-C--:B------:R-:W-:Y:S01]  /*2d00*/  DFMA R54, R38, R46.reuse, R68 ;  /* 0x0000002e2636722b */ /* 0x080fe20000000044 */
[----:B------:R-:W0:Y:S01]  /*2d10*/  LDC.64 R8, c[0x0][0x398] ;  /* 0x0000e600ff087b82 */ /* 0x000e220000000a00 */
[-C--:B------:R-:W-:Y:S01]  /*2d20*/  DFMA R60, R58, R46.reuse, R72 ;  /* 0x0000002e3a3c722b */ /* 0x080fe20000000048 */
[----:B---3--:R-:W-:Y:S01]  /*2d30*/  IMAD.WIDE R44, R0, 0x8, R44 ;  /* 0x00000008002c7825 */ /* 0x008fe200078e022c */
[-C--:B------:R-:W-:Y:S01]  /*2d40*/  DFMA R74, R56, R46.reuse, R74 ;  /* 0x0000002e384a722b */ /* 0x080fe2000000004a */
[----:B------:R2:W-:Y:S01]  /*2d50*/  STG.E.64 desc[UR20][R66.64], R40 ;  /* 0x0000002842007986 */ /* 0x0005e2000c101b14 */
[----:B------:R-:W-:-:S03]  /*2d60*/  DFMA R76, R38, R46, R76 ;  /* 0x0000002e264c722b */ /* 0x000fc6000000004c */
[----:B------:R-:W3:Y:S01]  /*2d70*/  LDC.64 R10, c[0x0][0x3a8] ;  /* 0x0000ea00ff0a7b82 */ /* 0x000ee20000000a00 */
[C---:B----4-:R-:W-:Y:S01]  /*2d80*/  IMAD.WIDE R42, R0.reuse, 0x8, R42 ;  /* 0x00000008002a7825 */ /* 0x050fe200078e022a */
[----:B------:R2:W-:Y:S04]  /*2d90*/  STG.E.64 desc[UR20][R62.64], R28 ;  /* 0x0000001c3e007986 */ /* 0x0005e8000c101b14 */
[----:B------:R2:W-:Y:S02]  /*2da0*/  STG.E.64 desc[UR20][R44.64], R64 ;  /* 0x000000402c007986 */ /* 0x0005e4000c101b14 */
        /* <DEDUP_REMOVED lines=12> */
.L_x_1209:
[C-C-:B------:R-:W-:Y:S01]  /*2e70*/  DADD R6, -R70.reuse, R48.reuse ;  /* 0x0000000046067229 */ /* 0x140fe20000000130 */
[----:B--2---:R-:W-:Y:S01]  /*2e80*/  MOV R10, 0x0 ;  /* 0x00000000000a7802 */ /* 0x004fe20000000f00 */
        /* <DEDUP_REMOVED lines=13> */
[----:B------:R-:W-:Y:S01]  /*2f60*/  VIADD R13, R15, 0xfff00000 ;  /* 0xfff000000f0d7836 */ /* 0x000fe20000000000 */
[----:B------:R-:W-:-:S05]  /*2f70*/  MOV R12, R14 ;  /* 0x0000000e000c7202 */ /* 0x000fca0000000f00 */
        /* <DEDUP_REMOVED lines=12> */
.L_x_1224:
[----:B------:R-:W-:Y:S05]  /*3040*/  BSYNC.RECONVERGENT B0 ;  /* 0x0000000000007941 */ /* 0x000fea0003800200 */
.L_x_1223:
[----:B------:R-:W0:Y:S01]  /*3050*/  MUFU.RCP64H R7, R49 ;  /* 0x0000003100077308 */ /* 0x000e220000001800 */
[----:B------:R-:W-:Y:S01]  /*3060*/  IMAD.MOV.U32 R6, RZ, RZ, 0x1 ;  /* 0x00000001ff067424 */ /* 0x000fe200078e00ff */
        /* <DEDUP_REMOVED lines=21> */
.L_x_1226:
[----:B------:R-:W-:Y:S05]  /*31c0*/  BSYNC.RECONVERGENT B1 ;  /* 0x0000000000017941 */ /* 0x000fea0003800200 */
.L_x_1225:
[----:B------:R-:W0:Y:S02]  /*31d0*/  LDC.64 R8, c[0x0][0x3d0] ;  /* 0x0000f400ff087b82 */ /* 0x000e240000000a00 */
[----:B0-----:R-:W2:Y:S01]  /*31e0*/  LDG.E.64 R8, desc[UR20][R8.64+0x8] ;  /* 0x0000081408087981 */ /* 0x001ea2000c1e1b00 */
[----:B------:R-:W-:-:S03]  /*31f0*/  IMAD.MOV.U32 R10, RZ, RZ, 0x1 ;  /* 0x00000001ff0a7424 */ /* 0x000fc600078e00ff */
[----:B------:R0:W-:Y:S04]  /*3200*/  STL.128 [R1], R4 ;  /* 0x0000000401007387 */ /* 0x0001e80000100c00 */
[----:B------:R0:W-:Y:S01]  /*3210*/  STL.64 [R1+0x140], RZ ;  /* 0x000140ff01007387 */ /* 0x0001e20000100a00 */
[C---:B--2---:R-:W-:Y:S02]  /*3220*/  DMUL R14, R8.reuse, UR18 ;  /* 0x00000012080e7c28 */ /* 0x044fe40008000000 */
[----:B------:R-:W-:Y:S01]  /*3230*/  DMUL R52, R8, 3 ;  /* 0x4008000008347828 */ /* 0x000fe20000000000 */
[----:B------:R-:W-:Y:S01]  /*3240*/  MOV R8, R6 ;  /* 0x0000000600087202 */ /* 0x000fe20000000f00 */
[----:B------:R-:W-:Y:S02]  /*3250*/  IMAD.MOV.U32 R9, RZ, RZ, R7 ;  /* 0x000000ffff097224 */ /* 0x000fe400078e0007 */
[----:B------:R-:W1:Y:S06]  /*3260*/  MUFU.RCP64H R11, R15 ;  /* 0x0000000f000b7308 */ /* 0x000e6c0000001800 */
[----:B------:R-:W-:Y:S01]  /*3270*/  FSETP.GEU.AND P1, PT, |R53|, 6.5827683646048100446e-37, PT ;  /* 0x036000003500780b */ /* 0x000fe20003f2e200 */
[----:B-1----:R-:W-:-:S08]  /*3280*/  DFMA R12, -R14, R10, 1 ;  /* 0x3ff000000e0c742b */ /* 0x002fd0000000010a */
[----:B------:R-:W-:-:S08]  /*3290*/  DFMA R12, R12, R12, R12 ;  /* 0x0000000c0c0c722b */ /* 0x000fd0000000000c */
[----:B------:R-:W-:-:S08]  /*32a0*/  DFMA R12, R10, R12, R10 ;  /* 0x0000000c0a0c722b */ /* 0x000fd0000000000a */
[----:B------:R-:W-:-:S08]  /*32b0*/  DFMA R10, -R14, R12, 1 ;  /* 0x3ff000000e0a742b */ /* 0x000fd0000000010c */
[----:B------:R-:W-:Y:S02]  /*32c0*/  DFMA R44, R12, R10, R12 ;  /* 0x0000000a0c2c722b */ /* 0x000fe4000000000c */
[----:B------:R-:W-:Y:S01]  /*32d0*/  DADD R10, -RZ, -R4 ;  /* 0x00000000ff0a7229 */ /* 0x000fe20000000904 */
[----:B------:R-:W-:Y:S02]  /*32e0*/  HFMA2 R13, -RZ, RZ, 1.984375, 0 ;  /* 0x3ff00000ff0d7431 */ /* 0x000fe400000001ff */
[----:B------:R-:W-:-:S03]  /*32f0*/  IMAD.MOV.U32 R12, RZ, RZ, 0x0 ;  /* 0x00000000ff0c7424 */ /* 0x000fc600078e00ff */
[----:B------:R-:W-:Y:S01]  /*3300*/  DMUL R28, R52, R44 ;  /* 0x0000002c341c7228 */ /* 0x000fe20000000000 */
[----:B------:R0:W-:Y:S04]  /*3310*/  STL.128 [R1+0xf0], R8 ;  /* 0x0000f00801007387 */ /* 0x0001e80000100c00 */
[----:B------:R0:W-:Y:S03]  /*3320*/  STL.64 [R1+0x50], R12 ;  /* 0x0000500c01007387 */ /* 0x0001e60000100a00 */
        /* <DEDUP_REMOVED lines=9> */
[----:B------:R-:W-:Y:S05]  /*33c0*/  CALL.REL.NOINC `($__internal_16_$__cuda_sm20_div_rn_f64_full) ;  /* 0x000000b800547944 */ /* 0x000fea0003c00000 */
[----:B------:R-:W-:-:S07]  /*33d0*/  IMAD.MOV.U32 R45, RZ, RZ, R11 ;  /* 0x000000ffff2d7224 */ /* 0x000fce00078e000b */
.L_x_1227:
        /* <DEDUP_REMOVED lines=24> */
[----:B------:R-:W-:Y:S05]  /*3560*/  CALL.REL.NOINC `($__internal_17_$__cuda_sm20_dsqrt_rn_f64_mediumpath_v1) ;  /* 0x000000bc00847944 */ /* 0x000fea0003c00000 */
.L_x_1229:
[----:B------:R-:W-:Y:S05]  /*3570*/  BSYNC.RECONVERGENT B0 ;  /* 0x0000000000007941 */ /* 0x000fea0003800200 */
.L_x_1228:
[----:B------:R-:W-:Y:S05]  /*3580*/  @!P6 BRA `(.L_x_1230) ;  /* 0x00000010009ce947 */ /* 0x000fea0003800000 */
[C---:B------:R-:W-:Y:S01]  /*3590*/  DMUL R28, R14.reuse, R6 ;  /* 0x000000060e1c7228 */ /* 0x040fe20000000000 */
[----:B------:R-:W-:Y:S01]  /*35a0*/  IMAD.MOV.U32 R0, RZ, RZ, RZ ;  /* 0x000000ffff007224 */ /* 0x000fe200078e00ff */
[----:B------:R-:W-:-:S06]  /*35b0*/  DMUL R14, R14, R4 ;  /* 0x000000040e0e7228 */ /* 0x000fcc0000000000 */
[C---:B------:R-:W-:Y:S02]  /*35c0*/  DFMA R36, R28.reuse, R22, R36 ;  /* 0x000000161c24722b */ /* 0x040fe40000000024 */
[C---:B------:R-:W-:Y:S02]  /*35d0*/  DFMA R30, R28.reuse, R20, R30 ;  /* 0x000000141c1e722b */ /* 0x040fe4000000001e */
[----:B------:R-:W-:-:S11]  /*35e0*/  DFMA R28, R28, R18, RZ ;  /* 0x000000121c1c722b */ /* 0x000fd600000000ff */
.L_x_1247:
        /* <DEDUP_REMOVED lines=30> */
[----:B------:R-:W-:Y:S05]  /*37d0*/  CALL.REL.NOINC `($_Z42gpuKernelSphericalHarmonicsBesselWithDerivIdEvPT_S1_S1_S1_S1_S1_S1_S1_S1_S1_S1_S0_iii$__internal_trig_reduction_slowpathd) ;  /* 0x000000bc00a07944 */ /* 0x000fea0003c00000 */
.L_x_1234:
[----:B------:R-:W-:Y:S05]  /*37e0*/  BSYNC.RECONVERGENT B3 ;  /* 0x0000000000037941 */ /* 0x000fea0003800200 */
.L_x_1233:
[----:B------:R-:W-:-:S07]  /*37f0*/  VIADD R33, R45, 0x1 ;  /* 0x000000012d217836 */ /* 0x000fce0000000000 */
.L_x_1232:
[----:B------:R-:W-:Y:S05]  /*3800*/  BSYNC.RECONVERGENT B2 ;  /* 0x0000000000027941 */ /* 0x000fea0003800200 */
.L_x_1231:
        /* <DEDUP_REMOVED lines=29> */
[----:B------:R-:W-:Y:S01]  /*39e0*/  FSEL R60, R40, R10, !P0 ;  /* 0x0000000a283c7208 */ /* 0x000fe20004000000 */
[----:B------:R-:W-:Y:S01]  /*39f0*/  @!P4 IMAD.MOV.U32 R10, RZ, RZ, RZ ;  /* 0x000000ffff0ac224 */ /* 0x000fe200078e00ff */
[----:B------:R-:W-:Y:S01]  /*3a00*/  FSEL R61, R41, R11, !P0 ;  /* 0x0000000b293d7208 */ /* 0x000fe20004000000 */
[----:B------:R-:W-:Y:S06]  /*3a10*/  @!P4 BRA `(.L_x_1236) ;  /* 0x000000000054c947 */ /* 0x000fec0003800000 */
[----:B------:R-:W-:Y:S01]  /*3a20*/  UMOV UR4, 0x6dc9c883 ;  /* 0x6dc9c88300047882 */ /* 0x000fe20000000000 */
[----:B------:R-:W-:Y:S01]  /*3a30*/  UMOV UR5, 0x3fe45f30 ;  /* 0x3fe45f3000057882 */ /* 0x000fe20000000000 */
[C---:B------:R-:W-:Y:S02]  /*3a40*/  DSETP.GE.AND P0, PT, |R8|.reuse, 2.14748364800000000000e+09, PT ;  /* 0x41e000000800742a */ /* 0x040fe40003f06200 */
        /* <DEDUP_REMOVED lines=16> */
[----:B------:R-:W-:Y:S05]  /*3b50*/  CALL.REL.NOINC `($_Z42gpuKernelSphericalHarmonicsBesselWithDerivIdEvPT_S1_S1_S1_S1_S1_S1_S1_S1_S1_S1_S0_iii$__internal_trig_reduction_slowpathd) ;  /* 0x000000b800c07944 */ /* 0x000fea0003c00000 */
[----:B------:R-:W-:-:S07]  /*3b60*/  IMAD.MOV.U32 R10, RZ, RZ, R45 ;  /* 0x000000ffff0a7224 */ /* 0x000fce00078e002d */
.L_x_1236:
[----:B------:R-:W-:Y:S05]  /*3b70*/  BSYNC.RECONVERGENT B2 ;  /* 0x0000000000027941 */ /* 0x000fea0003800200 */
.L_x_1235:
        /* <DEDUP_REMOVED lines=36> */
[----:B------:R-:W-:Y:S01]  /*3dc0*/  FSEL R43, R47, R41, !P0 ;  /* 0x000000292f2b7208 */ /* 0x000fe20004000000 */
[----:B------:R-:W-:-:S03]  /*3dd0*/  DMUL R46, R8, R8 ;  /* 0x00000008082e7228 */ /* 0x000fc60000000000 */
        /* <DEDUP_REMOVED lines=15> */
.L_x_1238:
[----:B------:R-:W-:Y:S05]  /*3ed0*/  BSYNC.RECONVERGENT B1 ;  /* 0x0000000000017941 */ /* 0x000fea0003800200 */
.L_x_1237:
        /* <DEDUP_REMOVED lines=21> */
[----:B------:R-:W-:-:S07]  /*4030*/  MOV R10, R44 ;  /* 0x0000002c000a7202 */ /* 0x000fce0000000f00 */
.L_x_1240:
[----:B------:R-:W-:Y:S05]  /*4040*/  BSYNC.RECONVERGENT B1 ;  /* 0x0000000000017941 */ /* 0x000fea0003800200 */
.L_x_1239:
[----:B------:R-:W0:Y:S01]  /*4050*/  MUFU.RCP64H R45, R9 ;  /* 0x00000009002d7308 */ /* 0x000e220000001800 */
[----:B------:R-:W-:Y:S01]  /*4060*/  IMAD.MOV.U32 R44, RZ, RZ, 0x1 ;  /* 0x00000001ff2c7424 */ /* 0x000fe200078e00ff */
[----:B------:R-:W-:Y:S01]  /*4070*/  FSETP.GEU.AND P1, PT, |R61|, 6.5827683646048100446e-37, PT ;  /* 0x036000003d00780b */ /* 0x000fe20003f2e200 */
[----:B------:R-:W-:Y:S01]  /*4080*/  BSSY.RECONVERGENT B1, `(.L_x_1241) ;  /* 0x0000015000017945 */ /* 0x000fe20003800200 */
[----:B------:R-:W-:-:S03]  /*4090*/  DADD R40, R10, R40 ;  /* 0x000000000a287229 */ /* 0x000fc60000000028 */
        /* <DEDUP_REMOVED lines=17> */
[----:B------:R-:W-:Y:S01]  /*41b0*/  MOV R70, R44 ;  /* 0x0000002c00467202 */ /* 0x000fe20000000f00 */
[----:B------:R-:W-:-:S07]  /*41c0*/  IMAD.MOV.U32 R71, RZ, RZ, R11 ;  /* 0x000000ffff477224 */ /* 0x000fce00078e000b */
.L_x_1242:
[----:B------:R-:W-:Y:S05]  /*41d0*/  BSYNC.RECONVERGENT B1 ;  /* 0x0000000000017941 */ /* 0x000fea0003800200 */
.L_x_1241:
[----:B------:R-:W-:Y:S01]  /*41e0*/  DMUL R54, R8, R46 ;  /* 0x0000002e08367228 */ /* 0x000fe20000000000 */
[----:B------:R-:W-:Y:S01]  /*41f0*/  BSSY.RECONVERGENT B1, `(.L_x_1243) ;  /* 0x0000016000017945 */ /* 0x000fe20003800200 */
[----:B------:R-:W-:Y:S01]  /*4200*/  IMAD.MOV.U32 R8, RZ, RZ, 0x1 ;  /* 0x00000001ff087424 */ /* 0x000fe200078e00ff */
[----:B------:R-:W-:-:S03]  /*4210*/  DADD R52, R60, R60 ;  /* 0x000000003c347229 */ /* 0x000fc6000000003c */
[----:B------:R-:W0:Y:S07]  /*4220*/  MUFU.RCP64H R9, R55 ;  /* 0x0000003700097308 */ /* 0x000e2e0000001800 */
        /* <DEDUP_REMOVED lines=17> */
[----:B------:R-:W-:-:S07]  /*4340*/  MOV R10, R44 ;  /* 0x0000002c000a7202 */ /* 0x000fce0000000f00 */
.L_x_1244:
[----:B------:R-:W-:Y:S05]  /*4350*/  BSYNC.RECONVERGENT B1 ;  /* 0x0000000000017941 */ /* 0x000fea0003800200 */
.L_x_1243:
[----:B------:R-:W0:Y:S01]  /*4360*/  MUFU.RCP64H R9, R47 ;  /* 0x0000002f00097308 */ /* 0x000e220000001800 */
[----:B------:R-:W-:Y:S01]  /*4370*/  IMAD.MOV.U32 R8, RZ, RZ, 0x1 ;  /* 0x00000001ff087424 */ /* 0x000fe200078e00ff */
[----:B------:R-:W-:Y:S01]  /*4380*/  DADD R52, R42, R42 ;  /* 0x000000002a347229 */ /* 0x000fe2000000002a */
[----:B------:R-:W-:Y:S01]  /*4390*/  BSSY.RECONVERGENT B1, `(.L_x_1245) ;  /* 0x0000014000017945 */ /* 0x000fe20003800200 */
[----:B------:R-:W-:-:S08]  /*43a0*/  DADD R70, -R10, R70 ;  /* 0x000000000a467229 */ /* 0x000fd00000000146 */
        /* <DEDUP_REMOVED lines=17> */
[----:B------:R-:W-:-:S07]  /*44c0*/  IMAD.MOV.U32 R45, RZ, RZ, R11 ;  /* 0x000000ffff2d7224 */ /* 0x000fce00078e000b */
.L_x_1246:
[----:B------:R-:W-:Y:S05]  /*44d0*/  BSYNC.RECONVERGENT B1 ;  /* 0x0000000000017941 */ /* 0x000fea0003800200 */
.L_x_1245:
[----:B------:R-:W0:Y:S01]  /*44e0*/  LDC R9, c[0x0][0x3e4] ;  /* 0x0000f900ff097b82 */ /* 0x000e220000000800 */
[----:B------:R-:W-:Y:S01]  /*44f0*/  DADD R70, R70, -R44 ;  /* 0x0000000046467229 */ /* 0x000fe2000000082c */
[----:B------:R-:W1:Y:S01]  /*4500*/  LDCU UR4, c[0x0][0x3e8] ;  /* 0x00007d00ff0477ac */ /* 0x000e620008000800 */
[-C--:B------:R-:W-:Y:S02]  /*4510*/  DMUL R52, R14, R40.reuse ;  /* 0x000000280e347228 */ /* 0x080fe40000000000 */
[----:B------:R-:W-:-:S03]  /*4520*/  DMUL R46, RZ, R40 ;  /* 0x00000028ff2e7228 */ /* 0x000fc60000000000 */
[----:B------:R-:W2:Y:S01]  /*4530*/  LDC.64 R72, c[0x0][0x380] ;  /* 0x0000e000ff487b82 */ /* 0x000ea20000000a00 */
[----:B------:R-:W-:-:S07]  /*4540*/  DMUL R70, R12, R70 ;  /* 0x000000460c467228 */ /* 0x000fce0000000000 */
[----:B------:R-:W3:Y:S01]  /*4550*/  LDC.64 R62, c[0x0][0x388] ;  /* 0x0000e200ff3e7b82 */ /* 0x000ee20000000a00 */
[C---:B------:R-:W-:Y:S02]  /*4560*/  DMUL R66, R70.reuse, R26 ;  /* 0x0000001a46427228 */ /* 0x040fe40000000000 */
[C---:B------:R-:W-:Y:S02]  /*4570*/  DMUL R64, R70.reuse, R24 ;  /* 0x0000001846407228 */ /* 0x040fe40000000000 */
[----:B------:R-:W-:-:S03]  /*4580*/  DMUL R68, R70, R4 ;  /* 0x0000000446447228 */ /* 0x000fc60000000000 */
[----:B------:R-:W4:Y:S01]  /*4590*/  LDC.64 R12, c[0x0][0x390] ;  /* 0x0000e400ff0c7b82 */ /* 0x000f220000000a00 */
[----:B0-----:R-:W-:Y:S01]  /*45a0*/  LEA R33, R9, R0, 0x1 ;  /* 0x0000000009217211 */ /* 0x001fe200078e08ff */
[C---:B------:R-:W-:Y:S01]  /*45b0*/  DMUL R74, R14.reuse, R66 ;  /* 0x000000420e4a7228 */ /* 0x040fe20000000000 */
[----:B------:R-:W-:Y:S01]  /*45c0*/  VIADD R0, R0, 0x1 ;  /* 0x0000000100007836 */ /* 0x000fe20000000000 */
[C---:B------:R-:W-:Y:S02]  /*45d0*/  DMUL R70, R14.reuse, R64 ;  /* 0x000000400e467228 */ /* 0x040fe40000000000 */
[----:B------:R-:W-:Y:S01]  /*45e0*/  DMUL R78, R14, R68 ;  /* 0x000000440e4e7228 */ /* 0x000fe20000000000 */
[----:B-1----:R-:W-:Y:S01]  /*45f0*/  IMAD R33, R33, UR4, R32 ;  /* 0x0000000421217c24 */ /* 0x002fe2000f8e0220 */
[----:B------:R-:W0:Y:S01]  /*4600*/  LDC.64 R44, c[0x0][0x3a0] ;  /* 0x0000e800ff2c7b82 */ /* 0x000e220000000a00 */
[----:B------:R-:W-:Y:S01]  /*4610*/  DMUL R66, RZ, R66 ;  /* 0x00000042ff427228 */ /* 0x000fe20000000000 */
[----:B------:R-:W-:Y:S01]  /*4620*/  ISETP.NE.AND P0, PT, R0, R9, PT ;  /* 0x000000090000720c */ /* 0x000fe20003f05270 */
[----:B------:R-:W-:Y:S01]  /*4630*/  DMUL R64, RZ, R64 ;  /* 0x00000040ff407228 */ /* 0x000fe20000000000 */
[----:B--2---:R-:W-:Y:S01]  /*4640*/  IMAD.WIDE R76, R33, 0x8, R72 ;  /* 0x00000008214c7825 */ /* 0x004fe200078e0248 */
[----:B------:R-:W-:-:S02]  /*4650*/  DMUL R68, RZ, R68 ;  /* 0x00000044ff447228 */ /* 0x000fc40000000000 */
[-C--:B------:R-:W-:Y:S01]  /*4660*/  DFMA R74, R36, R40.reuse, R74 ;  /* 0x00000028244a722b */ /* 0x080fe2000000004a */
[----:B------:R-:W1:Y:S01]  /*4670*/  LDC.64 R10, c[0x0][0x3b0] ;  /* 0x0000ec00ff0a7b82 */ /* 0x000e620000000a00 */
[-C--:B------:R-:W-:Y:S01]  /*4680*/  DFMA R70, R30, R40.reuse, R70 ;  /* 0x000000281e46722b */ /* 0x080fe20000000046 */
[C---:B---3--:R-:W-:Y:S01]  /*4690*/  IMAD.WIDE R62, R33.reuse, 0x8, R62 ;  /* 0x00000008213e7825 */ /* 0x048fe200078e023e */
[-C--:B------:R-:W-:Y:S01]  /*46a0*/  DFMA R72, R28, R40.reuse, R78 ;  /* 0x000000281c48722b */ /* 0x080fe2000000004e */
[----:B------:R2:W-:Y:S01]  /*46b0*/  STG.E.64 desc[UR20][R76.64], R52 ;  /* 0x000000344c007986 */ /* 0x0005e2000c101b14 */
[-C--:B------:R-:W-:Y:S02]  /*46c0*/  DFMA R66, R58, R40.reuse, R66 ;  /* 0x000000283a42722b */ /* 0x080fe40000000042 */
[-C--:B------:R-:W-:Y:S01]  /*46d0*/  DFMA R64, R56, R40.reuse, R64 ;  /* 0x000000283840722b */ /* 0x080fe20000000040 */
        /* <DEDUP_REMOVED lines=18> */
.L_x_1230:
        /* <DEDUP_REMOVED lines=23> */
.L_x_1248:
        /* <DEDUP_REMOVED lines=26> */
.L_x_1250:
[----:B------:R-:W-:Y:S05]  /*4b10*/  BSYNC.RECONVERGENT B0 ;  /* 0x0000000000007941 */ /* 0x000fea0003800200 */
.L_x_1249:
        /* <DEDUP_REMOVED lines=26> */
.L_x_1254:
[----:B------:R-:W-:Y:S05]  /*4cc0*/  BSYNC.RECONVERGENT B3 ;  /* 0x0000000000037941 */ /* 0x000fea0003800200 */
.L_x_1253:
[----:B------:R-:W-:-:S07]  /*4cd0*/  VIADD R0, R45, 0x1 ;  /* 0x000000012d007836 */ /* 0x000fce0000000000 */
.L_x_1252:
[----:B------:R-:W-:Y:S05]  /*4ce0*/  BSYNC.RECONVERGENT B2 ;  /* 0x0000000000027941 */ /* 0x000fea0003800200 */
.L_x_1251:
        /* <DEDUP_REMOVED lines=54> */
.L_x_1256:
[----:B------:R-:W-:Y:S05]  /*5050*/  BSYNC.RECONVERGENT B2 ;  /* 0x0000000000027941 */ /* 0x000fea0003800200 */
.L_x_1255:
[----:B------:R-:W-:Y:S05]  /*5060*/  @!P6 BRA `(.L_x_1257) ;  /* 0x0000001400d8e947 */ /* 0x000fea0003800000 */
        /* <DEDUP_REMOVED lines=9> */
[----:B------:R-:W-:-:S02]  /*5100*/  IMAD.MOV.U32 R44, RZ, RZ, 0x20fd8164 ;  /* 0x20fd8164ff2c7424 */ /* 0x000fc400078e00ff */
[----:B------:R-:W-:Y:S01]  /*5110*/  IMAD.MOV.U32 R33, RZ, RZ, 0x3da8ff83 ;  /* 0x3da8ff83ff217424 */ /* 0x000fe200078e00ff */
[----:B------:R-:W-:Y:S01]  /*5120*/  ISETP.NE.U32.AND P0, PT, R14, 0x1, PT ;  /* 0x000000010e00780c */ /* 0x000fe20003f05070 */
[----:B------:R-:W-:-:S03]  /*5130*/  DMUL R14, R64, R64 ;  /* 0x00000040400e7228 */ /* 0x000fc60000000000 */
[----:B------:R-:W-:Y:S02]  /*5140*/  FSEL R44, R44, -8.06006814911005101289e+34, !P0 ;  /* 0xf9785eba2c2c7808 */ /* 0x000fe40004000000 */
[----:B------:R-:W-:-:S06]  /*5150*/  FSEL R45, -R33, 0.11223486810922622681, !P0 ;  /* 0x3de5db65212d7808 */ /* 0x000fcc0004000100 */
[----:B--2---:R-:W-:-:S08]  /*5160*/  DFMA R40, R14, R44, R40 ;  /* 0x0000002c0e28722b */ /* 0x004fd00000000028 */
[----:B------:R-:W-:-:S08]  /*5170*/  DFMA R40, R14, R40, R42 ;  /* 0x000000280e28722b */ /* 0x000fd0000000002a */
[----:B---3--:R-:W-:Y:S02]  /*5180*/  DFMA R28, R14, R40, R28 ;  /* 0x000000280e1c722b */ /* 0x008fe4000000001c */
[----:B------:R-:W-:-:S06]  /*5190*/  DMUL R40, R8, R12 ;  /* 0x0000000c08287228 */ /* 0x000fcc0000000000 */
[----:B------:R-:W-:-:S08]  /*51a0*/  DFMA R28, R14, R28, R30 ;  /* 0x0000001c0e1c722b */ /* 0x000fd0000000001e */
[----:B----4-:R-:W-:Y:S02]  /*51b0*/  DFMA R28, R14, R28, R36 ;  /* 0x0000001c0e1c722b */ /* 0x010fe40000000024 */
[----:B------:R-:W-:-:S06]  /*51c0*/  DMUL R36, R8, R6 ;  /* 0x0000000608247228 */ /* 0x000fcc0000000000 */
        /* <DEDUP_REMOVED lines=9> */
[----:B------:R-:W-:Y:S01]  /*5260*/  FSEL R11, R15, R11, !P0 ;  /* 0x0000000b0f0b7208 */ /* 0x000fe20004000000 */
[----:B------:R-:W-:Y:S02]  /*5270*/  DMUL R14, R8, -R4 ;  /* 0x80000004080e7228 */ /* 0x000fe40000000000 */
[----:B------:R-:W-:-:S03]  /*5280*/  DMUL R8, R36, R12 ;  /* 0x0000000c24087228 */ /* 0x000fc60000000000 */
[C---:B------:R-:W-:Y:S02]  /*5290*/  DMUL R30, R10.reuse, R6 ;  /* 0x000000060a1e7228 */ /* 0x040fe40000000000 */
[----:B------:R-:W-:Y:S02]  /*52a0*/  DMUL R28, R10, -R4 ;  /* 0x800000040a1c7228 */ /* 0x000fe40000000000 */
[----:B------:R-:W-:-:S04]  /*52b0*/  DMUL R14, R14, R12 ;  /* 0x0000000c0e0e7228 */ /* 0x000fc80000000000 */
[-C--:B------:R-:W-:Y:S02]  /*52c0*/  DMUL R30, R30, -R12.reuse ;  /* 0x8000000c1e1e7228 */ /* 0x080fe40000000000 */
[----:B------:R-:W-:-:S06]  /*52d0*/  DMUL R28, R28, R12 ;  /* 0x0000000c1c1c7228 */ /* 0x000fcc0000000000 */
[C---:B------:R-:W-:Y:S02]  /*52e0*/  DMUL R60, R30.reuse, R16 ;  /* 0x000000101e3c7228 */ /* 0x040fe40000000000 */
[----:B------:R-:W-:Y:S02]  /*52f0*/  DMUL R58, R30, R2 ;  /* 0x000000021e3a7228 */ /* 0x000fe40000000000 */
[----:B------:R-:W-:Y:S02]  /*5300*/  DMUL R56, RZ, R30 ;  /* 0x0000001eff387228 */ /* 0x000fe40000000000 */
[C---:B------:R-:W-:Y:S02]  /*5310*/  DMUL R38, R28.reuse, R22 ;  /* 0x000000161c267228 */ /* 0x040fe40000000000 */
[C---:B------:R-:W-:Y:S02]  /*5320*/  DMUL R36, R28.reuse, R20 ;  /* 0x000000141c247228 */ /* 0x040fe40000000000 */
[----:B------:R-:W-:-:S02]  /*5330*/  DMUL R30, R28, R18 ;  /* 0x000000121c1e7228 */ /* 0x000fc40000000000 */
[----:B------:R-:W-:Y:S02]  /*5340*/  DMUL R28, R10, R12 ;  /* 0x0000000c0a1c7228 */ /* 0x000fe40000000000 */
[C---:B------:R-:W-:Y:S02]  /*5350*/  DFMA R60, R14.reuse, R22, R60 ;  /* 0x000000160e3c722b */ /* 0x040fe4000000003c */
[C---:B------:R-:W-:Y:S02]  /*5360*/  DFMA R58, R14.reuse, R20, R58 ;  /* 0x000000140e3a722b */ /* 0x040fe4000000003a */
[----:B------:R-:W-:Y:S02]  /*5370*/  DFMA R56, R14, R18, R56 ;  /* 0x000000120e38722b */ /* 0x000fe40000000038 */
[C---:B------:R-:W-:Y:S02]  /*5380*/  DFMA R38, R8.reuse, R16, R38 ;  /* 0x000000100826722b */ /* 0x040fe40000000026 */
[----:B------:R-:W-:-:S02]  /*5390*/  DFMA R36, R8, R2, R36 ;  /* 0x000000020824722b */ /* 0x000fc40000000024 */
[----:B------:R-:W-:Y:S02]  /*53a0*/  DFMA R30, RZ, R8, R30 ;  /* 0x00000008ff1e722b */ /* 0x000fe4000000001e */
[-C--:B------:R-:W-:Y:S02]  /*53b0*/  DMUL R14, R40, R6.reuse ;  /* 0x00000006280e7228 */ /* 0x080fe40000000000 */
[----:B------:R-:W-:-:S11]  /*53c0*/  DMUL R28, R28, R6 ;  /* 0x000000061c1c7228 */ /* 0x000fd60000000000 */
.L_x_1274:
        /* <DEDUP_REMOVED lines=31> */
.L_x_1261:
[----:B------:R-:W-:Y:S05]  /*55c0*/  BSYNC.RECONVERGENT B3 ;  /* 0x0000000000037941 */ /* 0x000fea0003800200 */
.L_x_1260:
[----:B------:R-:W-:-:S07]  /*55d0*/  VIADD R33, R45, 0x1 ;  /* 0x000000012d217836 */ /* 0x000fce0000000000 */
.L_x_1259:
[----:B------:R-:W-:Y:S05]  /*55e0*/  BSYNC.RECONVERGENT B2 ;  /* 0x0000000000027941 */ /* 0x000fea0003800200 */
.L_x_1258:
        /* <DEDUP_REMOVED lines=30> */
[----:B------:R-:W-:Y:S02]  /*57d0*/  FSEL R71, R41, R11, !P0 ;  /* 0x0000000b29477208 */ /* 0x000fe40004000000 */
[----:B------:R-:W-:Y:S01]  /*57e0*/  @!P4 MOV R10, RZ ;  /* 0x000000ff000ac202 */ /* 0x000fe20000000f00 */
        /* <DEDUP_REMOVED lines=21> */
[----:B------:R-:W-:-:S07]  /*5940*/  MOV R10, R45 ;  /* 0x0000002d000a7202 */ /* 0x000fce0000000f00 */
.L_x_1263:
[----:B------:R-:W-:Y:S05]  /*5950*/  BSYNC.RECONVERGENT B2 ;  /* 0x0000000000027941 */ /* 0x000fea0003800200 */
.L_x_1262:
        /* <DEDUP_REMOVED lines=50> */
[----:B------:R-:W-:Y:S05]  /*5c80*/  CALL.REL.NOINC `($__internal_16_$__cuda_sm20_div_rn_f64_full) ;  /* 0x0000009000247944 */ /* 0x000fea0003c00000 */
[----:B------:R-:W-:Y:S02]  /*5c90*/  IMAD.MOV.U32 R40, RZ, RZ, R44 ;  /* 0x000000ffff287224 */ /* 0x000fe400078e002c */
[----:B------:R-:W-:-:S07]  /*5ca0*/  IMAD.MOV.U32 R41, RZ, RZ, R11 ;  /* 0x000000ffff297224 */ /* 0x000fce00078e000b */
.L_x_1265:
[----:B------:R-:W-:Y:S05]  /*5cb0*/  BSYNC.RECONVERGENT B1 ;  /* 0x0000000000017941 */ /* 0x000fea0003800200 */
.L_x_1264:
[----:B------:R-:W0:Y:S01]  /*5cc0*/  MUFU.RCP64H R11, R47 ;  /* 0x0000002f000b7308 */ /* 0x000e220000001800 */
[----:B------:R-:W-:Y:S01]  /*5cd0*/  MOV R10, 0x1 ;  /* 0x00000001000a7802 */ /* 0x000fe20000000f00 */
[----:B------:R-:W-:Y:S01]  /*5ce0*/  BSSY.RECONVERGENT B1, `(.L_x_1266) ;  /* 0x0000014000017945 */ /* 0x000fe20003800200 */
[----:B------:R-:W-:-:S04]  /*5cf0*/  FSETP.GEU.AND P1, PT, |R71|, 6.5827683646048100446e-37, PT ;  /* 0x036000004700780b */ /* 0x000fc80003f2e200 */
        /* <DEDUP_REMOVED lines=17> */
[----:B------:R-:W-:-:S07]  /*5e10*/  IMAD.MOV.U32 R10, RZ, RZ, R44 ;  /* 0x000000ffff0a7224 */ /* 0x000fce00078e002c */
.L_x_1267:
[----:B------:R-:W-:Y:S05]  /*5e20*/  BSYNC.RECONVERGENT B1 ;  /* 0x0000000000017941 */ /* 0x000fea0003800200 */
.L_x_1266:
[----:B------:R-:W0:Y:S01]  /*5e30*/  MUFU.RCP64H R45, R9 ;  /* 0x00000009002d7308 */ /* 0x000e220000001800 */
[----:B------:R-:W-:Y:S01]  /*5e40*/  MOV R44, 0x1 ;  /* 0x00000001002c7802 */ /* 0x000fe20000000f00 */
[----:B------:R-:W-:Y:S01]  /*5e50*/  BSSY.RECONVERGENT B1, `(.L_x_1268) ;  /* 0x0000016000017945 */ /* 0x000fe20003800200 */
[----:B------:R-:W-:Y:S01]  /*5e60*/  FSETP.GEU.AND P1, PT, |R71|, 6.5827683646048100446e-37, PT ;  /* 0x036000004700780b */ /* 0x000fe20003f2e200 */
        /* <DEDUP_REMOVED lines=20> */
.L_x_1269:
[----:B------:R-:W-:Y:S05]  /*5fb0*/  BSYNC.RECONVERGENT B1 ;  /* 0x0000000000017941 */ /* 0x000fea0003800200 */
.L_x_1268:
        /* <DEDUP_REMOVED lines=23> */
.L_x_1271:
[----:B------:R-:W-:Y:S05]  /*6130*/  BSYNC.RECONVERGENT B1 ;  /* 0x0000000000017941 */ /* 0x000fea0003800200 */
.L_x_1270:
[----:B------:R-:W0:Y:S01]  /*6140*/  MUFU.RCP64H R9, R47 ;  /* 0x0000002f00097308 */ /* 0x000e220000001800 */
[----:B------:R-:W-:Y:S01]  /*6150*/  MOV R8, 0x1 ;  /* 0x0000000100087802 */ /* 0x000fe20000000f00 */
        /* <DEDUP_REMOVED lines=21> */
.L_x_1273:
[----:B------:R-:W-:Y:S05]  /*62b0*/  BSYNC.RECONVERGENT B1 ;  /* 0x0000000000017941 */ /* 0x000fea0003800200 */
.L_x_1272:
[----:B------:R-:W-:Y:S01]  /*62c0*/  DADD R72, R72, -R44 ;  /* 0x0000000048487229 */ /* 0x000fe2000000082c */
[----:B------:R-:W0:Y:S01]  /*62d0*/  LDC R33, c[0x0][0x3e4] ;  /* 0x0000f900ff217b82 */ /* 0x000e220000000800 */
[----:B------:R-:W1:Y:S01]  /*62e0*/  LDCU UR4, c[0x0][0x3e8] ;  /* 0x00007d00ff0477ac */ /* 0x000e620008000800 */
[-C--:B------:R-:W-:Y:S02]  /*62f0*/  DMUL R84, R14, R40.reuse ;  /* 0x000000280e547228 */ /* 0x080fe40000000000 */
[----:B------:R-:W-:-:S03]  /*6300*/  DMUL R92, R28, R40 ;  /* 0x000000281c5c7228 */ /* 0x000fc60000000000 */
        /* <DEDUP_REMOVED lines=10> */
[C---:B------:R-:W-:Y:S02]  /*63b0*/  DMUL R66, R14.reuse, R62 ;  /* 0x0000003e0e427228 */ /* 0x040fe40000000000 */
[----:B------:R-:W-:Y:S01]  /*63c0*/  DMUL R72, R14, R74 ;  /* 0x0000004a0e487228 */ /* 0x000fe20000000000 */
[----:B-1----:R-:W-:Y:S01]  /*63d0*/  IMAD R79, R77, UR4, R32 ;  /* 0x000000044d4f7c24 */ /* 0x002fe2000f8e0220 */
[C---:B------:R-:W-:Y:S01]  /*63e0*/  DMUL R70, R28.reuse, R62 ;  /* 0x0000003e1c467228 */ /* 0x040fe20000000000 */
[----:B------:R-:W0:Y:S01]  /*63f0*/  LDC.64 R44, c[0x0][0x3a0] ;  /* 0x0000e800ff2c7b82 */ /* 0x000e220000000a00 */
[----:B------:R-:W-:-:S02]  /*6400*/  DMUL R74, R28, R74 ;  /* 0x0000004a1c4a7228 */ /* 0x000fc40000000000 */
[-C--:B------:R-:W-:Y:S02]  /*6410*/  DFMA R62, R60, R40.reuse, R64 ;  /* 0x000000283c3e722b */ /* 0x080fe40000000040 */
[-C--:B------:R-:W-:Y:S01]  /*6420*/  DFMA R64, R38, R40.reuse, R68 ;  /* 0x000000282640722b */ /* 0x080fe20000000044 */
[C---:B--2---:R-:W-:Y:S02]  /*6430*/  IMAD.WIDE R68, R79.reuse, 0x8, R54 ;  /* 0x000000084f447825 */ /* 0x044fe400078e0236 */
[----:B------:R-:W1:Y:S01]  /*6440*/  LDC.64 R42, c[0x0][0x3b0] ;  /* 0x0000ec00ff2a7b82 */ /* 0x000e620000000a00 */
[-C--:B------:R-:W-:Y:S01]  /*6450*/  DFMA R66, R58, R40.reuse, R66 ;  /* 0x000000283a42722b */ /* 0x080fe20000000042 */
[----:B---3--:R-:W-:Y:S01]  /*6460*/  IMAD.WIDE R82, R79, 0x8, R52 ;  /* 0x000000084f527825 */ /* 0x008fe200078e0234 */
[-C--:B------:R-:W-:Y:S01]  /*6470*/  DFMA R70, R36, R40.reuse, R70 ;  /* 0x000000282446722b */ /* 0x080fe20000000046 */
[----:B------:R2:W-:Y:S01]  /*6480*/  STG.E.64 desc[UR20][R68.64], R84 ;  /* 0x0000005444007986 */ /* 0x0005e2000c101b14 */
[----:B------:R-:W-:-:S03]  /*6490*/  DFMA R72, R56, R40, R72 ;  /* 0x000000283848722b */ /* 0x000fc60000000048 */
[----:B------:R-:W3:Y:S01]  /*64a0*/  LDC.64 R12, c[0x0][0x398] ;  /* 0x0000e600ff0c7b82 */ /* 0x000ee20000000a00 */
[----:B------:R-:W-:Y:S01]  /*64b0*/  DFMA R74, R30, R40, R74 ;  /* 0x000000281e4a722b */ /* 0x000fe2000000004a */
[C---:B----4-:R-:W-:Y:S01]  /*64c0*/  IMAD.WIDE R80, R79.reuse, 0x8, R46 ;  /* 0x000000084f507825 */ /* 0x050fe200078e022e */
[----:B------:R-:W-:Y:S04]  /*64d0*/  STG.E.64 desc[UR20][R82.64], R92 ;  /* 0x0000005c52007986 */ /* 0x000fe8000c101b14 */
[----:B------:R4:W-:Y:S01]  /*64e0*/  STG.E.64 desc[UR20][R80.64], R62 ;  /* 0x0000003e50007986 */ /* 0x0009e2000c101b14 */
[----:B------:R-:W5:Y:S01]  /*64f0*/  LDC.64 R10, c[0x0][0x3a8] ;  /* 0x0000ea00ff0a7b82 */ /* 0x000f620000000a00 */
[----:B0-----:R-:W-:-:S05]  /*6500*/  IMAD.WIDE R40, R79, 0x8, R44 ;  /* 0x000000084f287825 */ /* 0x001fca00078e022c */
[----:B------:R0:W-:Y:S02]  /*6510*/  STG.E.64 desc[UR20][R40.64], R66 ;  /* 0x0000004228007986 */ /* 0x0001e4000c101b14 */
[----:B------:R-:W2:Y:S01]  /*6520*/  LDC.64 R8, c[0x0][0x3b8] ;  /* 0x0000ee00ff087b82 */ /* 0x000ea20000000a00 */
[----:B-1----:R-:W-:-:S05]  /*6530*/  IMAD.WIDE R90, R79, 0x8, R42 ;  /* 0x000000084f5a7825 */ /* 0x002fca00078e022a */
[----:B------:R-:W-:Y:S01]  /*6540*/  STG.E.64 desc[UR20][R90.64], R72 ;  /* 0x000000485a007986 */ /* 0x000fe2000c101b14 */
[----:B---3--:R-:W-:-:S05]  /*6550*/  IMAD.WIDE R88, R79, 0x8, R12 ;  /* 0x000000084f587825 */ /* 0x008fca00078e020c */
[----:B------:R1:W-:Y:S01]  /*6560*/  STG.E.64 desc[UR20][R88.64], R64 ;  /* 0x0000004058007986 */ /* 0x0003e2000c101b14 */
[----:B-----5:R-:W-:-:S05]  /*6570*/  IMAD.WIDE R86, R79, 0x8, R10 ;  /* 0x000000084f567825 */ /* 0x020fca00078e020a */
[----:B------:R-:W-:Y:S01]  /*6580*/  STG.E.64 desc[UR20][R86.64], R70 ;  /* 0x0000004656007986 */ /* 0x000fe2000c101b14 */
[----:B--2---:R-:W-:-:S05]  /*6590*/  IMAD.WIDE R78, R79, 0x8, R8 ;  /* 0x000000084f4e7825 */ /* 0x004fca00078e0208 */
[----:B------:R-:W-:Y:S04]  /*65a0*/  STG.E.64 desc[UR20][R78.64], R74 ;  /* 0x0000004a4e007986 */ /* 0x000fe8000c101b14 */
[----:B------:R-:W0:Y:S01]  /*65b0*/  LDG.E.64 R68, desc[UR20][R68.64] ;  /* 0x0000001444447981 */ /* 0x000e22000c1e1b00 */
[----:B----4-:R-:W-:-:S05]  /*65c0*/  IMAD.MOV R62, RZ, RZ, -R33 ;  /* 0x000000ffff3e7224 */ /* 0x010fca00078e0a21 */
[----:B------:R-:W-:-:S05]  /*65d0*/  LEA R63, R62, R77, 0x1 ;  /* 0x0000004d3e3f7211 */ /* 0x000fca00078e08ff */
[----:B------:R-:W-:-:S04]  /*65e0*/  IMAD R63, R63, UR4, R32 ;  /* 0x000000043f3f7c24 */ /* 0x000fc8000f8e0220 */
[----:B------:R-:W-:Y:S01]  /*65f0*/  IMAD.WIDE R54, R63, 0x8, R54 ;  /* 0x000000083f367825 */ /* 0x000fe200078e0236 */
[----:B0-----:R-:W-:-:S07]  /*6600*/  DADD R66, -RZ, -R68 ;  /* 0x00000000ff427229 */ /* 0x001fce0000000944 */
[----:B------:R0:W-:Y:S04]  /*6610*/  STG.E.64 desc[UR20][R54.64], R66 ;  /* 0x0000004236007986 */ /* 0x0001e8000c101b14 */
[----:B------:R-:W2:Y:S01]  /*6620*/  LDG.E.64 R82, desc[UR20][R82.64] ;  /* 0x0000001452527981 */ /* 0x000ea2000c1e1b00 */
[----:B------:R-:W-:-:S05]  /*6630*/  IMAD.WIDE R52, R63, 0x8, R52 ;  /* 0x000000083f347825 */ /* 0x000fca00078e0234 */
[----:B--2---:R2:W-:Y:S04]  /*6640*/  STG.E.64 desc[UR20][R52.64], R82 ;  /* 0x0000005234007986 */ /* 0x0045e8000c101b14 */
[----:B------:R-:W1:Y:S01]  /*6650*/  LDG.E.64 R80, desc[UR20][R80.64] ;  /* 0x0000001450507981 */ /* 0x000e62000c1e1b00 */
[----:B------:R-:W-:Y:S01]  /*6660*/  IMAD.WIDE R46, R63, 0x8, R46 ;  /* 0x000000083f2e7825 */ /* 0x000fe200078e022e */
[----:B-1----:R-:W-:-:S07]  /*6670*/  DADD R64, -RZ, -R80 ;  /* 0x00000000ff407229 */ /* 0x002fce0000000950 */
[----:B------:R2:W-:Y:S04]  /*6680*/  STG.E.64 desc[UR20][R46.64], R64 ;  /* 0x000000402e007986 */ /* 0x0005e8000c101b14 */
[----:B------:R-:W3:Y:S01]  /*6690*/  LDG.E.64 R40, desc[UR20][R40.64] ;  /* 0x0000001428287981 */ /* 0x000ee2000c1e1b00 */
[----:B------:R-:W-:Y:S01]  /*66a0*/  IMAD.WIDE R44, R63, 0x8, R44 ;  /* 0x000000083f2c7825 */ /* 0x000fe200078e022c */
[----:B---3--:R-:W-:-:S07]  /*66b0*/  DADD R68, -RZ, -R40 ;  /* 0x00000000ff447229 */ /* 0x008fce0000000928 */
[----:B------:R2:W-:Y:S04]  /*66c0*/  STG.E.64 desc[UR20][R44.64], R68 ;  /* 0x000000442c007986 */ /* 0x0005e8000c101b14 */
[----:B------:R-:W0:Y:S01]  /*66d0*/  LDG.E.64 R90, desc[UR20][R90.64] ;  /* 0x000000145a5a7981 */ /* 0x000e22000c1e1b00 */
[----:B------:R-:W-:Y:S01]  /*66e0*/  IMAD.WIDE R42, R63, 0x8, R42 ;  /* 0x000000083f2a7825 */ /* 0x000fe200078e022a */
[----:B0-----:R-:W-:-:S07]  /*66f0*/  DADD R54, -RZ, -R90 ;  /* 0x00000000ff367229 */ /* 0x001fce000000095a */
[----:B------:R2:W-:Y:S04]  /*6700*/  STG.E.64 desc[UR20][R42.64], R54 ;  /* 0x000000362a007986 */ /* 0x0005e8000c101b14 */
[----:B------:R-:W3:Y:S01]  /*6710*/  LDG.E.64 R88, desc[UR20][R88.64] ;  /* 0x0000001458587981 */ /* 0x000ee2000c1e1b00 */
[----:B------:R-:W-:-:S05]  /*6720*/  IMAD.WIDE R12, R63, 0x8, R12 ;  /* 0x000000083f0c7825 */ /* 0x000fca00078e020c */
[----:B---3--:R2:W-:Y:S04]  /*6730*/  STG.E.64 desc[UR20][R12.64], R88 ;  /* 0x000000580c007986 */ /* 0x0085e8000c101b14 */
[----:B------:R-:W3:Y:S01]  /*6740*/  LDG.E.64 R86, desc[UR20][R86.64] ;  /* 0x0000001456567981 */ /* 0x000ee2000c1e1b00 */
[----:B------:R-:W-:-:S05]  /*6750*/  IMAD.WIDE R10, R63, 0x8, R10 ;  /* 0x000000083f0a7825 */ /* 0x000fca00078e020a */
[----:B---3--:R2:W-:Y:S04]  /*6760*/  STG.E.64 desc[UR20][R10.64], R86 ;  /* 0x000000560a007986 */ /* 0x0085e8000c101b14 */
[----:B------:R-:W3:Y:S01]  /*6770*/  LDG.E.64 R78, desc[UR20][R78.64] ;  /* 0x000000144e4e7981 */ /* 0x000ee2000c1e1b00 */
[----:B------:R-:W-:-:S04]  /*6780*/  IMAD.WIDE R8, R63, 0x8, R8 ;  /* 0x000000083f087825 */ /* 0x000fc800078e0208 */
[----:B------:R-:W-:-:S05]  /*6790*/  VIADD R0, R0, 0x1 ;  /* 0x0000000100007836 */ /* 0x000fca0000000000 */
[----:B------:R-:W-:Y:S01]  /*67a0*/  ISETP.NE.AND P0, PT, R0, R33, PT ;  /* 0x000000210000720c */ /* 0x000fe20003f05270 */
[----:B---3--:R2:W-:-:S12]  /*67b0*/  STG.E.64 desc[UR20][R8.64], R78 ;  /* 0x0000004e08007986 */ /* 0x0085d8000c101b14 */
[----:B------:R-:W-:Y:S05]  /*67c0*/  @P0 BRA `(.L_x_1274) ;  /* 0xffffffec00000947 */ /* 0x000fea000383ffff */
.L_x_1257:
[----:B------:R-:W0:Y:S02]  /*67d0*/  LDCU UR4, c[0x0][0x3e0] ;  /* 0x00007c00ff0477ac */ /* 0x000e240008000800 */
[----:B0-----:R-:W-:-:S09]  /*67e0*/  UISETP.GE.AND UP0, UPT, UR4, 0x2, UPT ;  /* 0x000000020400788c */ /* 0x001fd2000bf06270 */
[----:B------:R-:W-:Y:S05]  /*67f0*/  BRA.U !UP0, `(.L_x_1275) ;  /* 0x0000008108587547 */ /* 0x000fea000b800000 */
[----:B------:R-:W-:Y:S01]  /*6800*/  IMAD.MOV.U32 R33, RZ, RZ, 0x2 ;  /* 0x00000002ff217424 */ /* 0x000fe200078e00ff */
[----:B------:R-:W-:Y:S01]  /*6810*/  MOV R31, 0x1 ;  /* 0x00000001001f7802 */ /* 0x000fe20000000f00 */
[----:B------:R-:W-:Y:S01]  /*6820*/  IMAD.MOV.U32 R30, RZ, RZ, 0x3 ;  /* 0x00000003ff1e7424 */ /* 0x000fe200078e00ff */
[----:B------:R-:W-:Y:S01]  /*6830*/  PRMT R28, RZ, 0x7610, R28 ;  /* 0x00007610ff1c7816 */ /* 0x000fe2000000001c */
[----:B------:R-:W-:-:S07]  /*6840*/  IMAD.MOV.U32 R29, RZ, RZ, RZ ;  /* 0x000000ffff1d7224 */ /* 0x000fce00078e00ff */
.L_x_1382:
[----:B0123--:R-:W-:-:S05]  /*6850*/  LEA R41, R33, UR17, 0x3 ;  /* 0x0000001121297c11 */ /* 0x00ffca000f8e18ff */
[----:B--2---:R-:W2:Y:S04]  /*6860*/  LDL.64 R8, [R41+-0x8] ;  /* 0xfffff80029087983 */ /* 0x004ea80000100a00 */
[----:B------:R-:W3:Y:S01]  /*6870*/  LDL.64 R14, [R41+0xe8] ;  /* 0x0000e800290e7983 */ /* 0x000ee20000100a00 */
[----:B------:R-:W-:Y:S01]  /*6880*/  IADD3 R0, PT, PT, R29, 0x1, RZ ;  /* 0x000000011d007810 */ /* 0x000fe20007ffe0ff */
[----:B------:R-:W-:Y:S01]  /*6890*/  VIADD R55, R33, 0xffffffff ;  /* 0xffffffff21377836 */ /* 0x000fe20000000000 */
[----:B------:R-:W-:Y:S02]  /*68a0*/  ISETP.GE.U32.AND P4, PT, R29, 0x3, PT ;  /* 0x000000031d00780c */ /* 0x000fe40003f86070 */
[----:B------:R-:W-:Y:S01]  /*68b0*/  MOV R58, RZ ;  /* 0x000000ff003a7202 */ /* 0x000fe20000000f00 */
[----:B------:R-:W-:-:S06]  /*68c0*/  IMAD.IADD R70, R0, 0x1, R33 ;  /* 0x0000000100467824 */ /* 0x000fcc00078e0221 */
        /* <DEDUP_REMOVED lines=16> */
[----:B------:R-:W-:Y:S01]  /*69d0*/  LOP3.LUT R58, R31, 0x7ffffffc, RZ, 0xc0, !PT ;  /* 0x7ffffffc1f3a7812 */ /* 0x000fe200078ec0ff */
[----:B------:R-:W-:-:S07]  /*69e0*/  IMAD.MOV.U32 R56, RZ, RZ, RZ ;  /* 0x000000ffff387224 */ /* 0x000fce00078e00ff */
.L_x_1293:
[----:B0-----:R-:W-:-:S05]  /*69f0*/  LEA R57, R56, UR17, 0x3 ;  /* 0x0000001138397c11 */ /* 0x001fca000f8e18ff */
[----:B-1----:R-:W2:Y:S04]  /*6a00*/  LDL.128 R12, [R57+0x50] ;  /* 0x00005000390c7983 */ /* 0x002ea80000100c00 */
[----:B------:R-:W3:Y:S01]  /*6a10*/  LDL.128 R36, [R57] ;  /* 0x0000000039247983 */ /* 0x000ee20000100c00 */
[--C-:B------:R-:W-:Y:S02]  /*6a20*/  IMAD.IADD R59, R33, 0x1, -R56.reuse ;  /* 0x00000001213b7824 */ /* 0x100fe400078e0a38 */
[----:B------:R-:W-:Y:S02]  /*6a30*/  HFMA2 R10, -RZ, RZ, 0, 5.9604644775390625e-08 ;  /* 0x00000001ff0a7431 */ /* 0x000fe400000001ff */
[----:B------:R-:W-:Y:S01]  /*6a40*/  IMAD.IADD R60, R55, 0x1, R56 ;  /* 0x00000001373c7824 */ /* 0x000fe200078e0238 */
[----:B------:R-:W-:Y:S01]  /*6a50*/  BSSY.RECONVERGENT B1, `(.L_x_1277) ;  /* 0x000001a000017945 */ /* 0x000fe20003800200 */
        /* <DEDUP_REMOVED lines=23> */
[----:B------:R-:W-:Y:S01]  /*6bd0*/  IMAD.MOV.U32 R12, RZ, RZ, R44 ;  /* 0x000000ffff0c7224 */ /* 0x000fe200078e002c */
[----:B------:R-:W-:-:S07]  /*6be0*/  MOV R13, R11 ;  /* 0x0000000b000d7202 */ /* 0x000fce0000000f00 */
.L_x_1278:
[----:B------:R-:W-:Y:S05]  /*6bf0*/  BSYNC.RECONVERGENT B1 ;  /* 0x0000000000017941 */ /* 0x000fea0003800200 */
.L_x_1277:
[----:B------:R-:W2:Y:S04]  /*6c00*/  LDL.128 R40, [R57+0xf0] ;  /* 0x0000f00039287983 */ /* 0x000ea80000100c00 */
[----:B------:R-:W3:Y:S01]  /*6c10*/  LDL.128 R44, [R57+0x140] ;  /* 0x00014000392c7983 */ /* 0x000ee20000100c00 */
[----:B------:R-:W0:Y:S01]  /*6c20*/  MUFU.RCP64H R53, R73 ;  /* 0x0000004900357308 */ /* 0x000e220000001800 */
[----:B------:R-:W-:Y:S01]  /*6c30*/  IMAD.MOV.U32 R52, RZ, RZ, 0x1 ;  /* 0x00000001ff347424 */ /* 0x000fe200078e00ff */
[----:B------:R-:W-:Y:S05]  /*6c40*/  BSSY.RECONVERGENT B1, `(.L_x_1279) ;  /* 0x0000018000017945 */ /* 0x000fea0003800200 */
        /* <DEDUP_REMOVED lines=23> */
.L_x_1280:
[----:B------:R-:W-:Y:S05]  /*6dc0*/  BSYNC.RECONVERGENT B1 ;  /* 0x0000000000017941 */ /* 0x000fea0003800200 */
.L_x_1279:
[----:B------:R-:W-:Y:S01]  /*6dd0*/  LOP3.LUT R10, RZ, R56, RZ, 0x33, !PT ;  /* 0x00000038ff0a7212 */ /* 0x000fe200078e33ff */
[----:B------:R-:W-:Y:S01]  /*6de0*/  BSSY.RECONVERGENT B1, `(.L_x_1281) ;  /* 0x000001e000017945 */ /* 0x000fe20003800200 */
[----:B------:R-:W-:-:S03]  /*6df0*/  IADD3 R80, PT, PT, R56, R33, RZ ;  /* 0x0000002138507210 */ /* 0x000fc60007ffe0ff */
[----:B------:R-:W-:Y:S02]  /*6e00*/  IMAD.IADD R72, R10, 0x1, R33 ;  /* 0x000000010a487824 */ /* 0x000fe400078e0221 */
[----:B------:R-:W-:Y:S01]  /*6e10*/  IMAD.MOV.U32 R10, RZ, RZ, 0x1 ;  /* 0x00000001ff0a7424 */ /* 0x000fe200078e00ff */
[----:B------:R-:W0:Y:S08]  /*6e20*/  I2F.F64 R80, R80 ;  /* 0x0000005000507312 */ /* 0x000e300000201c00 */
[----:B------:R-:W1:Y:S01]  /*6e30*/  I2F.F64 R72, R72 ;  /* 0x0000004800487312 */ /* 0x000e620000201c00 */
[----:B0-----:R-:W-:-:S07]  /*6e40*/  DMUL R14, R14, R80 ;  /* 0x000000500e0e7228 */ /* 0x001fce0000000000 */
[----:B-1----:R-:W0:Y:S02]  /*6e50*/  MUFU.RCP64H R11, R73 ;  /* 0x00000049000b7308 */ /* 0x002e240000001800 */
        /* <DEDUP_REMOVED lines=22> */
.L_x_1282:
[----:B------:R-:W-:Y:S05]  /*6fc0*/  BSYNC.RECONVERGENT B1 ;  /* 0x0000000000017941 */ /* 0x000fea0003800200 */
.L_x_1281:
        /* <DEDUP_REMOVED lines=24> */
[----:B------:R-:W-:-:S07]  /*7150*/  MOV R10, 0x7170 ;  /* 0x00007170000a7802 */ /* 0x000fce0000000f00 */
[----:B------:R-:W-:Y:S05]  /*7160*/  CALL.REL.NOINC `($__internal_16_$__cuda_sm20_div_rn_f64_full) ;  /* 0x0000007800ec7944 */ /* 0x000fea0003c00000 */
[----:B------:R-:W-:-:S07]  /*7170*/  IMAD.MOV.U32 R10, RZ, RZ, R44 ;  /* 0x000000ffff0a7224 */ /* 0x000fce00078e002c */
.L_x_1284:
[----:B------:R-:W-:Y:S05]  /*7180*/  BSYNC.RECONVERGENT B1 ;  /* 0x0000000000017941 */ /* 0x000fea0003800200 */
.L_x_1283:
[----:B------:R-:W2:Y:S04]  /*7190*/  LDL.128 R36, [R57+0x10] ;  /* 0x0000100039247983 */ /* 0x000ea80000100c00 */
[----:B------:R-:W3:Y:S01]  /*71a0*/  LDL.128 R12, [R57+0x60] ;  /* 0x00006000390c7983 */ /* 0x000ee20000100c00 */
[----:B------:R-:W-:Y:S01]  /*71b0*/  IADD3 R72, PT, PT, R59, -0x2, RZ ;  /* 0xfffffffe3b487810 */ /* 0x000fe20007ffe0ff */
[----:B------:R-:W-:Y:S01]  /*71c0*/  IMAD.MOV.U32 R44, RZ, RZ, 0x1 ;  /* 0x00000001ff2c7424 */ /* 0x000fe200078e00ff */
[----:B------:R-:W-:Y:S01]  /*71d0*/  BSSY.RECONVERGENT B1, `(.L_x_1285) ;  /* 0x000001e000017945 */ /* 0x000fe20003800200 */
[----:B------:R-:W-:Y:S01]  /*71e0*/  VIADD R80, R60, 0x2 ;  /* 0x000000023c507836 */ /* 0x000fe20000000000 */
[----:B------:R0:W-:Y:S02]  /*71f0*/  STL.128 [R57+0xf0], R8 ;  /* 0x0000f00839007387 */ /* 0x0001e40000100c00 */
[----:B------:R-:W1:Y:S02]  /*7200*/  I2F.F64 R72, R72 ;  /* 0x0000004800487312 */ /* 0x000e640000201c00 */
[----:B------:R0:W-:Y:S06]  /*7210*/  STL.128 [R57+0x140], R40 ;  /* 0x0001402839007387 */ /* 0x0001ec0000100c00 */
        /* <DEDUP_REMOVED lines=25> */
.L_x_1286:
[----:B------:R-:W-:Y:S05]  /*73b0*/  BSYNC.RECONVERGENT B1 ;  /* 0x0000000000017941 */ /* 0x000fea0003800200 */
.L_x_1285:
[----:B------:R-:W2:Y:S04]  /*73c0*/  LDL.128 R40, [R57+0x100] ;  /* 0x0001000039287983 */ /* 0x000ea80000100c00 */
[----:B------:R-:W3:Y:S01]  /*73d0*/  LDL.128 R44, [R57+0x150] ;  /* 0x00015000392c7983 */ /* 0x000ee20000100c00 */
[----:B------:R-:W0:Y:S01]  /*73e0*/  MUFU.RCP64H R11, R73 ;  /* 0x00000049000b7308 */ /* 0x000e220000001800 */
[----:B------:R-:W-:Y:S01]  /*73f0*/  MOV R10, 0x1 ;  /* 0x00000001000a7802 */ /* 0x000fe20000000f00 */
        /* <DEDUP_REMOVED lines=24> */
.L_x_1288:
[----:B------:R-:W-:Y:S05]  /*7580*/  BSYNC.RECONVERGENT B1 ;  /* 0x0000000000017941 */ /* 0x000fea0003800200 */
.L_x_1287:
[----:B------:R-:W-:Y:S01]  /*7590*/  IADD3 R72, PT, PT, R59, -0x3, RZ ;  /* 0xfffffffd3b487810 */ /* 0x000fe20007ffe0ff */
[----:B------:R-:W-:Y:S01]  /*75a0*/  IMAD.MOV.U32 R10, RZ, RZ, 0x1 ;  /* 0x00000001ff0a7424 */ /* 0x000fe200078e00ff */
[----:B------:R-:W-:Y:S01]  /*75b0*/  BSSY.RECONVERGENT B1, `(.L_x_1289) ;  /* 0x000001c000017945 */ /* 0x000fe20003800200 */
[----:B------:R-:W-:-:S03]  /*75c0*/  VIADD R60, R60, 0x3 ;  /* 0x000000033c3c7836 */ /* 0x000fc60000000000 */
        /* <DEDUP_REMOVED lines=26> */
.L_x_1290:
[----:B------:R-:W-:Y:S05]  /*7770*/  BSYNC.RECONVERGENT B1 ;  /* 0x0000000000017941 */ /* 0x000fea0003800200 */
.L_x_1289:
[----:B------:R-:W0:Y:S01]  /*7780*/  MUFU.RCP64H R45, R73 ;  /* 0x00000049002d7308 */ /* 0x000e220000001800 */
[----:B------:R-:W-:Y:S01]  /*7790*/  MOV R44, 0x1 ;  /* 0x00000001002c7802 */ /* 0x000fe20000000f00 */
        /* <DEDUP_REMOVED lines=25> */
.L_x_1292:
[----:B------:R-:W-:Y:S05]  /*7930*/  BSYNC.RECONVERGENT B1 ;  /* 0x0000000000017941 */ /* 0x000fea0003800200 */
.L_x_1291:
[----:B------:R0:W-:Y:S01]  /*7940*/  STL.128 [R57+0x100], R8 ;  /* 0x0001000839007387 */ /* 0x0001e20000100c00 */
[----:B------:R-:W-:-:S03]  /*7950*/  VIADD R56, R56, 0x4 ;  /* 0x0000000438387836 */ /* 0x000fc60000000000 */
[----:B------:R0:W-:Y:S02]  /*7960*/  STL.128 [R57+0x150], R40 ;  /* 0x0001502839007387 */ /* 0x0001e40000100c00 */
[----:B------:R-:W-:-:S13]  /*7970*/  ISETP.NE.AND P0, PT, R56, R58, PT ;  /* 0x0000003a3800720c */ /* 0x000fda0003f05270 */
[----:B------:R-:W-:Y:S05]  /*7980*/  @P0 BRA `(.L_x_1293) ;  /* 0xfffffff000180947 */ /* 0x000fea000383ffff */
.L_x_1276:
[----:B------:R-:W-:-:S13]  /*7990*/  LOP3.LUT P0, RZ, R31, 0x3, RZ, 0xc0, !PT ;  /* 0x000000031fff7812 */ /* 0x000fda000780c0ff */
[----:B------:R-:W-:Y:S05]  /*79a0*/  @!P0 BRA `(.L_x_1294) ;  /* 0x0000000c00208947 */ /* 0x000fea0003800000 */
[----:B------:R-:W-:-:S13]  /*79b0*/  LOP3.LUT P0, RZ, R28, 0x3, RZ, 0xc0, !PT ;  /* 0x000000031cff7812 */ /* 0x000fda000780c0ff */
[----:B------:R-:W-:Y:S05]  /*79c0*/  @!P0 BRA `(.L_x_1295) ;  /* 0x00000008000c8947 */ /* 0x000fea0003800000 */
[----:B-1----:R-:W-:-:S05]  /*79d0*/  LEA R12, R58, UR17, 0x3 ;  /* 0x000000113a0c7c11 */ /* 0x002fca000f8e18ff */
[----:B0-----:R-:W2:Y:S04]  /*79e0*/  LDL.64 R8, [R12+0x50] ;  /* 0x000050000c087983 */ /* 0x001ea80000100a00 */
[----:B------:R-:W3:Y:S01]  /*79f0*/  LDL.64 R40, [R12] ;  /* 0x000000000c287983 */ /* 0x000ee20000100a00 */
[----:B------:R-:W-:Y:S01]  /*7a00*/  IADD3 R36, PT, PT, -R58, R33, RZ ;  /* 0x000000213a247210 */ /* 0x000fe20007ffe1ff */
[----:B------:R-:W-:Y:S01]  /*7a10*/  IMAD.MOV.U32 R10, RZ, RZ, 0x1 ;  /* 0x00000001ff0a7424 */ /* 0x000fe200078e00ff */
[----:B------:R-:W-:Y:S01]  /*7a20*/  BSSY.RECONVERGENT B1, `(.L_x_1296) ;  /* 0x000001a000017945 */ /* 0x000fe20003800200 */
[----:B------:R-:W-:-:S03]  /*7a30*/  IMAD.IADD R38, R55, 0x1, R58 ;  /* 0x0000000137267824 */ /* 0x000fc600078e023a */
        /* <DEDUP_REMOVED lines=24> */
.L_x_1297:
[----:B------:R-:W-:Y:S05]  /*7bc0*/  BSYNC.RECONVERGENT B1 ;  /* 0x0000000000017941 */ /* 0x000fea0003800200 */
.L_x_1296:
[C---:B------:R-:W-:Y:S01]  /*7bd0*/  LEA R9, R58.reuse, UR17, 0x3 ;  /* 0x000000113a097c11 */ /* 0x040fe2000f8e18ff */
[----:B------:R0:W-:Y:S04]  /*7be0*/  STL.64 [R12], R10 ;  /* 0x0000000a0c007387 */ /* 0x0001e80000100a00 */
[----:B------:R1:W-:Y:S01]  /*7bf0*/  STL.64 [R12+0x50], R40 ;  /* 0x000050280c007387 */ /* 0x0003e20000100a00 */
[----:B------:R-:W-:-:S03]  /*7c00*/  LEA R8, R58, UR17, 0x3 ;  /* 0x000000113a087c11 */ /* 0x000fc6000f8e18ff */
[----:B------:R-:W2:Y:S04]  /*7c10*/  LDL.64 R14, [R9+0xf0] ;  /* 0x0000f000090e7983 */ /* 0x000ea80000100a00 */
[----:B------:R-:W3:Y:S01]  /*7c20*/  LDL.64 R44, [R8+0x140] ;  /* 0x00014000082c7983 */ /* 0x000ee20000100a00 */
[----:B------:R-:W4:Y:S01]  /*7c30*/  MUFU.RCP64H R47, R37 ;  /* 0x00000025002f7308 */ /* 0x000f220000001800 */
[----:B------:R-:W-:Y:S01]  /*7c40*/  IMAD.MOV.U32 R46, RZ, RZ, 0x1 ;  /* 0x00000001ff2e7424 */ /* 0x000fe200078e00ff */
[----:B------:R-:W-:Y:S05]  /*7c50*/  BSSY.RECONVERGENT B1, `(.L_x_1298) ;  /* 0x0000017000017945 */ /* 0x000fea0003800200 */
[----:B----4-:R-:W-:-:S08]  /*7c60*/  DFMA R42, -R36, R46, 1 ;  /* 0x3ff00000242a742b */ /* 0x010fd0000000012e */
[----:B------:R-:W-:-:S08]  /*7c70*/  DFMA R52, R42, R42, R42 ;  /* 0x0000002a2a34722b */ /* 0x000fd0000000002a */
[----:B------:R-:W-:-:S08]  /*7c80*/  DFMA R46, R46, R52, R46 ;  /* 0x000000342e2e722b */ /* 0x000fd0000000002e */
[----:B0-----:R-:W-:-:S08]  /*7c90*/  DFMA R10, -R36, R46, 1 ;  /* 0x3ff00000240a742b */ /* 0x001fd0000000012e */
        /* <DEDUP_REMOVED lines=18> */
.L_x_1299:
[----:B------:R-:W-:Y:S05]  /*7dc0*/  BSYNC.RECONVERGENT B1 ;  /* 0x0000000000017941 */ /* 0x000fea0003800200 */
.L_x_1298:
[----:B------:R-:W-:Y:S04]  /*7dd0*/  STL.64 [R9+0xf0], R10 ;  /* 0x0000f00a09007387 */ /* 0x000fe80000100a00 */
[----:B------:R0:W-:Y:S04]  /*7de0*/  STL.64 [R8+0x140], R14 ;  /* 0x0001400e08007387 */ /* 0x0001e80000100a00 */
[----:B------:R-:W2:Y:S04]  /*7df0*/  LDL.64 R42, [R12+0x58] ;  /* 0x000058000c2a7983 */ /* 0x000ea80000100a00 */
[----:B------:R-:W3:Y:S01]  /*7e00*/  LDL.64 R40, [R12+0x8] ;  /* 0x000008000c287983 */ /* 0x000ee20000100a00 */
[----:B------:R-:W-:Y:S01]  /*7e10*/  LOP3.LUT R36, RZ, R58, RZ, 0x33, !PT ;  /* 0x0000003aff247212 */ /* 0x000fe200078e33ff */
[----:B------:R-:W-:Y:S01]  /*7e20*/  IMAD.MOV.U32 R44, RZ, RZ, 0x1 ;  /* 0x00000001ff2c7424 */ /* 0x000fe200078e00ff */
[----:B------:R-:W-:Y:S01]  /*7e30*/  BSSY.RECONVERGENT B1, `(.L_x_1300) ;  /* 0x000001b000017945 */ /* 0x000fe20003800200 */
[----:B------:R-:W-:Y:S01]  /*7e40*/  IMAD.IADD R38, R58, 0x1, R33 ;  /* 0x000000013a267824 */ /* 0x000fe200078e0221 */
[----:B------:R-:W-:-:S05]  /*7e50*/  IADD3 R36, PT, PT, R36, R33, RZ ;  /* 0x0000002124247210 */ /* 0x000fca0007ffe0ff */
[----:B------:R-:W-:Y:S08]  /*7e60*/  I2F.F64 R38, R38 ;  /* 0x0000002600267312 */ /* 0x000ff00000201c00 */
[----:B------:R-:W1:Y:S08]  /*7e70*/  I2F.F64 R36, R36 ;  /* 0x0000002400247312 */ /* 0x000e700000201c00 */
[----:B-1----:R-:W1:Y:S02]  /*7e80*/  MUFU.RCP64H R45, R37 ;  /* 0x00000025002d7308 */ /* 0x002e640000001800 */
[----:B-1----:R-:W-:-:S08]  /*7e90*/  DFMA R46, -R36, R44, 1 ;  /* 0x3ff00000242e742b */ /* 0x002fd0000000012c */
[----:B------:R-:W-:-:S08]  /*7ea0*/  DFMA R46, R46, R46, R46 ;  /* 0x0000002e2e2e722b */ /* 0x000fd0000000002e */
[----:B------:R-:W-:-:S08]  /*7eb0*/  DFMA R46, R44, R46, R44 ;  /* 0x0000002e2c2e722b */ /* 0x000fd0000000002c */
[----:B0-----:R-:W-:-:S08]  /*7ec0*/  DFMA R14, -R36, R46, 1 ;  /* 0x3ff00000240e742b */ /* 0x001fd0000000012e */
        /* <DEDUP_REMOVED lines=17> */
.L_x_1301:
[----:B------:R-:W-:Y:S05]  /*7fe0*/  BSYNC.RECONVERGENT B1 ;  /* 0x0000000000017941 */ /* 0x000fea0003800200 */
.L_x_1300:
        /* <DEDUP_REMOVED lines=18> */
[----:B-1----:R-:W-:-:S08]  /*8110*/  DFMA R12, -R36, R10, R52 ;  /* 0x0000000a240c722b */ /* 0x002fd00000000134 */
        /* <DEDUP_REMOVED lines=10> */
.L_x_1303:
[----:B------:R-:W-:Y:S05]  /*81c0*/  BSYNC.RECONVERGENT B1 ;  /* 0x0000000000017941 */ /* 0x000fea0003800200 */
.L_x_1302:
[----:B------:R2:W-:Y:S01]  /*81d0*/  STL.64 [R9+0xf8], R10 ;  /* 0x0000f80a09007387 */ /* 0x0005e20000100a00 */
[----:B------:R-:W-:-:S03]  /*81e0*/  IADD3 R58, PT, PT, R58, 0x2, RZ ;  /* 0x000000023a3a7810 */ /* 0x000fc60007ffe0ff */
[----:B------:R2:W-:Y:S04]  /*81f0*/  STL.64 [R8+0x148], R14 ;  /* 0x0001480e08007387 */ /* 0x0005e80000100a00 */
.L_x_1295:
[----:B012---:R-:W-:-:S04]  /*8200*/  LOP3.LUT R8, R28, 0x1, RZ, 0xc0, !PT ;  /* 0x000000011c087812 */ /* 0x007fc800078ec0ff */
        /* <DEDUP_REMOVED lines=33> */
.L_x_1305:
[----:B------:R-:W-:Y:S05]  /*8420*/  BSYNC.RECONVERGENT B1 ;  /* 0x0000000000017941 */ /* 0x000fea0003800200 */
.L_x_1304:
[----:B------:R-:W2:Y:S04]  /*8430*/  LDL.64 R36, [R8+0xf0] ;  /* 0x0000f00008247983 */ /* 0x000ea80000100a00 */
[----:B------:R-:W3:Y:S01]  /*8440*/  LDL.64 R42, [R8+0x140] ;  /* 0x00014000082a7983 */ /* 0x000ee20000100a00 */
[----:B------:R-:W0:Y:S01]  /*8450*/  MUFU.RCP64H R45, R13 ;  /* 0x0000000d002d7308 */ /* 0x000e220000001800 */
[----:B------:R-:W-:Y:S01]  /*8460*/  IMAD.MOV.U32 R44, RZ, RZ, 0x1 ;  /* 0x00000001ff2c7424 */ /* 0x000fe200078e00ff */
        /* <DEDUP_REMOVED lines=21> */
[----:B------:R-:W-:Y:S01]  /*85c0*/  MOV R10, 0x85f0 ;  /* 0x000085f0000a7802 */ /* 0x000fe20000000f00 */
[----:B------:R-:W-:-:S07]  /*85d0*/  IMAD.MOV.U32 R45, RZ, RZ, R13 ;  /* 0x000000ffff2d7224 */ /* 0x000fce00078e000d */
[----:B------:R-:W-:Y:S05]  /*85e0*/  CALL.REL.NOINC `($__internal_16_$__cuda_sm20_div_rn_f64_full) ;  /* 0x0000006400cc7944 */ /* 0x000fea0003c00000 */
[----:B------:R-:W-:-:S07]  /*85f0*/  MOV R45, R11 ;  /* 0x0000000b002d7202 */ /* 0x000fce0000000f00 */
.L_x_1307:
[----:B------:R-:W-:Y:S05]  /*8600*/  BSYNC.RECONVERGENT B1 ;  /* 0x0000000000017941 */ /* 0x000fea0003800200 */
.L_x_1306:
[----:B------:R2:W-:Y:S04]  /*8610*/  STL.64 [R8+0xf0], R44 ;  /* 0x0000f02c08007387 */ /* 0x0005e80000100a00 */
[----:B------:R2:W-:Y:S02]  /*8620*/  STL.64 [R8+0x140], R36 ;  /* 0x0001402408007387 */ /* 0x0005e40000100a00 */
.L_x_1294:
[----:B------:R-:W-:Y:S05]  /*8630*/  @!P6 BRA `(.L_x_1308) ;  /* 0x0000002c0054e947 */ /* 0x000fea0003800000 */
[----:B0-----:R-:W-:Y:S01]  /*8640*/  LEA R42, R33, UR17, 0x3 ;  /* 0x00000011212a7c11 */ /* 0x001fe2000f8e18ff */
[----:B------:R-:W-:Y:S01]  /*8650*/  IMAD.MOV.U32 R46, RZ, RZ, RZ ;  /* 0x000000ffff2e7224 */ /* 0x000fe200078e00ff */
[----:B------:R-:W-:-:S07]  /*8660*/  LOP3.LUT R43, R0, 0xfffffffc, RZ, 0xc0, !PT ;  /* 0xfffffffc002b7812 */ /* 0x000fce00078ec0ff */
.L_x_1361:
[----:B------:R-:W0:Y:S01]  /*8670*/  LDC.64 R56, c[0x0][0x3c8] ;  /* 0x0000f200ff387b82 */ /* 0x000e220000000a00 */
[----:B-1--4-:R-:W-:-:S04]  /*8680*/  IMAD R9, R46, UR6, R33 ;  /* 0x000000062e097c24 */ /* 0x012fc8000f8e0221 */
[----:B0-----:R-:W-:-:S06]  /*8690*/  IMAD.WIDE.U32 R56, R9, 0x8, R56 ;  /* 0x0000000809387825 */ /* 0x001fcc00078e0038 */
[----:B---3--:R-:W3:Y:S01]  /*86a0*/  LDG.E.64 R56, desc[UR20][R56.64] ;  /* 0x0000001438387981 */ /* 0x008ee2000c1e1b00 */
[----:B------:R-:W-:Y:S01]  /*86b0*/  BSSY.RECONVERGENT B2, `(.L_x_1309) ;  /* 0x000001d000027945 */ /* 0x000fe20003800200 */
[----:B---3--:R-:W-:-:S08]  /*86c0*/  DMUL R40, R56, R48 ;  /* 0x0000003038287228 */ /* 0x008fd00000000000 */
[----:B------:R-:W-:-:S14]  /*86d0*/  DSETP.NEU.AND P5, PT, |R40|, +INF , PT ;  /* 0x7ff000002800742a */ /* 0x000fdc0003fad200 */
[----:B------:R-:W-:Y:S01]  /*86e0*/  @!P5 DMUL R64, RZ, R40 ;  /* 0x00000028ff40d228 */ /* 0x000fe20000000000 */
[----:B--2---:R-:W-:Y:S01]  /*86f0*/  @!P5 IMAD.MOV.U32 R44, RZ, RZ, 0x1 ;  /* 0x00000001ff2cd424 */ /* 0x004fe200078e00ff */
        /* <DEDUP_REMOVED lines=22> */
.L_x_1312:
[----:B------:R-:W-:Y:S05]  /*8860*/  BSYNC.RECONVERGENT B3 ;  /* 0x0000000000037941 */ /* 0x000fea0003800200 */
.L_x_1311:
[----:B------:R-:W-:-:S07]  /*8870*/  VIADD R44, R45, 0x1 ;  /* 0x000000012d2c7836 */ /* 0x000fce0000000000 */
.L_x_1310:
[----:B------:R-:W-:Y:S05]  /*8880*/  BSYNC.RECONVERGENT B2 ;  /* 0x0000000000027941 */ /* 0x000fea0003800200 */
.L_x_1309:
        /* <DEDUP_REMOVED lines=36> */
[----:B------:R-:W-:-:S06]  /*8ad0*/  FSEL R71, R15, R9, !P0 ;  /* 0x000000090f477208 */ /* 0x000fcc0004000000 */
[----:B------:R-:W-:Y:S02]  /*8ae0*/  DMUL R8, R70, -R10 ;  /* 0x8000000a46087228 */ /* 0x000fe40000000000 */
[----:B------:R-:W-:-:S06]  /*8af0*/  DADD R52, -RZ, -R70 ;  /* 0x00000000ff347229 */ /* 0x000fcc0000000946 */
[----:B------:R-:W-:-:S04]  /*8b00*/  DFMA R12, -R40, R8, -R70 ;  /* 0x00000008280c722b */ /* 0x000fc80000000946 */
[----:B------:R-:W-:-:S04]  /*8b10*/  FSETP.GEU.AND P1, PT, |R53|, 6.5827683646048100446e-37, PT ;  /* 0x036000003500780b */ /* 0x000fc80003f2e200 */
        /* <DEDUP_REMOVED lines=10> */
.L_x_1314:
[----:B------:R-:W-:Y:S05]  /*8bc0*/  BSYNC.RECONVERGENT B1 ;  /* 0x0000000000017941 */ /* 0x000fea0003800200 */
.L_x_1313:
[----:B------:R0:W-:Y:S01]  /*8bd0*/  STL.64 [R1+0xa0], R10 ;  /* 0x0000a00a01007387 */ /* 0x0001e20000100a00 */
[----:B------:R-:W-:Y:S01]  /*8be0*/  BSSY.RECONVERGENT B2, `(.L_x_1315) ;  /* 0x000001b000027945 */ /* 0x000fe20003800200 */
[-C--:B------:R-:W-:Y:S01]  /*8bf0*/  DMUL R58, R40, R40.reuse ;  /* 0x00000028283a7228 */ /* 0x080fe20000000000 */
[----:B------:R-:W-:Y:S01]  /*8c00*/  MOV R60, R10 ;  /* 0x0000000a003c7202 */ /* 0x000fe20000000f00 */
[----:B------:R-:W-:Y:S01]  /*8c10*/  @!P5 DMUL R64, RZ, R40 ;  /* 0x00000028ff40d228 */ /* 0x000fe20000000000 */
[----:B------:R-:W-:Y:S02]  /*8c20*/  IMAD.MOV.U32 R61, RZ, RZ, R11 ;  /* 0x000000ffff3d7224 */ /* 0x000fe400078e000b */
[----:B------:R-:W-:Y:S01]  /*8c30*/  @!P5 IMAD.MOV.U32 R45, RZ, RZ, RZ ;  /* 0x000000ffff2dd224 */ /* 0x000fe200078e00ff */
[----:B------:R-:W-:Y:S07]  /*8c40*/  @!P5 BRA `(.L_x_1316) ;  /* 0x000000000050d947 */ /* 0x000fee0003800000 */
[----:B------:R-:W-:Y:S01]  /*8c50*/  UMOV UR4, 0x6dc9c883 ;  /* 0x6dc9c88300047882 */ /* 0x000fe20000000000 */
[----:B------:R-:W-:Y:S01]  /*8c60*/  UMOV UR5, 0x3fe45f30 ;  /* 0x3fe45f3000057882 */ /* 0x000fe20000000000 */
[C---:B------:R-:W-:Y:S02]  /*8c70*/  DSETP.GE.AND P0, PT, |R40|.reuse, 2.14748364800000000000e+09, PT ;  /* 0x41e000002800742a */ /* 0x040fe40003f06200 */
[----:B------:R-:W-:Y:S01]  /*8c80*/  DMUL R8, R40, UR4 ;  /* 0x0000000428087c28 */ /* 0x000fe20008000000 */
[----:B------:R-:W-:Y:S01]  /*8c90*/  UMOV UR4, 0x54442d18 ;  /* 0x54442d1800047882 */ /* 0x000fe20000000000 */
[----:B------:R-:W-:-:S04]  /*8ca0*/  UMOV UR5, 0x3ff921fb ;  /* 0x3ff921fb00057882 */ /* 0x000fc80000000000 */
[----:B------:R-:W1:Y:S08]  /*8cb0*/  F2I.F64 R45, R8 ;  /* 0x00000008002d7311 */ /* 0x000e700000301100 */
[----:B-1----:R-:W0:Y:S02]  /*8cc0*/  I2F.F64 R64, R45 ;  /* 0x0000002d00407312 */ /* 0x002e240000201c00 */
        /* <DEDUP_REMOVED lines=12> */
.L_x_1316:
[----:B------:R-:W-:Y:S05]  /*8d90*/  BSYNC.RECONVERGENT B2 ;  /* 0x0000000000027941 */ /* 0x000fea0003800200 */
.L_x_1315:
[----:B------:R-:W1:Y:S01]  /*8da0*/  LDCU.64 UR4, c[0x4][0x10] ;  /* 0x01000200ff0477ac */ /* 0x000e620008000a00 */
[----:B------:R-:W-:-:S05]  /*8db0*/  IMAD.SHL.U32 R8, R45, 0x40, RZ ;  /* 0x000000402d087824 */ /* 0x000fca00078e00ff */
[----:B------:R-:W-:-:S04]  /*8dc0*/  LOP3.LUT R8, R8, 0x40, RZ, 0xc0, !PT ;  /* 0x0000004008087812 */ /* 0x000fc800078ec0ff */
[----:B-1----:R-:W-:-:S04]  /*8dd0*/  IADD3 R54, P0, PT, R8, UR4, RZ ;  /* 0x0000000408367c10 */ /* 0x002fc8000ff1e0ff */
[----:B------:R-:W-:-:S05]  /*8de0*/  IADD3.X R55, PT, PT, RZ, UR5, RZ, P0, !PT ;  /* 0x00000005ff377c10 */ /* 0x000fca00087fe4ff */
[----:B0-----:R-:W2:Y:S04]  /*8df0*/  LDG.E.128.CONSTANT R8, desc[UR20][R54.64] ;  /* 0x0000001436087981 */ /* 0x001ea8000c1e9d00 */
        /* <DEDUP_REMOVED lines=46> */
.L_x_1318:
[----:B------:R-:W-:Y:S05]  /*90e0*/  BSYNC.RECONVERGENT B1 ;  /* 0x0000000000017941 */ /* 0x000fea0003800200 */
.L_x_1317:
        /* <DEDUP_REMOVED lines=22> */
.L_x_1320:
[----:B------:R-:W-:Y:S05]  /*9250*/  BSYNC.RECONVERGENT B1 ;  /* 0x0000000000017941 */ /* 0x000fea0003800200 */
.L_x_1319:
[----:B------:R-:W0:Y:S01]  /*9260*/  MUFU.RCP64H R15, R59 ;  /* 0x0000003b000f7308 */ /* 0x000e220000001800 */
[----:B------:R-:W-:Y:S01]  /*9270*/  MOV R14, 0x1 ;  /* 0x00000001000e7802 */ /* 0x000fe20000000f00 */
[----:B------:R-:W-:Y:S01]  /*9280*/  DADD R10, R10, -R8 ;  /* 0x000000000a0a7229 */ /* 0x000fe20000000808 */
[----:B------:R-:W-:Y:S01]  /*9290*/  FSETP.GEU.AND P1, PT, |R71|, 6.5827683646048100446e-37, PT ;  /* 0x036000004700780b */ /* 0x000fe20003f2e200 */
[----:B------:R-:W-:Y:S05]  /*92a0*/  BSSY.RECONVERGENT B1, `(.L_x_1321) ;  /* 0x0000014000017945 */ /* 0x000fea0003800200 */
        /* <DEDUP_REMOVED lines=17> */
[----:B------:R-:W-:Y:S05]  /*93c0*/  CALL.REL.NOINC `($__internal_16_$__cuda_sm20_div_rn_f64_full) ;  /* 0x0000005800547944 */ /* 0x000fea0003c00000 */
[----:B------:R-:W-:-:S07]  /*93d0*/  IMAD.MOV.U32 R45, RZ, RZ, R11 ;  /* 0x000000ffff2d7224 */ /* 0x000fce00078e000b */
.L_x_1322:
[----:B------:R-:W-:Y:S05]  /*93e0*/  BSYNC.RECONVERGENT B1 ;  /* 0x0000000000017941 */ /* 0x000fea0003800200 */
.L_x_1321:
[----:B------:R-:W-:Y:S01]  /*93f0*/  DMUL R36, R40, R58 ;  /* 0x0000003a28247228 */ /* 0x000fe20000000000 */
[----:B------:R-:W-:Y:S01]  /*9400*/  MOV R10, 0x1 ;  /* 0x00000001000a7802 */ /* 0x000fe20000000f00 */
[----:B------:R-:W-:Y:S01]  /*9410*/  DADD R52, R70, R70 ;  /* 0x0000000046347229 */ /* 0x000fe20000000046 */
[----:B------:R-:W-:Y:S01]  /*9420*/  BSSY.RECONVERGENT B1, `(.L_x_1323) ;  /* 0x0000017000017945 */ /* 0x000fe20003800200 */
[----:B------:R-:W-:Y:S02]  /*9430*/  DADD R8, R44, R8 ;  /* 0x000000002c087229 */ /* 0x000fe40000000008 */
[----:B------:R-:W0:Y:S06]  /*9440*/  MUFU.RCP64H R11, R37 ;  /* 0x00000025000b7308 */ /* 0x000e2c0000001800 */
[----:B------:R-:W-:Y:S01]  /*9450*/  FSETP.GEU.AND P1, PT, |R53|, 6.5827683646048100446e-37, PT ;  /* 0x036000003500780b */ /* 0x000fe20003f2e200 */
[----:B------:R-:W-:-:S02]  /*9460*/  DMUL R8, R56, R8 ;  /* 0x0000000838087228 */ /* 0x000fc40000000000 */
        /* <DEDUP_REMOVED lines=18> */
.L_x_1324:
[----:B------:R-:W-:Y:S05]  /*9590*/  BSYNC.RECONVERGENT B1 ;  /* 0x0000000000017941 */ /* 0x000fea0003800200 */
.L_x_1323:
        /* <DEDUP_REMOVED lines=22> */
.L_x_1326:
[----:B------:R-:W-:Y:S05]  /*9700*/  BSYNC.RECONVERGENT B1 ;  /* 0x0000000000017941 */ /* 0x000fea0003800200 */
.L_x_1325:
        /* <DEDUP_REMOVED lines=23> */
.L_x_1328:
[----:B------:R-:W-:Y:S05]  /*9880*/  BSYNC.RECONVERGENT B1 ;  /* 0x0000000000017941 */ /* 0x000fea0003800200 */
.L_x_1327:
[----:B------:R-:W-:Y:S01]  /*9890*/  DADD R10, R14, R44 ;  /* 0x000000000e0a7229 */ /* 0x000fe2000000002c */
[----:B------:R-:W-:-:S07]  /*98a0*/  IMAD.MOV.U32 R47, RZ, RZ, 0x2 ;  /* 0x00000002ff2f7424 */ /* 0x000fce00078e00ff */
[----:B------:R-:W-:-:S07]  /*98b0*/  DMUL R10, R56, R10 ;  /* 0x0000000a380a7228 */ /* 0x000fce0000000000 */
[----:B------:R0:W-:Y:S01]  /*98c0*/  STL.128 [R1+0x190], R8 ;  /* 0x0001900801007387 */ /* 0x0001e20000100c00 */
[----:B------:R-:W-:Y:S05]  /*98d0*/  @!P4 BRA `(.L_x_1329) ;  /* 0x0000000c0094c947 */ /* 0x000fea0003800000 */
[----:B------:R-:W-:-:S07]  /*98e0*/  MOV R47, 0x2 ;  /* 0x00000002002f7802 */ /* 0x000fce0000000f00 */
.L_x_1346:
[----:B0-----:R-:W0:Y:S01]  /*98f0*/  MUFU.RCP64H R9, R41 ;  /* 0x0000002900097308 */ /* 0x001e220000001800 */
[----:B------:R-:W-:Y:S01]  /*9900*/  IMAD.MOV.U32 R8, RZ, RZ, 0x1 ;  /* 0x00000001ff087424 */ /* 0x000fe200078e00ff */
[----:B------:R-:W-:Y:S01]  /*9910*/  LEA R72, R47, 0xffffffff, 0x1 ;  /* 0xffffffff2f487811 */ /* 0x000fe200078e08ff */
[----:B------:R-:W-:Y:S05]  /*9920*/  BSSY.RECONVERGENT B1, `(.L_x_1330) ;  /* 0x0000015000017945 */ /* 0x000fea0003800200 */
[----:B-1----:R-:W1:Y:S01]  /*9930*/  I2F.F64 R72, R72 ;  /* 0x0000004800487312 */ /* 0x002e620000201c00 */
        /* <DEDUP_REMOVED lines=19> */
.L_x_1331:
[----:B------:R-:W-:Y:S05]  /*9a70*/  BSYNC.RECONVERGENT B1 ;  /* 0x0000000000017941 */ /* 0x000fea0003800200 */
.L_x_1330:
[----:B------:R-:W-:-:S05]  /*9a80*/  LEA R55, R47, UR17, 0x3 ;  /* 0x000000112f377c11 */ /* 0x000fca000f8e18ff */
[----:B------:R-:W2:Y:S04]  /*9a90*/  LDL.64 R38, [R55+0x98] ;  /* 0x0000980037267983 */ /* 0x000ea80000100a00 */
[----:B------:R-:W3:Y:S01]  /*9aa0*/  LDL.128 R12, [R55+0x180] ;  /* 0x00018000370c7983 */ /* 0x000ee20000100c00 */
        /* <DEDUP_REMOVED lines=12> */
[----:B------:R-:W-:-:S09]  /*9b70*/  LEA R9, R47, UR17, 0x3 ;  /* 0x000000112f097c11 */ /* 0x000fd2000f8e18ff */
[----:B------:R-:W-:-:S05]  /*9b80*/  FFMA R8, RZ, R59, R11 ;  /* 0x0000003bff087223 */ /* 0x000fca000000000b */
[----:B------:R-:W-:Y:S01]  /*9b90*/  FSETP.GT.AND P0, PT, |R8|, 1.469367938527859385e-39, PT ;  /* 0x001000000800780b */ /* 0x000fe20003f04200 */
[-C--:B--2---:R-:W-:Y:S02]  /*9ba0*/  DFMA R36, R38, R44.reuse, -R60 ;  /* 0x0000002c2624722b */ /* 0x084fe4000000083c */
[----:B---3--:R-:W-:-:S10]  /*9bb0*/  DMUL R70, R14, R44 ;  /* 0x0000002c0e467228 */ /* 0x008fd40000000000 */
        /* <DEDUP_REMOVED lines=8> */
.L_x_1333:
[----:B------:R-:W-:Y:S05]  /*9c40*/  BSYNC.RECONVERGENT B1 ;  /* 0x0000000000017941 */ /* 0x000fea0003800200 */
.L_x_1332:
[----:B------:R-:W0:Y:S01]  /*9c50*/  MUFU.RCP64H R45, R41 ;  /* 0x00000029002d7308 */ /* 0x000e220000001800 */
[----:B------:R-:W-:Y:S01]  /*9c60*/  IMAD.MOV.U32 R44, RZ, RZ, 0x1 ;  /* 0x00000001ff2c7424 */ /* 0x000fe200078e00ff */
[----:B------:R-:W-:Y:S01]  /*9c70*/  LEA R60, R47, 0x1, 0x1 ;  /* 0x000000012f3c7811 */ /* 0x000fe200078e08ff */
[----:B------:R-:W-:Y:S01]  /*9c80*/  DMUL R10, R56, R10 ;  /* 0x0000000a380a7228 */ /* 0x000fe20000000000 */
[----:B------:R-:W-:Y:S04]  /*9c90*/  BSSY.RECONVERGENT B1, `(.L_x_1334) ;  /* 0x0000017000017945 */ /* 0x000fe80003800200 */
[----:B------:R-:W1:Y:S03]  /*9ca0*/  I2F.F64 R60, R60 ;  /* 0x0000003c003c7312 */ /* 0x000e660000201c00 */
[----:B------:R-:W-:-:S02]  /*9cb0*/  DFMA R10, R38, -R10, R70 ;  /* 0x8000000a260a722b */ /* 0x000fc40000000046 */
[----:B0-----:R-:W-:-:S06]  /*9cc0*/  DFMA R52, -R40, R44, 1 ;  /* 0x3ff000002834742b */ /* 0x001fcc000000012c */
[----:B------:R-:W-:Y:S01]  /*9cd0*/  DADD R12, -R12, R10 ;  /* 0x000000000c0c7229 */ /* 0x000fe2000000010a */
[----:B-1----:R-:W-:Y:S01]  /*9ce0*/  FSETP.GEU.AND P1, PT, |R61|, 6.5827683646048100446e-37, PT ;  /* 0x036000003d00780b */ /* 0x002fe20003f2e200 */
        /* <DEDUP_REMOVED lines=17> */
.L_x_1335:
[----:B------:R-:W-:Y:S05]  /*9e00*/  BSYNC.RECONVERGENT B1 ;  /* 0x0000000000017941 */ /* 0x000fea0003800200 */
.L_x_1334:
[----:B------:R-:W0:Y:S01]  /*9e10*/  MUFU.RCP64H R11, R59 ;  /* 0x0000003b000b7308 */ /* 0x000e220000001800 */
[----:B------:R-:W-:Y:S01]  /*9e20*/  IMAD.MOV.U32 R10, RZ, RZ, 0x1 ;  /* 0x00000001ff0a7424 */ /* 0x000fe200078e00ff */
[-C--:B------:R-:W-:Y:S01]  /*9e30*/  DFMA R38, R36, R44.reuse, -R38 ;  /* 0x0000002c2426722b */ /* 0x080fe20000000826 */
[----:B------:R-:W-:Y:S01]  /*9e40*/  FSETP.GEU.AND P1, PT, |R61|, 6.5827683646048100446e-37, PT ;  /* 0x036000003d00780b */ /* 0x000fe20003f2e200 */
[----:B------:R-:W-:Y:S01]  /*9e50*/  BSSY.RECONVERGENT B1, `(.L_x_1336) ;  /* 0x0000015000017945 */ /* 0x000fe20003800200 */
[----:B------:R-:W-:-:S04]  /*9e60*/  DMUL R70, R12, R44 ;  /* 0x0000002c0c467228 */ /* 0x000fc80000000000 */
        /* <DEDUP_REMOVED lines=18> */
[----:B------:R-:W-:-:S07]  /*9f90*/  MOV R10, R44 ;  /* 0x0000002c000a7202 */ /* 0x000fce0000000f00 */
.L_x_1337:
[----:B------:R-:W-:Y:S05]  /*9fa0*/  BSYNC.RECONVERGENT B1 ;  /* 0x0000000000017941 */ /* 0x000fea0003800200 */
.L_x_1336:
[----:B------:R-:W0:Y:S01]  /*9fb0*/  MUFU.RCP64H R45, R41 ;  /* 0x00000029002d7308 */ /* 0x000e220000001800 */
[----:B------:R-:W-:Y:S01]  /*9fc0*/  IMAD.MOV.U32 R44, RZ, RZ, 0x1 ;  /* 0x00000001ff2c7424 */ /* 0x000fe200078e00ff */
[C---:B------:R-:W-:Y:S01]  /*9fd0*/  LEA R60, R47.reuse, 0x3, 0x1 ;  /* 0x000000032f3c7811 */ /* 0x040fe200078e08ff */
[----:B------:R-:W-:Y:S01]  /*9fe0*/  DMUL R10, R56, R10 ;  /* 0x0000000a380a7228 */ /* 0x000fe20000000000 */
[----:B------:R-:W-:Y:S04]  /*9ff0*/  BSSY.RECONVERGENT B1, `(.L_x_1338) ;  /* 0x0000019000017945 */ /* 0x000fe80003800200 */
[----:B------:R-:W1:Y:S03]  /*a000*/  I2F.F64 R60, R60 ;  /* 0x0000003c003c7312 */ /* 0x000e660000201c00 */
[----:B------:R-:W-:Y:S01]  /*a010*/  DFMA R10, R36, -R10, R70 ;  /* 0x8000000a240a722b */ /* 0x000fe20000000046 */
[----:B------:R-:W-:Y:S01]  /*a020*/  VIADD R70, R47, 0x2 ;  /* 0x000000022f467836 */ /* 0x000fe20000000000 */
[----:B0-----:R-:W-:-:S06]  /*a030*/  DFMA R52, -R40, R44, 1 ;  /* 0x3ff000002834742b */ /* 0x001fcc000000012c */
[----:B------:R-:W-:Y:S01]  /*a040*/  DADD R14, -R14, R10 ;  /* 0x000000000e0e7229 */ /* 0x000fe2000000010a */
[----:B-1----:R-:W-:Y:S01]  /*a050*/  FSETP.GEU.AND P1, PT, |R61|, 6.5827683646048100446e-37, PT ;  /* 0x036000003d00780b */ /* 0x002fe20003f2e200 */
[----:B------:R-:W-:-:S05]  /*a060*/  DFMA R52, R52, R52, R52 ;  /* 0x000000343434722b */ /* 0x000fca0000000034 */
[----:B------:R0:W-:Y:S03]  /*a070*/  STL.128 [R9+0x190], R12 ;  /* 0x0001900c09007387 */ /* 0x0001e60000100c00 */
        /* <DEDUP_REMOVED lines=15> */
[----:B------:R-:W-:-:S07]  /*a170*/  IMAD.MOV.U32 R45, RZ, RZ, R11 ;  /* 0x000000ffff2d7224 */ /* 0x000fce00078e000b */
.L_x_1339:
[----:B------:R-:W-:Y:S05]  /*a180*/  BSYNC.RECONVERGENT B1 ;  /* 0x0000000000017941 */ /* 0x000fea0003800200 */
.L_x_1338:
[----:B------:R-:W0:Y:S01]  /*a190*/  MUFU.RCP64H R9, R59 ;  /* 0x0000003b00097308 */ /* 0x000e220000001800 */
[----:B------:R-:W-:Y:S01]  /*a1a0*/  IMAD.MOV.U32 R8, RZ, RZ, 0x1 ;  /* 0x00000001ff087424 */ /* 0x000fe200078e00ff */
[----:B------:R-:W-:Y:S01]  /*a1b0*/  FSETP.GEU.AND P1, PT, |R61|, 6.5827683646048100446e-37, PT ;  /* 0x036000003d00780b */ /* 0x000fe20003f2e200 */
[----:B------:R-:W-:Y:S01]  /*a1c0*/  BSSY.RECONVERGENT B1, `(.L_x_1340) ;  /* 0x0000016000017945 */ /* 0x000fe20003800200 */
[----:B------:R-:W-:-:S03]  /*a1d0*/  DMUL R72, R14, R44 ;  /* 0x0000002c0e487228 */ /* 0x000fc60000000000 */
        /* <DEDUP_REMOVED lines=8> */
[----:B------:R-:W-:Y:S01]  /*a260*/  DFMA R8, R38, R44, -R36 ;  /* 0x0000002c2608722b */ /* 0x000fe20000000824 */
[----:B------:R-:W-:-:S07]  /*a270*/  LEA R37, R70, UR17, 0x3 ;  /* 0x0000001146257c11 */ /* 0x000fce000f8e18ff */
        /* <DEDUP_REMOVED lines=9> */
[----:B------:R-:W-:-:S07]  /*a310*/  IMAD.MOV.U32 R10, RZ, RZ, R44 ;  /* 0x000000ffff0a7224 */ /* 0x000fce00078e002c */
.L_x_1341:
[----:B------:R-:W-:Y:S05]  /*a320*/  BSYNC.RECONVERGENT B1 ;  /* 0x0000000000017941 */ /* 0x000fea0003800200 */
.L_x_1340:
        /* <DEDUP_REMOVED lines=26> */
[----:B------:R-:W-:Y:S05]  /*a4d0*/  CALL.REL.NOINC `($__internal_16_$__cuda_sm20_div_rn_f64_full) ;  /* 0x0000004800107944 */ /* 0x000fea0003c00000 */
[----:B------:R-:W-:-:S07]  /*a4e0*/  IMAD.MOV.U32 R45, RZ, RZ, R11 ;  /* 0x000000ffff2d7224 */ /* 0x000fce00078e000b */
.L_x_1343:
[----:B------:R-:W-:Y:S05]  /*a4f0*/  BSYNC.RECONVERGENT B1 ;  /* 0x0000000000017941 */ /* 0x000fea0003800200 */
.L_x_1342:
        /* <DEDUP_REMOVED lines=9> */
[----:B------:R-:W-:Y:S02]  /*a590*/  DFMA R64, R52, R10, R52 ;  /* 0x0000000a3440722b */ /* 0x000fe40000000034 */
[----:B------:R-:W-:-:S06]  /*a5a0*/  DFMA R10, R8, R44, -R60 ;  /* 0x0000002c080a722b */ /* 0x000fcc000000083c */
[----:B------:R-:W-:Y:S01]  /*a5b0*/  DMUL R52, R64, R38 ;  /* 0x0000002640347228 */ /* 0x000fe20000000000 */
[----:B------:R0:W-:Y:S07]  /*a5c0*/  STL.128 [R37+0xa0], R8 ;  /* 0x0000a00825007387 */ /* 0x0001ee0000100c00 */
        /* <DEDUP_REMOVED lines=13> */
.L_x_1345:
[----:B------:R-:W-:Y:S05]  /*a6a0*/  BSYNC.RECONVERGENT B1 ;  /* 0x0000000000017941 */ /* 0x000fea0003800200 */
.L_x_1344:
[----:B------:R-:W2:Y:S01]  /*a6b0*/  LDL.64 R60, [R55+0xb0] ;  /* 0x0000b000373c7983 */ /* 0x000ea20000100a00 */
[----:B------:R-:W-:Y:S01]  /*a6c0*/  DMUL R52, R56, R52 ;  /* 0x0000003438347228 */ /* 0x000fe20000000000 */
[----:B------:R-:W-:Y:S02]  /*a6d0*/  ISETP.NE.AND P0, PT, R70, R43, PT ;  /* 0x0000002b4600720c */ /* 0x000fe40003f05270 */
[----:B------:R-:W-:-:S05]  /*a6e0*/  IADD3 R47, PT, PT, R47, 0x4, RZ ;  /* 0x000000042f2f7810 */ /* 0x000fca0007ffe0ff */
[----:B--2---:R-:W-:-:S08]  /*a6f0*/  DFMA R52, -R52, R60, R72 ;  /* 0x0000003c3434722b */ /* 0x004fd00000000148 */
[----:B------:R-:W-:-:S07]  /*a700*/  DADD R14, -R14, R52 ;  /* 0x000000000e0e7229 */ /* 0x000fce0000000134 */
[----:B------:R1:W-:Y:S01]  /*a710*/  STL.128 [R37+0x190], R12 ;  /* 0x0001900c25007387 */ /* 0x0003e20000100c00 */
[----:B------:R-:W-:Y:S05]  /*a720*/  @P0 BRA `(.L_x_1346) ;  /* 0xfffffff000700947 */ /* 0x000fea000383ffff */
.L_x_1329:
[----:B------:R-:W-:-:S13]  /*a730*/  LOP3.LUT P0, RZ, R0, 0x3, RZ, 0xc0, !PT ;  /* 0x0000000300ff7812 */ /* 0x000fda000780c0ff */
[----:B------:R-:W-:Y:S05]  /*a740*/  @!P0 BRA `(.L_x_1347) ;  /* 0x0000000800e48947 */ /* 0x000fea0003800000 */
[----:B------:R-:W-:-:S13]  /*a750*/  LOP3.LUT P0, RZ, R28, 0x3, RZ, 0xc0, !PT ;  /* 0x000000031cff7812 */ /* 0x000fda000780c0ff */
[----:B------:R-:W-:Y:S05]  /*a760*/  @!P0 BRA `(.L_x_1348) ;  /* 0x0000000400dc8947 */ /* 0x000fea0003800000 */
[----:B0-----:R-:W0:Y:S01]  /*a770*/  MUFU.RCP64H R9, R41 ;  /* 0x0000002900097308 */ /* 0x001e220000001800 */
[----:B------:R-:W-:Y:S01]  /*a780*/  IMAD.MOV.U32 R8, RZ, RZ, 0x1 ;  /* 0x00000001ff087424 */ /* 0x000fe200078e00ff */
[----:B------:R-:W-:Y:S05]  /*a790*/  BSSY.RECONVERGENT B1, `(.L_x_1349) ;  /* 0x0000016000017945 */ /* 0x000fea0003800200 */
[----:B0-----:R-:W-:-:S08]  /*a7a0*/  DFMA R10, -R40, R8, 1 ;  /* 0x3ff00000280a742b */ /* 0x001fd00000000108 */
[----:B------:R-:W-:-:S08]  /*a7b0*/  DFMA R10, R10, R10, R10 ;  /* 0x0000000a0a0a722b */ /* 0x000fd0000000000a */
[----:B------:R-:W-:Y:S01]  /*a7c0*/  DFMA R10, R8, R10, R8 ;  /* 0x0000000a080a722b */ /* 0x000fe20000000008 */
[----:B------:R-:W-:-:S04]  /*a7d0*/  LEA R8, R47, 0xffffffff, 0x1 ;  /* 0xffffffff2f087811 */ /* 0x000fc800078e08ff */
[----:B-1----:R-:W0:Y:S03]  /*a7e0*/  I2F.F64 R36, R8 ;  /* 0x0000000800247312 */ /* 0x002e260000201c00 */
        /* <DEDUP_REMOVED lines=16> */
.L_x_1350:
[----:B------:R-:W-:Y:S05]  /*a8f0*/  BSYNC.RECONVERGENT B1 ;  /* 0x0000000000017941 */ /* 0x000fea0003800200 */
.L_x_1349:
[----:B------:R-:W-:-:S05]  /*a900*/  IMAD.IADD R8, R8, 0x1, -R47 ;  /* 0x0000000108087824 */ /* 0x000fca00078e0a2f */
[----:B------:R-:W-:-:S05]  /*a910*/  LEA R9, R8, UR17, 0x3 ;  /* 0x0000001108097c11 */ /* 0x000fca000f8e18ff */
        /* <DEDUP_REMOVED lines=10> */
[----:B------:R-:W2:Y:S01]  /*a9c0*/  LDL.64 R60, [R9+0x190] ;  /* 0x00019000093c7983 */ /* 0x000ea20000100a00 */
        /* <DEDUP_REMOVED lines=8> */
[----:B--2---:R-:W-:-:S12]  /*aa50*/  DMUL R38, R60, R10 ;  /* 0x0000000a3c267228 */ /* 0x004fd80000000000 */
        /* <DEDUP_REMOVED lines=8> */
.L_x_1352:
[----:B------:R-:W-:Y:S05]  /*aae0*/  BSYNC.RECONVERGENT B1 ;  /* 0x0000000000017941 */ /* 0x000fea0003800200 */
.L_x_1351:
[----:B------:R-:W2:Y:S01]  /*aaf0*/  LDL.64 R10, [R9+0x188] ;  /* 0x00018800090a7983 */ /* 0x000ea20000100a00 */
[----:B------:R-:W0:Y:S01]  /*ab00*/  MUFU.RCP64H R37, R41 ;  /* 0x0000002900257308 */ /* 0x000e220000001800 */
[----:B------:R-:W-:Y:S01]  /*ab10*/  IMAD.MOV.U32 R36, RZ, RZ, 0x1 ;  /* 0x00000001ff247424 */ /* 0x000fe200078e00ff */
[----:B------:R-:W-:Y:S01]  /*ab20*/  DMUL R44, R56, R44 ;  /* 0x0000002c382c7228 */ /* 0x000fe20000000000 */
[----:B------:R-:W-:Y:S01]  /*ab30*/  LEA R13, R47, UR17, 0x3 ;  /* 0x000000112f0d7c11 */ /* 0x000fe2000f8e18ff */
[----:B------:R-:W-:Y:S06]  /*ab40*/  BSSY.RECONVERGENT B1, `(.L_x_1353) ;  /* 0x0000019000017945 */ /* 0x000fec0003800200 */
[----:B------:R-:W-:-:S02]  /*ab50*/  DFMA R38, R14, -R44, R38 ;  /* 0x8000002c0e26722b */ /* 0x000fc40000000026 */
        /* <DEDUP_REMOVED lines=23> */
.L_x_1354:
[----:B------:R-:W-:Y:S05]  /*acd0*/  BSYNC.RECONVERGENT B1 ;  /* 0x0000000000017941 */ /* 0x000fea0003800200 */
.L_x_1353:
[----:B------:R-:W0:Y:S01]  /*ace0*/  MUFU.RCP64H R45, R59 ;  /* 0x0000003b002d7308 */ /* 0x000e220000001800 */
[----:B------:R-:W-:Y:S01]  /*acf0*/  IMAD.MOV.U32 R44, RZ, RZ, 0x1 ;  /* 0x00000001ff2c7424 */ /* 0x000fe200078e00ff */
        /* <DEDUP_REMOVED lines=21> */
[----:B------:R-:W-:Y:S05]  /*ae50*/  CALL.REL.NOINC `($__internal_16_$__cuda_sm20_div_rn_f64_full) ;  /* 0x0000003c00b07944 */ /* 0x000fea0003c00000 */
[----:B------:R-:W-:-:S07]  /*ae60*/  IMAD.MOV.U32 R45, RZ, RZ, R11 ;  /* 0x000000ffff2d7224 */ /* 0x000fce00078e000b */
.L_x_1356:
[----:B------:R-:W-:Y:S05]  /*ae70*/  BSYNC.RECONVERGENT B1 ;  /* 0x0000000000017941 */ /* 0x000fea0003800200 */
.L_x_1355:
[----:B------:R-:W2:Y:S01]  /*ae80*/  LDL.64 R10, [R9+0xa8] ;  /* 0x0000a800090a7983 */ /* 0x000ea20000100a00 */
[----:B------:R-:W-:Y:S01]  /*ae90*/  DMUL R44, R56, R44 ;  /* 0x0000002c382c7228 */ /* 0x000fe20000000000 */
[----:B------:R-:W-:-:S07]  /*aea0*/  VIADD R47, R8, 0x3 ;  /* 0x00000003082f7836 */ /* 0x000fce0000000000 */
[----:B--2---:R-:W-:-:S08]  /*aeb0*/  DFMA R10, -R44, R10, R38 ;  /* 0x0000000a2c0a722b */ /* 0x004fd00000000126 */
[----:B------:R-:W-:-:S07]  /*aec0*/  DADD R10, -R60, R10 ;  /* 0x000000003c0a7229 */ /* 0x000fce000000010a */
[----:B------:R2:W-:Y:S04]  /*aed0*/  STL.64 [R13+0x198], R10 ;  /* 0x0001980a0d007387 */ /* 0x0005e80000100a00 */
.L_x_1348:
[----:B------:R-:W-:-:S13]  /*aee0*/  LOP3.LUT P0, RZ, R28, 0x1, RZ, 0xc0, !PT ;  /* 0x000000011cff7812 */ /* 0x000fda000780c0ff */
[----:B------:R-:W-:Y:S05]  /*aef0*/  @P0 BRA `(.L_x_1347) ;  /* 0x0000000000f80947 */ /* 0x000fea0003800000 */
[----:B0-----:R-:W0:Y:S01]  /*af00*/  MUFU.RCP64H R9, R41 ;  /* 0x0000002900097308 */ /* 0x001e220000001800 */
[----:B------:R-:W-:Y:S01]  /*af10*/  MOV R8, 0x1 ;  /* 0x0000000100087802 */ /* 0x000fe20000000f00 */
[----:B------:R-:W-:Y:S01]  /*af20*/  BSSY.RECONVERGENT B1, `(.L_x_1357) ;  /* 0x0000016000017945 */ /* 0x000fe20003800200 */
[----:B-1----:R-:W-:-:S06]  /*af30*/  LEA R12, R47, 0xffffffff, 0x1 ;  /* 0xffffffff2f0c7811 */ /* 0x002fcc00078e08ff */
[----:B--2---:R-:W1:Y:S01]  /*af40*/  I2F.F64 R12, R12 ;  /* 0x0000000c000c7312 */ /* 0x004e620000201c00 */
        /* <DEDUP_REMOVED lines=19> */
.L_x_1358:
[----:B------:R-:W-:Y:S05]  /*b080*/  BSYNC.RECONVERGENT B1 ;  /* 0x0000000000017941 */ /* 0x000fea0003800200 */
.L_x_1357:
[----:B------:R-:W-:-:S05]  /*b090*/  LEA R8, R47, UR17, 0x3 ;  /* 0x000000112f087c11 */ /* 0x000fca000f8e18ff */
[----:B------:R-:W2:Y:S04]  /*b0a0*/  LDL.64 R36, [R8+0x98] ;  /* 0x0000980008247983 */ /* 0x000ea80000100a00 */
[----:B------:R-:W2:Y:S01]  /*b0b0*/  LDL.64 R14, [R8+0x90] ;  /* 0x00009000080e7983 */ /* 0x000ea20000100a00 */
[----:B------:R-:W-:Y:S01]  /*b0c0*/  LEA R9, R47, UR17, 0x3 ;  /* 0x000000112f097c11 */ /* 0x000fe2000f8e18ff */
[----:B------:R-:W0:Y:S01]  /*b0d0*/  MUFU.RCP64H R41, R59 ;  /* 0x0000003b00297308 */ /* 0x000e220000001800 */
[----:B------:R-:W-:-:S06]  /*b0e0*/  MOV R40, 0x1 ;  /* 0x0000000100287802 */ /* 0x000fcc0000000f00 */
        /* <DEDUP_REMOVED lines=13> */
[----:B0-----:R-:W-:-:S05]  /*b1c0*/  FFMA R9, RZ, R59, R45 ;  /* 0x0000003bff097223 */ /* 0x001fca000000002d */
[----:B------:R-:W-:Y:S01]  /*b1d0*/  FSETP.GT.AND P0, PT, |R9|, 1.469367938527859385e-39, PT ;  /* 0x001000000900780b */ /* 0x000fe20003f04200 */
[----:B--2---:R-:W-:-:S12]  /*b1e0*/  DMUL R14, R38, R10 ;  /* 0x0000000a260e7228 */ /* 0x004fd80000000000 */
        /* <DEDUP_REMOVED lines=8> */
.L_x_1360:
[----:B------:R-:W-:Y:S05]  /*b270*/  BSYNC.RECONVERGENT B1 ;  /* 0x0000000000017941 */ /* 0x000fea0003800200 */
.L_x_1359:
[----:B------:R-:W2:Y:S01]  /*b280*/  LDL.64 R8, [R8+0x180] ;  /* 0x0001800008087983 */ /* 0x000ea20000100a00 */
[----:B------:R-:W-:Y:S01]  /*b290*/  DMUL R44, R56, R44 ;  /* 0x0000002c382c7228 */ /* 0x000fe20000000000 */
[----:B------:R-:W-:-:S07]  /*b2a0*/  LEA R47, R47, UR17, 0x3 ;  /* 0x000000112f2f7c11 */ /* 0x000fce000f8e18ff */
[----:B------:R-:W-:-:S08]  /*b2b0*/  DFMA R14, R36, -R44, R14 ;  /* 0x8000002c240e722b */ /* 0x000fd0000000000e */
[----:B--2---:R-:W-:-:S07]  /*b2c0*/  DADD R14, R14, -R8 ;  /* 0x000000000e0e7229 */ /* 0x004fce0000000808 */
[----:B------:R3:W-:Y:S04]  /*b2d0*/  STL.64 [R47+0x190], R14 ;  /* 0x0001900e2f007387 */ /* 0x0007e80000100a00 */
.L_x_1347:
[----:B0-----:R-:W4:Y:S01]  /*b2e0*/  LDL.64 R8, [R42+0xa0] ;  /* 0x0000a0002a087983 */ /* 0x001f220000100a00 */
[----:B-12---:R-:W-:Y:S01]  /*b2f0*/  LEA R13, R46, UR17, 0x3 ;  /* 0x000000112e0d7c11 */ /* 0x006fe2000f8e18ff */
[----:B------:R-:W0:Y:S01]  /*b300*/  LDCU UR4, c[0x0][0x3e4] ;  /* 0x00007c80ff0477ac */ /* 0x000e220008000800 */
[----:B----4-:R-:W-:-:S07]  /*b310*/  DADD R10, -RZ, -R8 ;  /* 0x00000000ff0a7229 */ /* 0x010fce0000000908 */
[----:B------:R4:W-:Y:S04]  /*b320*/  STL.64 [R13+0x230], R10 ;  /* 0x0002300a0d007387 */ /* 0x0009e80000100a00 */
[----:B------:R-:W2:Y:S01]  /*b330*/  LDL.64 R8, [R42+0x190] ;  /* 0x000190002a087983 */ /* 0x000ea20000100a00 */
[----:B------:R-:W-:-:S04]  /*b340*/  IADD3 R46, PT, PT, R46, 0x1, RZ ;  /* 0x000000012e2e7810 */ /* 0x000fc80007ffe0ff */
[----:B0-----:R-:W-:Y:S01]  /*b350*/  ISETP.NE.AND P0, PT, R46, UR4, PT ;  /* 0x000000042e007c0c */ /* 0x001fe2000bf05270 */
[----:B--2---:R-:W-:-:S07]  /*b360*/  DADD R8, -RZ, -R8 ;  /* 0x00000000ff087229 */ /* 0x004fce0000000908 */
[----:B------:R4:W-:Y:S05]  /*b370*/  STL.64 [R13+0x1e0], R8 ;  /* 0x0001e0080d007387 */ /* 0x0009ea0000100a00 */
[----:B------:R-:W-:Y:S05]  /*b380*/  @P0 BRA `(.L_x_1361) ;  /* 0xffffffd000b80947 */ /* 0x000fea000383ffff */
.L_x_1308:
[----:B------:R-:W-:Y:S02]  /*b390*/  IMAD R46, R33, R33, RZ ;  /* 0x00000021212e7224 */ /* 0x000fe400078e02ff */
[----:B------:R-:W-:-:S07]  /*b3a0*/  IMAD.MOV.U32 R56, RZ, RZ, RZ ;  /* 0x000000ffff387224 */ /* 0x000fce00078e00ff */
.L_x_1375:
[----:B01234-:R-:W0:Y:S01]  /*b3b0*/  LDC.64 R8, c[0x0][0x3d0] ;  /* 0x0000f400ff087b82 */ /* 0x01fe220000000a00 */
[----:B------:R-:W-:-:S04]  /*b3c0*/  IMAD.IADD R41, R56, 0x1, R33 ;  /* 0x0000000138297824 */ /* 0x000fc800078e0221 */
[----:B0-----:R-:W-:-:S06]  /*b3d0*/  IMAD.WIDE.U32 R12, R41, 0x8, R8 ;  /* 0x00000008290c7825 */ /* 0x001fcc00078e0008 */
[----:B------:R-:W2:Y:S01]  /*b3e0*/  LDG.E.64 R12, desc[UR20][R12.64] ;  /* 0x000000140c0c7981 */ /* 0x000ea2000c1e1b00 */
[----:B------:R-:W-:-:S05]  /*b3f0*/  IADD3 R11, PT, PT, -R56, R33, RZ ;  /* 0x00000021380b7210 */ /* 0x000fca0007ffe1ff */
[----:B------:R-:W-:-:S06]  /*b400*/  IMAD.WIDE.U32 R8, R11, 0x8, R8 ;  /* 0x000000080b087825 */ /* 0x000fcc00078e0008 */
[----:B------:R-:W4:Y:S01]  /*b410*/  LDG.E.64 R8, desc[UR20][R8.64] ;  /* 0x0000001408087981 */ /* 0x000f22000c1e1b00 */
[----:B---3--:R-:W-:Y:S01]  /*b420*/  IMAD.MOV.U32 R14, RZ, RZ, 0x1 ;  /* 0x00000001ff0e7424 */ /* 0x008fe200078e00ff */
[----:B------:R-:W-:Y:S01]  /*b430*/  IADD3 R38, PT, PT, R0, 0x2, R33 ;  /* 0x0000000200267810 */ /* 0x000fe20007ffe021 */
[----:B--2---:R-:W-:-:S06]  /*b440*/  DMUL R44, R12, UR18 ;  /* 0x000000120c2c7c28 */ /* 0x004fcc0008000000 */
[----:B------:R-:W0:Y:S02]  /*b450*/  MUFU.RCP64H R15, R45 ;  /* 0x0000002d000f7308 */ /* 0x000e240000001800 */
[----:B0-----:R-:W-:-:S08]  /*b460*/  DFMA R10, -R44, R14, 1 ;  /* 0x3ff000002c0a742b */ /* 0x001fd0000000010e */
[----:B------:R-:W-:Y:S02]  /*b470*/  DFMA R36, R10, R10, R10 ;  /* 0x0000000a0a24722b */ /* 0x000fe4000000000a */
[----:B------:R-:W4:Y:S06]  /*b480*/  I2F.F64.U32 R10, R38 ;  /* 0x00000026000a7312 */ /* 0x000f2c0000201800 */
[----:B------:R-:W-:-:S08]  /*b490*/  DFMA R36, R14, R36, R14 ;  /* 0x000000240e24722b */ /* 0x000fd0000000000e */
[----:B------:R-:W-:Y:S02]  /*b4a0*/  DFMA R12, -R44, R36, 1 ;  /* 0x3ff000002c0c742b */ /* 0x000fe40000000124 */
[----:B----4-:R-:W-:-:S06]  /*b4b0*/  DMUL R52, R8, R10 ;  /* 0x0000000a08347228 */ /* 0x010fcc0000000000 */
        /* <DEDUP_REMOVED lines=9> */
[----:B------:R-:W-:-:S07]  /*b550*/  MOV R10, 0xb570 ;  /* 0x0000b570000a7802 */ /* 0x000fce0000000f00 */
[----:B------:R-:W-:Y:S05]  /*b560*/  CALL.REL.NOINC `($__internal_16_$__cuda_sm20_div_rn_f64_full) ;  /* 0x0000003400ec7944 */ /* 0x000fea0003c00000 */
[----:B------:R-:W-:-:S07]  /*b570*/  MOV R10, R44 ;  /* 0x0000002c000a7202 */ /* 0x000fce0000000f00 */
.L_x_1362:
        /* <DEDUP_REMOVED lines=27> */
.L_x_1364:
[----:B------:R-:W-:Y:S05]  /*b730*/  BSYNC.RECONVERGENT B0 ;  /* 0x0000000000007941 */ /* 0x000fea0003800200 */
.L_x_1363:
        /* <DEDUP_REMOVED lines=28> */
.L_x_1368:
[----:B------:R-:W-:Y:S05]  /*b900*/  BSYNC.RECONVERGENT B3 ;  /* 0x0000000000037941 */ /* 0x000fea0003800200 */
.L_x_1367:
[----:B------:R-:W-:-:S07]  /*b910*/  VIADD R40, R45, 0x1 ;  /* 0x000000012d287836 */ /* 0x000fce0000000000 */
.L_x_1366:
[----:B------:R-:W-:Y:S05]  /*b920*/  BSYNC.RECONVERGENT B2 ;  /* 0x0000000000027941 */ /* 0x000fea0003800200 */
.L_x_1365:
        /* <DEDUP_REMOVED lines=34> */
[----:B-----5:R-:W-:-:S08]  /*bb50*/  DMUL R72, R74, R42 ;  /* 0x0000002a4a487228 */ /* 0x020fd00000000000 */
        /* <DEDUP_REMOVED lines=23> */
.L_x_1370:
[----:B------:R-:W-:Y:S05]  /*bcd0*/  BSYNC.RECONVERGENT B2 ;  /* 0x0000000000027941 */ /* 0x000fea0003800200 */
.L_x_1369:
[----:B------:R-:W-:Y:S05]  /*bce0*/  @!P6 BRA `(.L_x_1371) ;  /* 0x00000014006ce947 */ /* 0x000fea0003800000 */
[----:B------:R-:W0:Y:S01]  /*bcf0*/  LDCU.64 UR4, c[0x4][0x10] ;  /* 0x01000200ff0477ac */ /* 0x000e220008000a00 */
[----:B------:R-:W-:Y:S01]  /*bd00*/  IMAD.SHL.U32 R8, R40, 0x40, RZ ;  /* 0x0000004028087824 */ /* 0x000fe200078e00ff */
[----:B------:R-:W-:Y:S02]  /*bd10*/  LEA R44, R56, UR9, 0x3 ;  /* 0x00000009382c7c11 */ /* 0x000fe4000f8e18ff */
[----:B------:R-:W-:Y:S01]  /*bd20*/  LOP3.LUT R47, R40, 0x1, RZ, 0xc0, !PT ;  /* 0x00000001282f7812 */ /* 0x000fe200078ec0ff */
[----:B------:R-:W-:Y:S01]  /*bd30*/  IMAD.MOV.U32 R62, RZ, RZ, 0x20fd8164 ;  /* 0x20fd8164ff3e7424 */ /* 0x000fe200078e00ff */
[----:B------:R-:W-:Y:S01]  /*bd40*/  LOP3.LUT R8, R8, 0x40, RZ, 0xc0, !PT ;  /* 0x0000004008087812 */ /* 0x000fe200078ec0ff */
[----:B------:R-:W-:Y:S01]  /*bd50*/  DMUL R52, R64, R64 ;  /* 0x0000004040347228 */ /* 0x000fe20000000000 */
[----:B------:R-:W2:Y:S01]  /*bd60*/  LDL.64 R44, [R44] ;  /* 0x000000002c2c7983 */ /* 0x000ea20000100a00 */
[----:B------:R-:W1:Y:S01]  /*bd70*/  LDCU UR10, c[0x0][0x3e4] ;  /* 0x00007c80ff0a77ac */ /* 0x000e620008000800 */
[----:B0-----:R-:W-:-:S04]  /*bd80*/  IADD3 R54, P0, PT, R8, UR4, RZ ;  /* 0x0000000408367c10 */ /* 0x001fc8000ff1e0ff */
[----:B------:R-:W-:-:S05]  /*bd90*/  IADD3.X R55, PT, PT, RZ, UR5, RZ, P0, !PT ;  /* 0x00000005ff377c10 */ /* 0x000fca00087fe4ff */
[----:B------:R-:W3:Y:S04]  /*bda0*/  LDG.E.128.CONSTANT R8, desc[UR20][R54.64] ;  /* 0x0000001436087981 */ /* 0x000ee8000c1e9d00 */
[----:B------:R-:W4:Y:S04]  /*bdb0*/  LDG.E.128.CONSTANT R12, desc[UR20][R54.64+0x10] ;  /* 0x00001014360c7981 */ /* 0x000f28000c1e9d00 */
[----:B------:R-:W5:Y:S01]  /*bdc0*/  LDG.E.128.CONSTANT R36, desc[UR20][R54.64+0x20] ;  /* 0x0000201436247981 */ /* 0x000f62000c1e9d00 */
[----:B------:R-:W-:Y:S01]  /*bdd0*/  ISETP.NE.U32.AND P0, PT, R47, 0x1, PT ;  /* 0x000000012f00780c */ /* 0x000fe20003f05070 */
[----:B------:R-:W-:-:S03]  /*bde0*/  IMAD.MOV.U32 R47, RZ, RZ, 0x3da8ff83 ;  /* 0x3da8ff83ff2f7424 */ /* 0x000fc600078e00ff */
[----:B------:R-:W-:Y:S02]  /*bdf0*/  FSEL R62, R62, -8.06006814911005101289e+34, !P0 ;  /* 0xf9785eba3e3e7808 */ /* 0x000fe40004000000 */
[----:B------:R-:W-:Y:S02]  /*be00*/  FSEL R63, -R47, 0.11223486810922622681, !P0 ;  /* 0x3de5db652f3f7808 */ /* 0x000fe40004000100 */
[----:B------:R-:W-:Y:S01]  /*be10*/  IADD3 R41, PT, PT, R46, R41, RZ ;  /* 0x000000292e297210 */ /* 0x000fe20007ffe0ff */
[----:B-1----:R-:W-:-:S03]  /*be20*/  UISETP.GE.U32.AND UP0, UPT, UR10, 0x4, UPT ;  /* 0x000000040a00788c */ /* 0x002fc6000bf06070 */
[----:B------:R-:W-:Y:S01]  /*be30*/  R2UR UR5, R41 ;  /* 0x00000000290572ca */ /* 0x000fe200000e0000 */
[----:B------:R-:W-:Y:S01]  /*be40*/  UMOV UR4, URZ ;  /* 0x000000ff00047c82 */ /* 0x000fe20008000000 */
[----:B---3--:R-:W-:-:S08]  /*be50*/  DFMA R8, R52, R62, R8 ;  /* 0x0000003e3408722b */ /* 0x008fd00000000008 */
[----:B------:R-:W-:-:S08]  /*be60*/  DFMA R8, R52, R8, R10 ;  /* 0x000000083408722b */ /* 0x000fd0000000000a */
[----:B----4-:R-:W-:-:S08]  /*be70*/  DFMA R8, R52, R8, R12 ;  /* 0x000000083408722b */ /* 0x010fd0000000000c */
[----:B------:R-:W-:-:S08]  /*be80*/  DFMA R8, R52, R8, R14 ;  /* 0x000000083408722b */ /* 0x000fd0000000000e */
[----:B-----5:R-:W-:-:S08]  /*be90*/  DFMA R8, R52, R8, R36 ;  /* 0x000000083408722b */ /* 0x020fd00000000024 */
[----:B------:R-:W-:-:S08]  /*bea0*/  DFMA R8, R52, R8, R38 ;  /* 0x000000083408722b */ /* 0x000fd00000000026 */
[----:B------:R-:W-:Y:S02]  /*beb0*/  DFMA R64, R8, R64, R64 ;  /* 0x000000400840722b */ /* 0x000fe40000000040 */
[----:B------:R-:W-:-:S10]  /*bec0*/  DFMA R8, R52, R8, 1 ;  /* 0x3ff000003408742b */ /* 0x000fd40000000008 */
[----:B------:R-:W-:Y:S02]  /*bed0*/  FSEL R10, R8, R64, !P0 ;  /* 0x00000040080a7208 */ /* 0x000fe40004000000 */
[----:B------:R-:W-:-:S06]  /*bee0*/  FSEL R11, R9, R65, !P0 ;  /* 0x00000041090b7208 */ /* 0x000fcc0004000000 */
[----:B------:R-:W-:Y:S01]  /*bef0*/  DADD R8, RZ, -R10 ;  /* 0x00000000ff087229 */ /* 0x000fe2000000080a */
[----:B------:R-:W-:-:S09]  /*bf00*/  LOP3.LUT P0, RZ, R40, 0x2, RZ, 0xc0, !PT ;  /* 0x0000000228ff7812 */ /* 0x000fd2000780c0ff */
[----:B------:R-:W-:Y:S02]  /*bf10*/  FSEL R8, R10, R8, !P0 ;  /* 0x000000080a087208 */ /* 0x000fe40004000000 */
[----:B------:R-:W-:Y:S01]  /*bf20*/  FSEL R9, R11, R9, !P0 ;  /* 0x000000090b097208 */ /* 0x000fe20004000000 */
[----:B------:R-:W-:-:S05]  /*bf30*/  DMUL R10, R60, -R70 ;  /* 0x800000463c0a7228 */ /* 0x000fca0000000000 */
[----:B------:R-:W-:Y:S02]  /*bf40*/  DMUL R42, R42, R8 ;  /* 0x000000082a2a7228 */ /* 0x000fe40000000000 */
[----:B--2---:R-:W-:Y:S02]  /*bf50*/  DMUL R8, R8, R44 ;  /* 0x0000002c08087228 */ /* 0x004fe40000000000 */
[----:B------:R-:W-:Y:S02]  /*bf60*/  DMUL R60, R60, R70 ;  /* 0x000000463c3c7228 */ /* 0x000fe40000000000 */
[----:B------:R-:W-:Y:S02]  /*bf70*/  DMUL R74, R74, R44 ;  /* 0x0000002c4a4a7228 */ /* 0x000fe40000000000 */
[----:B------:R-:W-:Y:S02]  /*bf80*/  DMUL R10, R42, R10 ;  /* 0x0000000a2a0a7228 */ /* 0x000fe40000000000 */
[----:B------:R-:W-:-:S02]  /*bf90*/  DMUL R8, R8, R70 ;  /* 0x0000004608087228 */ /* 0x000fc40000000000 */
[----:B------:R-:W-:Y:S02]  /*bfa0*/  DMUL R66, R72, R60 ;  /* 0x0000003c48427228 */ /* 0x000fe40000000000 */
[----:B------:R-:W-:Y:S02]  /*bfb0*/  DMUL R74, R74, R70 ;  /* 0x000000464a4a7228 */ /* 0x000fe40000000000 */
[----:B------:R-:W-:Y:S02]  /*bfc0*/  DMUL R52, R10, R16 ;  /* 0x000000100a347228 */ /* 0x000fe40000000000 */
[C---:B------:R-:W-:Y:S02]  /*bfd0*/  DMUL R62, R8.reuse, R22 ;  /* 0x00000016083e7228 */ /* 0x040fe40000000000 */
[----:B------:R-:W-:Y:S02]  /*bfe0*/  DMUL R64, R8, R20 ;  /* 0x0000001408407228 */ /* 0x000fe40000000000 */
[----:B------:R-:W-:-:S02]  /*bff0*/  DMUL R54, R10, R2 ;  /* 0x000000020a367228 */ /* 0x000fc40000000000 */
[----:B------:R-:W-:Y:S02]  /*c000*/  DMUL R60, RZ, R10 ;  /* 0x0000000aff3c7228 */ /* 0x000fe40000000000 */
[----:B------:R-:W-:Y:S02]  /*c010*/  DMUL R8, R8, R18 ;  /* 0x0000001208087228 */ /* 0x000fe40000000000 */
[C---:B------:R-:W-:Y:S02]  /*c020*/  DFMA R62, R66.reuse, R16, R62 ;  /* 0x00000010423e722b */ /* 0x040fe4000000003e */
[----:B------:R-:W-:Y:S02]  /*c030*/  DFMA R64, R66, R2, R64 ;  /* 0x000000024240722b */ /* 0x000fe40000000040 */
[----:B------:R-:W-:Y:S02]  /*c040*/  DMUL R44, R42, R70 ;  /* 0x000000462a2c7228 */ /* 0x000fe40000000000 */
[----:B------:R-:W-:-:S02]  /*c050*/  DFMA R52, R74, R22, R52 ;  /* 0x000000164a34722b */ /* 0x000fc40000000034 */
[C---:B------:R-:W-:Y:S02]  /*c060*/  DFMA R54, R74.reuse, R20, R54 ;  /* 0x000000144a36722b */ /* 0x040fe40000000036 */
[----:B------:R-:W-:Y:S02]  /*c070*/  DFMA R60, R74, R18, R60 ;  /* 0x000000124a3c722b */ /* 0x000fe4000000003c */
[----:B------:R-:W-:Y:S01]  /*c080*/  DFMA R66, RZ, R66, R8 ;  /* 0x00000042ff42722b */ /* 0x000fe20000000008 */
[----:B------:R-:W-:Y:S10]  /*c090*/  BRA.U !UP0, `(.L_x_1372) ;  /* 0x0000000908647547 */ /* 0x000ff4000b800000 */
[----:B------:R-:W-:-:S05]  /*c0a0*/  UMOV UR4, URZ ;  /* 0x000000ff00047c82 */ /* 0x000fca0008000000 */
.L_x_1373:
[----:B------:R-:W-:Y:S01]  /*c0b0*/  ULEA UR11, UR4, UR17, 0x3 ;  /* 0x00000011040b7291 */ /* 0x000fe2000f8e18ff */
[----:B------:R-:W0:Y:S08]  /*c0c0*/  LDC R47, c[0x0][0x3e8] ;  /* 0x0000fa00ff2f7b82 */ /* 0x000e300000000800 */
[----:B-1----:R-:W2:Y:S01]  /*c0d0*/  LDL.128 R8, [UR11+0x1e0] ;  /* 0x0001e00bff087983 */ /* 0x002ea20008100c00 */
[----:B------:R-:W1:Y:S03]  /*c0e0*/  LDC.64 R68, c[0x0][0x380] ;  /* 0x0000e000ff447b82 */ /* 0x000e660000000a00 */
[----:B------:R-:W3:Y:S04]  /*c0f0*/  LDL.128 R12, [UR11+0x230] ;  /* 0x0002300bff0c7983 */ /* 0x000ee80008100c00 */
[----:B------:R-:W4:Y:S01]  /*c100*/  LDL.128 R40, [UR11+0x1f0] ;  /* 0x0001f00bff287983 */ /* 0x000f220008100c00 */
[----:B------:R-:W5:Y:S03]  /*c110*/  LDC.64 R72, c[0x0][0x388] ;  /* 0x0000e200ff487b82 */ /* 0x000f660000000a00 */
[----:B------:R-:W4:Y:S01]  /*c120*/  LDL.128 R36, [UR11+0x240] ;  /* 0x0002400bff247983 */ /* 0x000f220008100c00 */
[----:B------:R-:W-:-:S04]  /*c130*/  UIMAD UR11, UR5, UR10, UR4 ;  /* 0x0000000a050b72a4 */ /* 0x000fc8000f8e0204 */
[----:B------:R-:W5:Y:S02]  /*c140*/  LDC.64 R88, c[0x0][0x390] ;  /* 0x0000e400ff587b82 */ /* 0x000f640000000a00 */
[----:B0-----:R-:W-:-:S04]  /*c150*/  IMAD R57, R47, UR11, R32 ;  /* 0x0000000b2f397c24 */ /* 0x001fc8000f8e0220 */
[C---:B-1----:R-:W-:Y:S02]  /*c160*/  IMAD.WIDE R68, R57.reuse, 0x8, R68 ;  /* 0x0000000839447825 */ /* 0x042fe400078e0244 */
[----:B------:R-:W0:Y:S02]  /*c170*/  LDC.64 R82, c[0x0][0x3a8] ;  /* 0x0000ea00ff527b82 */ /* 0x000e240000000a00 */
[----:B-----5:R-:W-:-:S06]  /*c180*/  IMAD.WIDE R72, R57, 0x8, R72 ;  /* 0x0000000839487825 */ /* 0x020fcc00078e0248 */
[----:B------:R-:W1:Y:S01]  /*c190*/  LDC.64 R84, c[0x0][0x3b8] ;  /* 0x0000ee00ff547b82 */ /* 0x000e620000000a00 */
[----:B------:R-:W-:-:S04]  /*c1a0*/  IMAD.WIDE R88, R57, 0x8, R88 ;  /* 0x0000000839587825 */ /* 0x000fc800078e0258 */
[----:B0-----:R-:W-:-:S04]  /*c1b0*/  IMAD.WIDE R82, R57, 0x8, R82 ;  /* 0x0000000839527825 */ /* 0x001fc800078e0252 */
[----:B-1----:R-:W-:Y:S01]  /*c1c0*/  IMAD.WIDE R84, R57, 0x8, R84 ;  /* 0x0000000839547825 */ /* 0x002fe200078e0254 */
[----:B------:R-:W-:-:S04]  /*c1d0*/  UIADD3 UR4, UPT, UPT, UR4, 0x4, URZ ;  /* 0x0000000404047890 */ /* 0x000fc8000fffe0ff */
[----:B------:R-:W-:Y:S01]  /*c1e0*/  UISETP.NE.AND UP0, UPT, UR4, UR7, UPT ;  /* 0x000000070400728c */ /* 0x000fe2000bf05270 */
[C---:B--2---:R-:W-:Y:S02]  /*c1f0*/  DMUL R70, R8.reuse, R26 ;  /* 0x0000001a08467228 */ /* 0x044fe40000000000 */
[C---:B------:R-:W-:Y:S02]  /*c200*/  DMUL R76, R8.reuse, R24 ;  /* 0x00000018084c7228 */ /* 0x040fe40000000000 */
[----:B------:R-:W-:Y:S02]  /*c210*/  DMUL R86, R8, R4 ;  /* 0x0000000408567228 */ /* 0x000fe40000000000 */
[C---:B---3--:R-:W-:Y:S02]  /*c220*/  DMUL R78, R58.reuse, R12 ;  /* 0x0000000c3a4e7228 */ /* 0x048fe40000000000 */
[-C--:B------:R-:W-:Y:S02]  /*c230*/  DMUL R90, R58, R70.reuse ;  /* 0x000000463a5a7228 */ /* 0x080fe40000000000 */
[----:B------:R-:W-:-:S02]  /*c240*/  DMUL R8, R44, R70 ;  /* 0x000000462c087228 */ /* 0x000fc40000000000 */
[C---:B------:R-:W-:Y:S02]  /*c250*/  DMUL R70, R58.reuse, R76 ;  /* 0x0000004c3a467228 */ /* 0x040fe40000000000 */
[----:B------:R-:W-:Y:S01]  /*c260*/  DMUL R74, R58, R86 ;  /* 0x000000563a4a7228 */ /* 0x000fe20000000000 */
[----:B------:R0:W-:Y:S01]  /*c270*/  STG.E.64 desc[UR20][R68.64], R78 ;  /* 0x0000004e44007986 */ /* 0x0001e2000c101b14 */
[C---:B------:R-:W-:Y:S02]  /*c280*/  DMUL R80, R44.reuse, R12 ;  /* 0x0000000c2c507228 */ /* 0x040fe40000000000 */
[C---:B------:R-:W-:Y:S02]  /*c290*/  DMUL R76, R44.reuse, R76 ;  /* 0x0000004c2c4c7228 */ /* 0x040fe40000000000 */
[----:B------:R-:W-:Y:S02]  /*c2a0*/  DMUL R86, R44, R86 ;  /* 0x000000562c567228 */ /* 0x000fe40000000000 */
[-C--:B------:R-:W-:Y:S01]  /*c2b0*/  DFMA R90, R52, R12.reuse, R90 ;  /* 0x0000000c345a722b */ /* 0x080fe2000000005a */
[----:B0-----:R-:W0:Y:S01]  /*c2c0*/  LDC.64 R78, c[0x0][0x3a0] ;  /* 0x0000e800ff4e7b82 */ /* 0x001e220000000a00 */
[-C--:B------:R-:W-:Y:S01]  /*c2d0*/  DFMA R8, R62, R12.reuse, R8 ;  /* 0x0000000c3e08722b */ /* 0x080fe20000000008 */
[----:B------:R1:W-:Y:S01]  /*c2e0*/  STG.E.64 desc[UR20][R72.64], R80 ;  /* 0x0000005048007986 */ /* 0x0003e2000c101b14 */
[----:B------:R-:W-:-:S02]  /*c2f0*/  DFMA R70, R54, R12, R70 ;  /* 0x0000000c3646722b */ /* 0x000fc40000000046 */
[-C--:B------:R-:W-:Y:S02]  /*c300*/  DFMA R76, R64, R12.reuse, R76 ;  /* 0x0000000c404c722b */ /* 0x080fe4000000004c */
[-C--:B------:R-:W-:Y:S02]  /*c310*/  DFMA R74, R60, R12.reuse, R74 ;  /* 0x0000000c3c4a722b */ /* 0x080fe4000000004a */
[----:B------:R-:W-:Y:S01]  /*c320*/  DFMA R86, R66, R12, R86 ;  /* 0x0000000c4256722b */ /* 0x000fe20000000056 */
[----:B------:R-:W2:Y:S08]  /*c330*/  LDC.64 R12, c[0x0][0x3b0] ;  /* 0x0000ec00ff0c7b82 */ /* 0x000eb00000000a00 */
[----:B-1----:R-:W1:Y:S01]  /*c340*/  LDC.64 R80, c[0x0][0x398] ;  /* 0x0000e600ff507b82 */ /* 0x002e620000000a00 */
[----:B------:R-:W-:Y:S01]  /*c350*/  STG.E.64 desc[UR20][R88.64], R90 ;  /* 0x0000005a58007986 */ /* 0x000fe2000c101b14 */
[----:B0-----:R-:W-:Y:S01]  /*c360*/  IMAD.WIDE R78, R57, 0x8, R78 ;  /* 0x00000008394e7825 */ /* 0x001fe200078e024e */
[----:B------:R-:W-:-:S04]  /*c370*/  DMUL R92, R10, R26 ;  /* 0x0000001a0a5c7228 */ /* 0x000fc80000000000 */
[----:B------:R0:W-:Y:S01]  /*c380*/  STG.E.64 desc[UR20][R78.64], R70 ;  /* 0x000000464e007986 */ /* 0x0001e2000c101b14 */
[----:B--2---:R-:W-:Y:S01]  /*c390*/  IMAD.WIDE R12, R57, 0x8, R12 ;  /* 0x00000008390c7825 */ /* 0x004fe200078e020c */
[----:B0-----:R-:W-:-:S03]  /*c3a0*/  DMUL R70, R10, R24 ;  /* 0x000000180a467228 */ /* 0x001fc60000000000 */
[----:B-1----:R-:W-:Y:S01]  /*c3b0*/  IMAD.WIDE R80, R57, 0x8, R80 ;  /* 0x0000000839507825 */ /* 0x002fe200078e0250 */
[----:B------:R-:W-:Y:S01]  /*c3c0*/  DMUL R10, R10, R4 ;  /* 0x000000040a0a7228 */ /* 0x000fe20000000000 */
[----:B------:R0:W-:Y:S04]  /*c3d0*/  STG.E.64 desc[UR20][R12.64], R74 ;  /* 0x0000004a0c007986 */ /* 0x0001e8000c101b14 */
[----:B------:R1:W-:Y:S04]  /*c3e0*/  STG.E.64 desc[UR20][R80.64], R8 ;  /* 0x0000000850007986 */ /* 0x0003e8000c101b14 */
[----:B------:R2:W-:Y:S01]  /*c3f0*/  STG.E.64 desc[UR20][R82.64], R76 ;  /* 0x0000004c52007986 */ /* 0x0005e2000c101b14 */
[----:B0-----:R-:W-:-:S02]  /*c400*/  DMUL R74, R58, R92 ;  /* 0x0000005c3a4a7228 */ /* 0x001fc40000000000 */
[----:B------:R-:W-:Y:S02]  /*c410*/  DMUL R92, R44, R92 ;  /* 0x0000005c2c5c7228 */ /* 0x000fe40000000000 */
[-C--:B-1----:R-:W-:Y:S02]  /*c420*/  DMUL R8, R58, R70.reuse ;  /* 0x000000463a087228 */ /* 0x082fe40000000000 */
[----:B------:R-:W-:Y:S02]  /*c430*/  DMUL R70, R44, R70 ;  /* 0x000000462c467228 */ /* 0x000fe40000000000 */
[-C--:B--2---:R-:W-:Y:S02]  /*c440*/  DMUL R76, R58, R10.reuse ;  /* 0x0000000a3a4c7228 */ /* 0x084fe40000000000 */
[----:B------:R-:W-:Y:S02]  /*c450*/  DMUL R10, R44, R10 ;  /* 0x0000000a2c0a7228 */ /* 0x000fe40000000000 */
[----:B------:R-:W-:-:S02]  /*c460*/  DMUL R90, R58, R14 ;  /* 0x0000000e3a5a7228 */ /* 0x000fc40000000000 */
[-C--:B------:R-:W-:Y:S02]  /*c470*/  DFMA R74, R52, R14.reuse, R74 ;  /* 0x0000000e344a722b */ /* 0x080fe4000000004a */
[-C--:B------:R-:W-:Y:S02]  /*c480*/  DFMA R92, R62, R14.reuse, R92 ;  /* 0x0000000e3e5c722b */ /* 0x080fe4000000005c */
[-C--:B------:R-:W-:Y:S02]  /*c490*/  DFMA R8, R54, R14.reuse, R8 ;  /* 0x0000000e3608722b */ /* 0x080fe40000000008 */
[-C--:B------:R-:W-:Y:S02]  /*c4a0*/  DFMA R70, R64, R14.reuse, R70 ;  /* 0x0000000e4046722b */ /* 0x080fe40000000046 */
[-C--:B------:R-:W-:Y:S02]  /*c4b0*/  DFMA R76, R60, R14.reuse, R76 ;  /* 0x0000000e3c4c722b */ /* 0x080fe4000000004c */
[-C--:B------:R-:W-:Y:S01]  /*c4c0*/  DFMA R10, R66, R14.reuse, R10 ;  /* 0x0000000e420a722b */ /* 0x080fe2000000000a */
[----:B------:R-:W-:Y:S01]  /*c4d0*/  IMAD.WIDE R68, R47, 0x8, R68 ;  /* 0x000000082f447825 */ /* 0x000fe200078e0244 */
[----:B------:R-:W-:-:S03]  /*c4e0*/  DMUL R14, R44, R14 ;  /* 0x0000000e2c0e7228 */ /* 0x000fc60000000000 */
[C---:B------:R-:W-:Y:S01]  /*c4f0*/  IMAD.WIDE R72, R47.reuse, 0x8, R72 ;  /* 0x000000082f487825 */ /* 0x040fe200078e0248 */
[----:B------:R-:W-:Y:S03]  /*c500*/  STG.E.64 desc[UR20][R84.64], R86 ;  /* 0x0000005654007986 */ /* 0x000fe6000c101b14 */
[C---:B------:R-:W-:Y:S01]  /*c510*/  IMAD.WIDE R88, R47.reuse, 0x8, R88 ;  /* 0x000000082f587825 */ /* 0x040fe200078e0258 */
[----:B------:R-:W-:Y:S03]  /*c520*/  STG.E.64 desc[UR20][R68.64], R90 ;  /* 0x0000005a44007986 */ /* 0x000fe6000c101b14 */
[C---:B------:R-:W-:Y:S01]  /*c530*/  IMAD.WIDE R78, R47.reuse, 0x8, R78 ;  /* 0x000000082f4e7825 */ /* 0x040fe200078e024e */
[----:B------:R4:W-:Y:S04]  /*c540*/  STG.E.64 desc[UR20][R72.64], R14 ;  /* 0x0000000e48007986 */ /* 0x0009e8000c101b14 */
[----:B------:R-:W-:Y:S01]  /*c550*/  STG.E.64 desc[UR20][R88.64], R74 ;  /* 0x0000004a58007986 */ /* 0x000fe2000c101b14 */
[----:B------:R-:W-:-:S03]  /*c560*/  IMAD.WIDE R12, R47, 0x8, R12 ;  /* 0x000000082f0c7825 */ /* 0x000fc600078e020c */
[----:B------:R0:W-:Y:S01]  /*c570*/  STG.E.64 desc[UR20][R78.64], R8 ;  /* 0x000000084e007986 */ /* 0x0001e2000c101b14 */
[----:B------:R-:W-:Y:S01]  /*c580*/  IMAD.WIDE R80, R47, 0x8, R80 ;  /* 0x000000082f507825 */ /* 0x000fe200078e0250 */
[----:B----4-:R-:W-:-:S03]  /*c590*/  DMUL R14, R40, R26 ;  /* 0x0000001a280e7228 */ /* 0x010fc60000000000 */
[C---:B------:R-:W-:Y:S01]  /*c5a0*/  IMAD.WIDE R86, R47.reuse, 0x8, R82 ;  /* 0x000000082f567825 */ /* 0x040fe200078e0252 */
[----:B------:R1:W-:Y:S03]  /*c5b0*/  STG.E.64 desc[UR20][R12.64], R76 ;  /* 0x0000004c0c007986 */ /* 0x0003e6000c101b14 */
[C---:B------:R-:W-:Y:S01]  /*c5c0*/  IMAD.WIDE R84, R47.reuse, 0x8, R84 ;  /* 0x000000082f547825 */ /* 0x040fe200078e0254 */
[C---:B0-----:R-:W-:Y:S02]  /*c5d0*/  DMUL R8, R40.reuse, R24 ;  /* 0x0000001828087228 */ /* 0x041fe40000000000 */
[----:B------:R-:W-:Y:S01]  /*c5e0*/  DMUL R40, R40, R4 ;  /* 0x0000000428287228 */ /* 0x000fe20000000000 */
[----:B------:R-:W-:Y:S04]  /*c5f0*/  STG.E.64 desc[UR20][R80.64], R92 ;  /* 0x0000005c50007986 */ /* 0x000fe8000c101b14 */
[----:B------:R-:W-:Y:S01]  /*c600*/  STG.E.64 desc[UR20][R86.64], R70 ;  /* 0x0000004656007986 */ /* 0x000fe2000c101b14 */
[----:B-1----:R-:W-:Y:S01]  /*c610*/  IMAD.WIDE R76, R47, 0x8, R68 ;  /* 0x000000082f4c7825 */ /* 0x002fe200078e0244 */
[----:B------:R-:W-:-:S02]  /*c620*/  DMUL R68, R58, R14 ;  /* 0x0000000e3a447228 */ /* 0x000fc40000000000 */
[----:B------:R0:W-:Y:S01]  /*c630*/  STG.E.64 desc[UR20][R84.64], R10 ;  /* 0x0000000a54007986 */ /* 0x0001e2000c101b14 */
[----:B------:R-:W-:Y:S02]  /*c640*/  DMUL R90, R58, R8 ;  /* 0x000000083a5a7228 */ /* 0x000fe40000000000 */
[C---:B------:R-:W-:Y:S02]  /*c650*/  DMUL R14, R44.reuse, R14 ;  /* 0x0000000e2c0e7228 */ /* 0x040fe40000000000 */
[----:B------:R-:W-:Y:S02]  /*c660*/  DMUL R8, R44, R8 ;  /* 0x000000082c087228 */ /* 0x000fe40000000000 */
[C---:B------:R-:W-:Y:S02]  /*c670*/  DMUL R82, R58.reuse, R36 ;  /* 0x000000243a527228 */ /* 0x040fe40000000000 */
[-C--:B0-----:R-:W-:Y:S02]  /*c680*/  DMUL R10, R58, R40.reuse ;  /* 0x000000283a0a7228 */ /* 0x081fe40000000000 */
[----:B------:R-:W-:-:S02]  /*c690*/  DMUL R40, R44, R40 ;  /* 0x000000282c287228 */ /* 0x000fc40000000000 */
[-C--:B------:R-:W-:Y:S01]  /*c6a0*/  DMUL R74, R44, R36.reuse ;  /* 0x000000242c4a7228 */ /* 0x080fe20000000000 */
[----:B------:R-:W-:Y:S01]  /*c6b0*/  IMAD.WIDE R72, R47, 0x8, R72 ;  /* 0x000000082f487825 */ /* 0x000fe200078e0248 */
[-C--:B------:R-:W-:Y:S02]  /*c6c0*/  DFMA R68, R52, R36.reuse, R68 ;  /* 0x000000243444722b */ /* 0x080fe40000000044 */
[-C--:B------:R-:W-:Y:S02]  /*c6d0*/  DFMA R14, R62, R36.reuse, R14 ;  /* 0x000000243e0e722b */ /* 0x080fe4000000000e */
[-C--:B------:R-:W-:Y:S02]  /*c6e0*/  DFMA R90, R54, R36.reuse, R90 ;  /* 0x00000024365a722b */ /* 0x080fe4000000005a */
[-C--:B------:R-:W-:Y:S02]  /*c6f0*/  DFMA R8, R64, R36.reuse, R8 ;  /* 0x000000244008722b */ /* 0x080fe40000000008 */
[----:B------:R-:W-:-:S02]  /*c700*/  DFMA R10, R60, R36, R10 ;  /* 0x000000243c0a722b */ /* 0x000fc4000000000a */
[----:B------:R-:W-:Y:S01]  /*c710*/  DFMA R40, R66, R36, R40 ;  /* 0x000000244228722b */ /* 0x000fe20000000028 */
[C---:B------:R-:W-:Y:S01]  /*c720*/  IMAD.WIDE R88, R47.reuse, 0x8, R88 ;  /* 0x000000082f587825 */ /* 0x040fe200078e0258 */
[C---:B------:R-:W-:Y:S02]  /*c730*/  DMUL R36, R42.reuse, R26 ;  /* 0x0000001a2a247228 */ /* 0x040fe40000000000 */
[C---:B------:R-:W-:Y:S01]  /*c740*/  DMUL R70, R42.reuse, R24 ;  /* 0x000000182a467228 */ /* 0x040fe20000000000 */
[C---:B------:R-:W-:Y:S01]  /*c750*/  IMAD.WIDE R78, R47.reuse, 0x8, R78 ;  /* 0x000000082f4e7825 */ /* 0x040fe200078e024e */
[----:B------:R-:W-:Y:S01]  /*c760*/  DMUL R42, R42, R4 ;  /* 0x000000042a2a7228 */ /* 0x000fe20000000000 */
[----:B------:R0:W-:Y:S02]  /*c770*/  STG.E.64 desc[UR20][R76.64], R82 ;  /* 0x000000524c007986 */ /* 0x0001e4000c101b14 */
[C---:B------:R-:W-:Y:S02]  /*c780*/  IMAD.WIDE R12, R47.reuse, 0x8, R12 ;  /* 0x000000082f0c7825 */ /* 0x040fe400078e020c */
[----:B------:R1:W-:Y:S02]  /*c790*/  STG.E.64 desc[UR20][R72.64], R74 ;  /* 0x0000004a48007986 */ /* 0x0003e4000c101b14 */
[----:B------:R-:W-:-:S02]  /*c7a0*/  IMAD.WIDE R80, R47, 0x8, R80 ;  /* 0x000000082f507825 */ /* 0x000fc400078e0250 */
[----:B------:R2:W-:Y:S04]  /*c7b0*/  STG.E.64 desc[UR20][R88.64], R68 ;  /* 0x0000004458007986 */ /* 0x0005e8000c101b14 */
[----:B------:R-:W-:Y:S01]  /*c7c0*/  STG.E.64 desc[UR20][R78.64], R90 ;  /* 0x0000005a4e007986 */ /* 0x000fe2000c101b14 */
[----:B0-----:R-:W-:-:S03]  /*c7d0*/  DMUL R82, R58, R36 ;  /* 0x000000243a527228 */ /* 0x001fc60000000000 */
[----:B------:R0:W-:Y:S01]  /*c7e0*/  STG.E.64 desc[UR20][R12.64], R10 ;  /* 0x0000000a0c007986 */ /* 0x0001e2000c101b14 */
[----:B------:R-:W-:-:S03]  /*c7f0*/  DMUL R36, R44, R36 ;  /* 0x000000242c247228 */ /* 0x000fc60000000000 */
[----:B------:R3:W-:Y:S01]  /*c800*/  STG.E.64 desc[UR20][R80.64], R14 ;  /* 0x0000000e50007986 */ /* 0x0007e2000c101b14 */
[----:B------:R-:W-:Y:S01]  /*c810*/  IMAD.WIDE R86, R47, 0x8, R86 ;  /* 0x000000082f567825 */ /* 0x000fe200078e0256 */
[-C--:B-1----:R-:W-:Y:S02]  /*c820*/  DMUL R74, R58, R38.reuse ;  /* 0x000000263a4a7228 */ /* 0x082fe40000000000 */
[----:B--2---:R-:W-:Y:S02]  /*c830*/  DMUL R68, R44, R38 ;  /* 0x000000262c447228 */ /* 0x004fe40000000000 */
[-C--:B0-----:R-:W-:Y:S02]  /*c840*/  DMUL R10, R58, R70.reuse ;  /* 0x000000463a0a7228 */ /* 0x081fe40000000000 */
[----:B------:R-:W-:Y:S02]  /*c850*/  DMUL R70, R44, R70 ;  /* 0x000000462c467228 */ /* 0x000fe40000000000 */
[----:B---3--:R-:W-:-:S02]  /*c860*/  DMUL R14, R58, R42 ;  /* 0x0000002a3a0e7228 */ /* 0x008fc40000000000 */
[----:B------:R-:W-:Y:S01]  /*c870*/  DMUL R42, R44, R42 ;  /* 0x0000002a2c2a7228 */ /* 0x000fe20000000000 */
[C---:B------:R-:W-:Y:S01]  /*c880*/  IMAD.WIDE R84, R47.reuse, 0x8, R84 ;  /* 0x000000082f547825 */ /* 0x040fe200078e0254 */
[-C--:B------:R-:W-:Y:S02]  /*c890*/  DFMA R82, R52, R38.reuse, R82 ;  /* 0x000000263452722b */ /* 0x080fe40000000052 */
[-C--:B------:R-:W-:Y:S01]  /*c8a0*/  DFMA R10, R54, R38.reuse, R10 ;  /* 0x00000026360a722b */ /* 0x080fe2000000000a */
[C---:B------:R-:W-:Y:S01]  /*c8b0*/  IMAD.WIDE R76, R47.reuse, 0x8, R76 ;  /* 0x000000082f4c7825 */ /* 0x040fe200078e024c */
[-C--:B------:R-:W-:Y:S01]  /*c8c0*/  DFMA R14, R60, R38.reuse, R14 ;  /* 0x000000263c0e722b */ /* 0x080fe2000000000e */
[----:B------:R0:W-:Y:S02]  /*c8d0*/  STG.E.64 desc[UR20][R86.64], R8 ;  /* 0x0000000856007986 */ /* 0x0001e4000c101b14 */
[C---:B------:R-:W-:Y:S01]  /*c8e0*/  IMAD.WIDE R72, R47.reuse, 0x8, R72 ;  /* 0x000000082f487825 */ /* 0x040fe200078e0248 */
[-C--:B------:R-:W-:Y:S01]  /*c8f0*/  DFMA R36, R62, R38.reuse, R36 ;  /* 0x000000263e24722b */ /* 0x080fe20000000024 */
[----:B------:R1:W-:Y:S02]  /*c900*/  STG.E.64 desc[UR20][R84.64], R40 ;  /* 0x0000002854007986 */ /* 0x0003e4000c101b14 */
[C---:B------:R-:W-:Y:S01]  /*c910*/  IMAD.WIDE R88, R47.reuse, 0x8, R88 ;  /* 0x000000082f587825 */ /* 0x040fe200078e0258 */
[-C--:B------:R-:W-:Y:S01]  /*c920*/  DFMA R70, R64, R38.reuse, R70 ;  /* 0x000000264046722b */ /* 0x080fe20000000046 */
[----:B------:R1:W-:Y:S02]  /*c930*/  STG.E.64 desc[UR20][R76.64], R74 ;  /* 0x0000004a4c007986 */ /* 0x0003e4000c101b14 */
[C---:B------:R-:W-:Y:S01]  /*c940*/  IMAD.WIDE R78, R47.reuse, 0x8, R78 ;  /* 0x000000082f4e7825 */ /* 0x040fe200078e024e */
[----:B------:R-:W-:Y:S01]  /*c950*/  DFMA R42, R66, R38, R42 ;  /* 0x00000026422a722b */ /* 0x000fe2000000002a */
[----:B------:R1:W-:Y:S02]  /*c960*/  STG.E.64 desc[UR20][R72.64], R68 ;  /* 0x0000004448007986 */ /* 0x0003e4000c101b14 */
[----:B------:R-:W-:-:S02]  /*c970*/  IMAD.WIDE R12, R47, 0x8, R12 ;  /* 0x000000082f0c7825 */ /* 0x000fc400078e020c */
[----:B------:R1:W-:Y:S02]  /*c980*/  STG.E.64 desc[UR20][R88.64], R82 ;  /* 0x0000005258007986 */ /* 0x0003e4000c101b14 */
[C---:B------:R-:W-:Y:S02]  /*c990*/  IMAD.WIDE R80, R47.reuse, 0x8, R80 ;  /* 0x000000082f507825 */ /* 0x040fe400078e0250 */
[----:B------:R1:W-:Y:S02]  /*c9a0*/  STG.E.64 desc[UR20][R78.64], R10 ;  /* 0x0000000a4e007986 */ /* 0x0003e4000c101b14 */
[C---:B0-----:R-:W-:Y:S02]  /*c9b0*/  IMAD.WIDE R86, R47.reuse, 0x8, R86 ;  /* 0x000000082f567825 */ /* 0x041fe400078e0256 */
[----:B------:R1:W-:Y:S02]  /*c9c0*/  STG.E.64 desc[UR20][R12.64], R14 ;  /* 0x0000000e0c007986 */ /* 0x0003e4000c101b14 */
[----:B------:R-:W-:-:S02]  /*c9d0*/  IMAD.WIDE R8, R47, 0x8, R84 ;  /* 0x000000082f087825 */ /* 0x000fc400078e0254 */
[----:B------:R1:W-:Y:S04]  /*c9e0*/  STG.E.64 desc[UR20][R80.64], R36 ;  /* 0x0000002450007986 */ /* 0x0003e8000c101b14 */
[----:B------:R1:W-:Y:S04]  /*c9f0*/  STG.E.64 desc[UR20][R86.64], R70 ;  /* 0x0000004656007986 */ /* 0x0003e8000c101b14 */
[----:B------:R1:W-:Y:S01]  /*ca00*/  STG.E.64 desc[UR20][R8.64], R42 ;  /* 0x0000002a08007986 */ /* 0x0003e2000c101b14 */
[----:B------:R-:W-:Y:S05]  /*ca10*/  BRA.U UP0, `(.L_x_1373) ;  /* 0xfffffff500a47547 */ /* 0x000fea000b83ffff */
[----:B------:R-:W-:-:S05]  /*ca20*/  UMOV UR4, UR7 ;  /* 0x0000000700047c82 */ /* 0x000fca0008000000 */
.L_x_1372:
[----:B------:R-:W-:-:S09]  /*ca30*/  UISETP.NE.AND UP0, UPT, UR22, URZ, UPT ;  /* 0x000000ff1600728c */ /* 0x000fd2000bf05270 */
[----:B------:R-:W-:Y:S05]  /*ca40*/  BRA.U !UP0, `(.L_x_1371) ;  /* 0x0000000908147547 */ /* 0x000fea000b800000 */
[----:B------:R-:W-:Y:S02]  /*ca50*/  UISETP.NE.AND UP0, UPT, UR22, 0x1, UPT ;  /* 0x000000011600788c */ /* 0x000fe4000bf05270 */
[----:B------:R-:W-:-:S07]  /*ca60*/  UISETP.NE.AND UP1, UPT, UR8, URZ, UPT ;  /* 0x000000ff0800728c */ /* 0x000fce000bf25270 */
[----:B------:R-:W-:Y:S05]  /*ca70*/  BRA.U !UP0, `(.L_x_1374) ;  /* 0x0000000508447547 */ /* 0x000fea000b800000 */
[----:B------:R-:W-:Y:S01]  /*ca80*/  ULEA UR11, UR4, UR17, 0x3 ;  /* 0x00000011040b7291 */ /* 0x000fe2000f8e18ff */
[----:B------:R-:W0:Y:S08]  /*ca90*/  LDC R47, c[0x0][0x3e8] ;  /* 0x0000fa00ff2f7b82 */ /* 0x000e300000000800 */
[----:B-1----:R-:W2:Y:S01]  /*caa0*/  LDL.128 R12, [UR11+0x1e0] ;  /* 0x0001e00bff0c7983 */ /* 0x002ea20008100c00 */
[----:B------:R-:W1:Y:S03]  /*cab0*/  LDC.64 R38, c[0x0][0x380] ;  /* 0x0000e000ff267b82 */ /* 0x000e660000000a00 */
[----:B------:R-:W3:Y:S05]  /*cac0*/  LDL.128 R8, [UR11+0x230] ;  /* 0x0002300bff087983 */ /* 0x000eea0008100c00 */
[----:B------:R-:W4:Y:S01]  /*cad0*/  LDC.64 R40, c[0x0][0x388] ;  /* 0x0000e200ff287b82 */ /* 0x000f220000000a00 */
[----:B------:R-:W-:-:S07]  /*cae0*/  UIMAD UR11, UR5, UR10, UR4 ;  /* 0x0000000a050b72a4 */ /* 0x000fce000f8e0204 */
[----:B------:R-:W5:Y:S01]  /*caf0*/  LDC.64 R42, c[0x0][0x3b0] ;  /* 0x0000ec00ff2a7b82 */ /* 0x000f620000000a00 */
[----:B0-----:R-:W-:-:S07]  /*cb00*/  IMAD R57, R47, UR11, R32 ;  /* 0x0000000b2f397c24 */ /* 0x001fce000f8e0220 */
[----:B------:R-:W0:Y:S01]  /*cb10*/  LDC.64 R36, c[0x0][0x390] ;  /* 0x0000e400ff247b82 */ /* 0x000e220000000a00 */
[----:B-1----:R-:W-:-:S04]  /*cb20*/  IMAD.WIDE R38, R57, 0x8, R38 ;  /* 0x0000000839267825 */ /* 0x002fc800078e0226 */
[----:B----4-:R-:W-:-:S03]  /*cb30*/  IMAD.WIDE R40, R57, 0x8, R40 ;  /* 0x0000000839287825 */ /* 0x010fc600078e0228 */
[----:B------:R-:W1:Y:S08]  /*cb40*/  LDC.64 R68, c[0x0][0x398] ;  /* 0x0000e600ff447b82 */ /* 0x000e700000000a00 */
[----:B------:R-:W4:Y:S01]  /*cb50*/  LDC.64 R70, c[0x0][0x3a8] ;  /* 0x0000ea00ff467b82 */ /* 0x000f220000000a00 */
[----:B0-----:R-:W-:-:S04]  /*cb60*/  IMAD.WIDE R36, R57, 0x8, R36 ;  /* 0x0000000839247825 */ /* 0x001fc800078e0224 */
[----:B-1----:R-:W-:-:S04]  /*cb70*/  IMAD.WIDE R68, R57, 0x8, R68 ;  /* 0x0000000839447825 */ /* 0x002fc800078e0244 */
[----:B----4-:R-:W-:Y:S01]  /*cb80*/  IMAD.WIDE R70, R57, 0x8, R70 ;  /* 0x0000000839467825 */ /* 0x010fe200078e0246 */
[----:B------:R-:W-:Y:S01]  /*cb90*/  UIADD3 UR4, UPT, UPT, UR4, 0x2, URZ ;  /* 0x0000000204047890 */ /* 0x000fe2000fffe0ff */
[C---:B--2---:R-:W-:Y:S02]  /*cba0*/  DMUL R76, R12.reuse, R26 ;  /* 0x0000001a0c4c7228 */ /* 0x044fe40000000000 */
[C---:B------:R-:W-:Y:S02]  /*cbb0*/  DMUL R80, R12.reuse, R24 ;  /* 0x000000180c507228 */ /* 0x040fe40000000000 */
[----:B------:R-:W-:Y:S01]  /*cbc0*/  DMUL R72, R12, R4 ;  /* 0x000000040c487228 */ /* 0x000fe20000000000 */
[----:B------:R-:W0:Y:S01]  /*cbd0*/  LDC.64 R12, c[0x0][0x3a0] ;  /* 0x0000e800ff0c7b82 */ /* 0x000e220000000a00 */
[C---:B---3--:R-:W-:Y:S02]  /*cbe0*/  DMUL R84, R58.reuse, R8 ;  /* 0x000000083a547228 */ /* 0x048fe40000000000 */
[----:B------:R-:W-:-:S02]  /*cbf0*/  DMUL R74, R58, R76 ;  /* 0x0000004c3a4a7228 */ /* 0x000fc40000000000 */
[C---:B------:R-:W-:Y:S02]  /*cc00*/  DMUL R78, R58.reuse, R80 ;  /* 0x000000503a4e7228 */ /* 0x040fe40000000000 */
[----:B------:R-:W-:Y:S02]  /*cc10*/  DMUL R82, R58, R72 ;  /* 0x000000483a527228 */ /* 0x000fe40000000000 */
[C---:B------:R-:W-:Y:S02]  /*cc20*/  DMUL R86, R44.reuse, R8 ;  /* 0x000000082c567228 */ /* 0x040fe40000000000 */
[C---:B------:R-:W-:Y:S02]  /*cc30*/  DMUL R76, R44.reuse, R76 ;  /* 0x0000004c2c4c7228 */ /* 0x040fe40000000000 */
[C---:B------:R-:W-:Y:S02]  /*cc40*/  DMUL R80, R44.reuse, R80 ;  /* 0x000000502c507228 */ /* 0x040fe40000000000 */
[----:B------:R-:W-:Y:S01]  /*cc50*/  DMUL R72, R44, R72 ;  /* 0x000000482c487228 */ /* 0x000fe20000000000 */
[----:B------:R1:W-:Y:S01]  /*cc60*/  STG.E.64 desc[UR20][R38.64], R84 ;  /* 0x0000005426007986 */ /* 0x0003e2000c101b14 */
[----:B------:R-:W-:-:S02]  /*cc70*/  DFMA R74, R52, R8, R74 ;  /* 0x00000008344a722b */ /* 0x000fc4000000004a */
[-C--:B------:R-:W-:Y:S01]  /*cc80*/  DFMA R76, R62, R8.reuse, R76 ;  /* 0x000000083e4c722b */ /* 0x080fe2000000004c */
[----:B------:R5:W-:Y:S01]  /*cc90*/  STG.E.64 desc[UR20][R40.64], R86 ;  /* 0x0000005628007986 */ /* 0x000be2000c101b14 */
[-C--:B------:R-:W-:Y:S02]  /*cca0*/  DFMA R78, R54, R8.reuse, R78 ;  /* 0x00000008364e722b */ /* 0x080fe4000000004e */
[-C--:B------:R-:W-:Y:S02]  /*ccb0*/  DFMA R80, R64, R8.reuse, R80 ;  /* 0x000000084050722b */ /* 0x080fe40000000050 */
[-C--:B------:R-:W-:Y:S01]  /*ccc0*/  DFMA R82, R60, R8.reuse, R82 ;  /* 0x000000083c52722b */ /* 0x080fe20000000052 */
[----:B-1----:R-:W1:Y:S01]  /*ccd0*/  LDC.64 R84, c[0x0][0x3b8] ;  /* 0x0000ee00ff547b82 */ /* 0x002e620000000a00 */
[----:B------:R-:W-:Y:S02]  /*cce0*/  DFMA R72, R66, R8, R72 ;  /* 0x000000084248722b */ /* 0x000fe40000000048 */
[-C--:B------:R-:W-:Y:S01]  /*ccf0*/  DMUL R8, R26, R14.reuse ;  /* 0x0000000e1a087228 */ /* 0x080fe20000000000 */
[----:B-----5:R-:W-:Y:S01]  /*cd00*/  IMAD.WIDE R86, R57, 0x8, R42 ;  /* 0x0000000839567825 */ /* 0x020fe200078e022a */
[----:B------:R-:W-:-:S02]  /*cd10*/  DMUL R42, R24, R14 ;  /* 0x0000000e182a7228 */ /* 0x000fc40000000000 */
[----:B------:R-:W-:Y:S01]  /*cd20*/  DMUL R14, R4, R14 ;  /* 0x0000000e040e7228 */ /* 0x000fe20000000000 */
[----:B0-----:R-:W-:Y:S01]  /*cd30*/  IMAD.WIDE R12, R57, 0x8, R12 ;  /* 0x00000008390c7825 */ /* 0x001fe200078e020c */
[----:B------:R0:W-:Y:S02]  /*cd40*/  STG.E.64 desc[UR20][R36.64], R74 ;  /* 0x0000004a24007986 */ /* 0x0001e4000c101b14 */
[-C--:B------:R-:W-:Y:S02]  /*cd50*/  DMUL R88, R58, R8.reuse ;  /* 0x000000083a587228 */ /* 0x080fe40000000000 */
[----:B------:R2:W-:Y:S01]  /*cd60*/  STG.E.64 desc[UR20][R12.64], R78 ;  /* 0x0000004e0c007986 */ /* 0x0005e2000c101b14 */
[----:B------:R-:W-:Y:S02]  /*cd70*/  DMUL R8, R44, R8 ;  /* 0x000000082c087228 */ /* 0x000fe40000000000 */
[-C--:B0-----:R-:W-:Y:S02]  /*cd80*/  DMUL R74, R58, R42.reuse ;  /* 0x0000002a3a4a7228 */ /* 0x081fe40000000000 */
[----:B------:R-:W-:-:S02]  /*cd90*/  DMUL R42, R44, R42 ;  /* 0x0000002a2c2a7228 */ /* 0x000fc40000000000 */
[-C--:B--2---:R-:W-:Y:S02]  /*cda0*/  DMUL R78, R58, R14.reuse ;  /* 0x0000000e3a4e7228 */ /* 0x084fe40000000000 */
[----:B------:R-:W-:Y:S01]  /*cdb0*/  DMUL R14, R44, R14 ;  /* 0x0000000e2c0e7228 */ /* 0x000fe20000000000 */
[----:B------:R0:W-:Y:S01]  /*cdc0*/  STG.E.64 desc[UR20][R86.64], R82 ;  /* 0x0000005256007986 */ /* 0x0001e2000c101b14 */
[-C--:B------:R-:W-:Y:S01]  /*cdd0*/  DFMA R88, R52, R10.reuse, R88 ;  /* 0x0000000a3458722b */ /* 0x080fe20000000058 */
[----:B-1----:R-:W-:Y:S01]  /*cde0*/  IMAD.WIDE R84, R57, 0x8, R84 ;  /* 0x0000000839547825 */ /* 0x002fe200078e0254 */
[-C--:B------:R-:W-:Y:S02]  /*cdf0*/  DFMA R74, R54, R10.reuse, R74 ;  /* 0x0000000a364a722b */ /* 0x080fe4000000004a */
[-C--:B------:R-:W-:Y:S02]  /*ce00*/  DFMA R78, R60, R10.reuse, R78 ;  /* 0x0000000a3c4e722b */ /* 0x080fe4000000004e */
[----:B------:R-:W-:-:S02]  /*ce10*/  DFMA R8, R62, R10, R8 ;  /* 0x0000000a3e08722b */ /* 0x000fc40000000008 */
[-C--:B------:R-:W-:Y:S02]  /*ce20*/  DFMA R42, R64, R10.reuse, R42 ;  /* 0x0000000a402a722b */ /* 0x080fe4000000002a */
[-C--:B------:R-:W-:Y:S01]  /*ce30*/  DFMA R14, R66, R10.reuse, R14 ;  /* 0x0000000a420e722b */ /* 0x080fe2000000000e */
[C---:B------:R-:W-:Y:S01]  /*ce40*/  IMAD.WIDE R38, R47.reuse, 0x8, R38 ;  /* 0x000000082f267825 */ /* 0x040fe200078e0226 */
[-C--:B0-----:R-:W-:Y:S02]  /*ce50*/  DMUL R82, R58, R10.reuse ;  /* 0x0000000a3a527228 */ /* 0x081fe40000000000 */
[----:B------:R-:W-:Y:S01]  /*ce60*/  DMUL R10, R44, R10 ;  /* 0x0000000a2c0a7228 */ /* 0x000fe20000000000 */
[C---:B------:R-:W-:Y:S01]  /*ce70*/  IMAD.WIDE R40, R47.reuse, 0x8, R40 ;  /* 0x000000082f287825 */ /* 0x040fe200078e0228 */
[----:B------:R0:W-:Y:S03]  /*ce80*/  STG.E.64 desc[UR20][R68.64], R76 ;  /* 0x0000004c44007986 */ /* 0x0001e6000c101b14 */
[C---:B------:R-:W-:Y:S01]  /*ce90*/  IMAD.WIDE R36, R47.reuse, 0x8, R36 ;  /* 0x000000082f247825 */ /* 0x040fe200078e0224 */
[----:B------:R1:W-:Y:S03]  /*cea0*/  STG.E.64 desc[UR20][R70.64], R80 ;  /* 0x0000005046007986 */ /* 0x0003e6000c101b14 */
[C---:B------:R-:W-:Y:S01]  /*ceb0*/  IMAD.WIDE R12, R47.reuse, 0x8, R12 ;  /* 0x000000082f0c7825 */ /* 0x040fe200078e020c */
[----:B------:R2:W-:Y:S03]  /*cec0*/  STG.E.64 desc[UR20][R84.64], R72 ;  /* 0x0000004854007986 */ /* 0x0005e6000c101b14 */
[C---:B------:R-:W-:Y:S01]  /*ced0*/  IMAD.WIDE R86, R47.reuse, 0x8, R86 ;  /* 0x000000082f567825 */ /* 0x040fe200078e0256 */
[----:B------:R3:W-:Y:S03]  /*cee0*/  STG.E.64 desc[UR20][R38.64], R82 ;  /* 0x0000005226007986 */ /* 0x0007e6000c101b14 */
[C---:B0-----:R-:W-:Y:S01]  /*cef0*/  IMAD.WIDE R68, R47.reuse, 0x8, R68 ;  /* 0x000000082f447825 */ /* 0x041fe200078e0244 */
[----:B------:R3:W-:Y:S03]  /*cf00*/  STG.E.64 desc[UR20][R40.64], R10 ;  /* 0x0000000a28007986 */ /* 0x0007e6000c101b14 */
[C---:B-1----:R-:W-:Y:S01]  /*cf10*/  IMAD.WIDE R70, R47.reuse, 0x8, R70 ;  /* 0x000000082f467825 */ /* 0x042fe200078e0246 */
[----:B------:R3:W-:Y:S03]  /*cf20*/  STG.E.64 desc[UR20][R36.64], R88 ;  /* 0x0000005824007986 */ /* 0x0007e6000c101b14 */
[----:B--2---:R-:W-:Y:S01]  /*cf30*/  IMAD.WIDE R84, R47, 0x8, R84 ;  /* 0x000000082f547825 */ /* 0x004fe200078e0254 */
[----:B------:R3:W-:Y:S04]  /*cf40*/  STG.E.64 desc[UR20][R12.64], R74 ;  /* 0x0000004a0c007986 */ /* 0x0007e8000c101b14 */
[----:B------:R3:W-:Y:S04]  /*cf50*/  STG.E.64 desc[UR20][R86.64], R78 ;  /* 0x0000004e56007986 */ /* 0x0007e8000c101b14 */
[----:B------:R3:W-:Y:S04]  /*cf60*/  STG.E.64 desc[UR20][R68.64], R8 ;  /* 0x0000000844007986 */ /* 0x0007e8000c101b14 */
[----:B------:R3:W-:Y:S04]  /*cf70*/  STG.E.64 desc[UR20][R70.64], R42 ;  /* 0x0000002a46007986 */ /* 0x0007e8000c101b14 */
[----:B------:R3:W-:Y:S02]  /*cf80*/  STG.E.64 desc[UR20][R84.64], R14 ;  /* 0x0000000e54007986 */ /* 0x0007e4000c101b14 */
.L_x_1374:
[----:B------:R-:W-:Y:S05]  /*cf90*/  BRA.U !UP1, `(.L_x_1371) ;  /* 0x0000000109c07547 */ /* 0x000fea000b800000 */
[----:B------:R-:W-:Y:S01]  /*cfa0*/  ULEA UR11, UR4, UR17, 0x3 ;  /* 0x00000011040b7291 */ /* 0x000fe2000f8e18ff */
[----:B-1-3--:R-:W0:Y:S08]  /*cfb0*/  LDC.64 R14, c[0x0][0x380] ;  /* 0x0000e000ff0e7b82 */ /* 0x00ae300000000a00 */
[----:B------:R-:W2:Y:S01]  /*cfc0*/  LDL.64 R74, [UR11+0x1e0] ;  /* 0x0001e00bff4a7983 */ /* 0x000ea20008100a00 */
[----:B------:R-:W1:Y:S03]  /*cfd0*/  LDC.64 R10, c[0x0][0x388] ;  /* 0x0000e200ff0a7b82 */ /* 0x000e660000000a00 */
[----:B------:R-:W3:Y:S01]  /*cfe0*/  LDL.64 R12, [UR11+0x230] ;  /* 0x0002300bff0c7983 */ /* 0x000ee20008100a00 */
[----:B------:R-:W4:Y:S04]  /*cff0*/  LDCU UR11, c[0x0][0x3e8] ;  /* 0x00007d00ff0b77ac */ /* 0x000f280008000800 */
[----:B------:R-:W5:Y:S01]  /*d000*/  LDC.64 R8, c[0x0][0x390] ;  /* 0x0000e400ff087b82 */ /* 0x000f620000000a00 */
[----:B------:R-:W-:-:S07]  /*d010*/  UIMAD UR4, UR5, UR10, UR4 ;  /* 0x0000000a050472a4 */ /* 0x000fce000f8e0204 */
[----:B------:R-:W5:Y:S01]  /*d020*/  LDC.64 R68, c[0x0][0x3a0] ;  /* 0x0000e800ff447b82 */ /* 0x000f620000000a00 */
[----:B----4-:R-:W-:-:S07]  /*d030*/  IMAD.U32 R47, RZ, RZ, UR11 ;  /* 0x0000000bff2f7e24 */ /* 0x010fce000f8e00ff */
[----:B------:R-:W4:Y:S01]  /*d040*/  LDC.64 R42, c[0x0][0x398] ;  /* 0x0000e600ff2a7b82 */ /* 0x000f220000000a00 */
[----:B------:R-:W-:-:S04]  /*d050*/  IMAD R47, R47, UR4, R32 ;  /* 0x000000042f2f7c24 */ /* 0x000fc8000f8e0220 */
[----:B0-----:R-:W-:-:S03]  /*d060*/  IMAD.WIDE R14, R47, 0x8, R14 ;  /* 0x000000082f0e7825 */ /* 0x001fc600078e020e */
[----:B------:R-:W0:Y:S01]  /*d070*/  LDC.64 R40, c[0x0][0x3a8] ;  /* 0x0000ea00ff287b82 */ /* 0x000e220000000a00 */
[----:B-1----:R-:W-:-:S04]  /*d080*/  IMAD.WIDE R10, R47, 0x8, R10 ;  /* 0x000000082f0a7825 */ /* 0x002fc800078e020a */
[----:B-----5:R-:W-:-:S04]  /*d090*/  IMAD.WIDE R8, R47, 0x8, R8 ;  /* 0x000000082f087825 */ /* 0x020fc800078e0208 */
[----:B------:R-:W-:-:S04]  /*d0a0*/  IMAD.WIDE R68, R47, 0x8, R68 ;  /* 0x000000082f447825 */ /* 0x000fc800078e0244 */
[----:B----4-:R-:W-:-:S04]  /*d0b0*/  IMAD.WIDE R42, R47, 0x8, R42 ;  /* 0x000000082f2a7825 */ /* 0x010fc800078e022a */
[----:B0-----:R-:W-:Y:S01]  /*d0c0*/  IMAD.WIDE R40, R47, 0x8, R40 ;  /* 0x000000082f287825 */ /* 0x001fe200078e0228 */
[C---:B--2---:R-:W-:Y:S02]  /*d0d0*/  DMUL R72, R74.reuse, R26 ;  /* 0x0000001a4a487228 */ /* 0x044fe40000000000 */
[C---:B------:R-:W-:Y:S02]  /*d0e0*/  DMUL R76, R74.reuse, R24 ;  /* 0x000000184a4c7228 */ /* 0x040fe40000000000 */
[----:B------:R-:W-:Y:S02]  /*d0f0*/  DMUL R74, R74, R4 ;  /* 0x000000044a4a7228 */ /* 0x000fe40000000000 */
[C---:B---3--:R-:W-:Y:S02]  /*d100*/  DMUL R70, R58.reuse, R12 ;  /* 0x0000000c3a467228 */ /* 0x048fe40000000000 */
[C---:B------:R-:W-:Y:S02]  /*d110*/  DMUL R36, R58.reuse, R72 ;  /* 0x000000483a247228 */ /* 0x040fe40000000000 */
[----:B------:R-:W-:-:S02]  /*d120*/  DMUL R38, R58, R76 ;  /* 0x0000004c3a267228 */ /* 0x000fc40000000000 */
[----:B------:R-:W-:Y:S01]  /*d130*/  DMUL R58, R58, R74 ;  /* 0x0000004a3a3a7228 */ /* 0x000fe20000000000 */
[----:B------:R0:W-:Y:S01]  /*d140*/  STG.E.64 desc[UR20][R14.64], R70 ;  /* 0x000000460e007986 */ /* 0x0001e2000c101b14 */
[----:B------:R-:W-:Y:S02]  /*d150*/  DMUL R72, R44, R72 ;  /* 0x000000482c487228 */ /* 0x000fe40000000000 */
[-C--:B------:R-:W-:Y:S02]  /*d160*/  DFMA R52, R52, R12.reuse, R36 ;  /* 0x0000000c3434722b */ /* 0x080fe40000000024 */
[----:B------:R-:W1:Y:S01]  /*d170*/  LDC.64 R36, c[0x0][0x3b0] ;  /* 0x0000ec00ff247b82 */ /* 0x000e620000000a00 */
[----:B------:R-:W-:Y:S02]  /*d180*/  DFMA R54, R54, R12, R38 ;  /* 0x0000000c3636722b */ /* 0x000fe40000000026 */
[C---:B------:R-:W-:Y:S02]  /*d190*/  DMUL R76, R44.reuse, R76 ;  /* 0x0000004c2c4c7228 */ /* 0x040fe40000000000 */
[----:B------:R-:W-:-:S02]  /*d1a0*/  DMUL R74, R44, R74 ;  /* 0x0000004a2c4a7228 */ /* 0x000fc40000000000 */
[-C--:B------:R-:W-:Y:S01]  /*d1b0*/  DMUL R44, R44, R12.reuse ;  /* 0x0000000c2c2c7228 */ /* 0x080fe20000000000 */
[----:B------:R-:W2:Y:S01]  /*d1c0*/  LDC.64 R38, c[0x0][0x3b8] ;  /* 0x0000ee00ff267b82 */ /* 0x000ea20000000a00 */
[-C--:B------:R-:W-:Y:S02]  /*d1d0*/  DFMA R58, R60, R12.reuse, R58 ;  /* 0x0000000c3c3a722b */ /* 0x080fe4000000003a */
[-C--:B------:R-:W-:Y:S02]  /*d1e0*/  DFMA R72, R62, R12.reuse, R72 ;  /* 0x0000000c3e48722b */ /* 0x080fe40000000048 */
[-C--:B------:R-:W-:Y:S01]  /*d1f0*/  DFMA R76, R64, R12.reuse, R76 ;  /* 0x0000000c404c722b */ /* 0x080fe2000000004c */
[----:B------:R0:W-:Y:S01]  /*d200*/  STG.E.64 desc[UR20][R10.64], R44 ;  /* 0x0000002c0a007986 */ /* 0x0001e2000c101b14 */
[----:B------:R-:W-:-:S03]  /*d210*/  DFMA R74, R66, R12, R74 ;  /* 0x0000000c424a722b */ /* 0x000fc6000000004a */
[----:B------:R0:W-:Y:S04]  /*d220*/  STG.E.64 desc[UR20][R8.64], R52 ;  /* 0x0000003408007986 */ /* 0x0001e8000c101b14 */
[----:B------:R0:W-:Y:S01]  /*d230*/  STG.E.64 desc[UR20][R68.64], R54 ;  /* 0x0000003644007986 */ /* 0x0001e2000c101b14 */
[----:B-1----:R-:W-:-:S05]  /*d240*/  IMAD.WIDE R36, R47, 0x8, R36 ;  /* 0x000000082f247825 */ /* 0x002fca00078e0224 */
[----:B------:R0:W-:Y:S01]  /*d250*/  STG.E.64 desc[UR20][R36.64], R58 ;  /* 0x0000003a24007986 */ /* 0x0001e2000c101b14 */
[----:B--2---:R-:W-:-:S03]  /*d260*/  IMAD.WIDE R38, R47, 0x8, R38 ;  /* 0x000000082f267825 */ /* 0x004fc600078e0226 */
[----:B------:R0:W-:Y:S04]  /*d270*/  STG.E.64 desc[UR20][R42.64], R72 ;  /* 0x000000482a007986 */ /* 0x0001e8000c101b14 */
[----:B------:R0:W-:Y:S04]  /*d280*/  STG.E.64 desc[UR20][R40.64], R76 ;  /* 0x0000004c28007986 */ /* 0x0001e8000c101b14 */
[----:B------:R0:W-:Y:S02]  /*d290*/  STG.E.64 desc[UR20][R38.64], R74 ;  /* 0x0000004a26007986 */ /* 0x0001e4000c101b14 */
.L_x_1371:
[----:B------:R-:W-:-:S05]  /*d2a0*/  VIADD R56, R56, 0x1 ;  /* 0x0000000138387836 */ /* 0x000fca0000000000 */
[----:B------:R-:W-:-:S13]  /*d2b0*/  ISETP.NE.AND P0, PT, R56, R30, PT ;  /* 0x0000001e3800720c */ /* 0x000fda0003f05270 */
[----:B------:R-:W-:Y:S05]  /*d2c0*/  @P0 BRA `(.L_x_1375) ;  /* 0xffffffe000380947 */ /* 0x000fea000383ffff */
[----:B------:R-:W-:Y:S05]  /*d2d0*/  @!P6 BRA `(.L_x_1376) ;  /* 0x000000140084e947 */ /* 0x000fea0003800000 */
[----:B------:R-:W-:Y:S01]  /*d2e0*/  UMOV UR10, 0x0 ;  /* 0x00000000000a7882 */ /* 0x000fe20000000000 */
[----:B------:R-:W-:Y:S01]  /*d2f0*/  UMOV UR11, 0xbff00000 ;  /* 0xbff00000000b7882 */ /* 0x000fe20000000000 */
[----:B------:R-:W-:-:S05]  /*d300*/  UMOV UR4, URZ ;  /* 0x000000ff00047c82 */ /* 0x000fca0008000000 */
.L_x_1381:
[----:B--2---:R-:W2:Y:S01]  /*d310*/  LDCU UR16, c[0x0][0x3e4] ;  /* 0x00007c80ff1077ac */ /* 0x004ea20008000800 */
[----:B01-3--:R-:W-:Y:S01]  /*d320*/  IMAD R8, R33, R33, R33 ;  /* 0x0000002121087224 */ /* 0x00bfe200078e0221 */
[----:B------:R-:W-:Y:S01]  /*d330*/  UMOV UR12, UR10 ;  /* 0x0000000a000c7c82 */ /* 0x000fe20008000000 */
[----:B------:R-:W-:-:S03]  /*d340*/  UMOV UR13, UR11 ;  /* 0x0000000b000d7c82 */ /* 0x000fc60008000000 */
[----:B------:R-:W-:Y:S01]  /*d350*/  R2UR UR5, R8 ;  /* 0x00000000080572ca */ /* 0x000fe200000e0000 */
[----:B------:R-:W-:Y:S01]  /*d360*/  DADD R8, -RZ, -UR10 ;  /* 0x8000000aff087e29 */ /* 0x000fe20008000100 */
[----:B------:R-:W-:-:S09]  /*d370*/  ULOP3.LUT UR15, URZ, UR4, URZ, 0x33, !UPT ;  /* 0x00000004ff0f7292 */ /* 0x000fd2000f8e33ff */
[----:B------:R-:W-:Y:S01]  /*d380*/  R2UR UR10, R8 ;  /* 0x00000000080a72ca */ /* 0x000fe200000e0000 */
[----:B--2---:R-:W-:Y:S01]  /*d390*/  UISETP.GE.U32.AND UP0, UPT, UR16, 0x4, UPT ;  /* 0x000000041000788c */ /* 0x004fe2000bf06070 */
[----:B------:R-:W-:Y:S01]  /*d3a0*/  R2UR UR11, R9 ;  /* 0x00000000090b72ca */ /* 0x000fe200000e0000 */
[----:B------:R-:W-:Y:S02]  /*d3b0*/  UIADD3 UR14, UPT, UPT, UR5, UR4, URZ ;  /* 0x00000004050e7290 */ /* 0x000fe4000fffe0ff */
[----:B------:R-:W-:Y:S02]  /*d3c0*/  UIADD3 UR4, UPT, UPT, UR4, 0x1, URZ ;  /* 0x0000000104047890 */ /* 0x000fe4000fffe0ff */
[----:B------:R-:W-:Y:S02]  /*d3d0*/  UIADD3 UR15, UPT, UPT, UR5, UR15, URZ ;  /* 0x0000000f050f7290 */ /* 0x000fe4000fffe0ff */
[----:B------:R-:W-:Y:S02]  /*d3e0*/  UIMAD UR14, UR14, UR16, UR16 ;  /* 0x000000100e0e72a4 */ /* 0x000fe4000f8e0210 */
[----:B------:R-:W-:Y:S01]  /*d3f0*/  ISETP.NE.AND P0, PT, R33, UR4, PT ;  /* 0x0000000421007c0c */ /* 0x000fe2000bf05270 */
[----:B------:R-:W-:Y:S01]  /*d400*/  UMOV UR5, URZ ;  /* 0x000000ff00057c82 */ /* 0x000fe20008000000 */
[----:B------:R-:W-:Y:S11]  /*d410*/  BRA.U !UP0, `(.L_x_1377) ;  /* 0x0000000908c87547 */ /* 0x000ff6000b800000 */
[----:B------:R-:W-:-:S05]  /*d420*/  UMOV UR5, URZ ;  /* 0x000000ff00057c82 */ /* 0x000fca0008000000 */
.L_x_1378:
[----:B0-----:R-:W0:Y:S01]  /*d430*/  LDC R43, c[0x0][0x3e8] ;  /* 0x0000fa00ff2b7b82 */ /* 0x001e220000000800 */
[----:B------:R-:W-:-:S07]  /*d440*/  UIADD3 UR23, UPT, UPT, UR14, UR5, URZ ;  /* 0x000000050e177290 */ /* 0x000fce000fffe0ff */
[----:B------:R-:W1:Y:S08]  /*d450*/  LDC.64 R44, c[0x0][0x380] ;  /* 0x0000e000ff2c7b82 */ /* 0x000e700000000a00 */
        /* <DEDUP_REMOVED lines=26> */
[----:B------:R-:W-:Y:S02]  /*d600*/  IMAD.WIDE R10, R54, 0x8, R62 ;  /* 0x00000008360a7825 */ /* 0x000fe400078e023e */
[----:B------:R-:W3:Y:S02]  /*d610*/  LDC.64 R62, c[0x0][0x3a8] ;  /* 0x0000ea00ff3e7b82 */ /* 0x000ee40000000a00 */
[----:B0-----:R-:W-:Y:S01]  /*d620*/  IMAD.WIDE R12, R56, 0x8, R64 ;  /* 0x00000008380c7825 */ /* 0x001fe200078e0240 */
[----:B--2---:R-:W-:-:S07]  /*d630*/  DMUL R60, R8, UR10 ;  /* 0x0000000a083c7c28 */ /* 0x004fce0008000000 */
[----:B------:R4:W-:Y:S04]  /*d640*/  STG.E.64 desc[UR20][R10.64], R60 ;  /* 0x0000003c0a007986 */ /* 0x0009e8000c101b14 */
[----:B------:R-:W2:Y:S02]  /*d650*/  LDG.E.64 R8, desc[UR20][R12.64] ;  /* 0x000000140c087981 */ /* 0x000ea4000c1e1b00 */
[----:B--2---:R-:W-:Y:S01]  /*d660*/  DMUL R66, R8, UR12 ;  /* 0x0000000c08427c28 */ /* 0x004fe20008000000 */
[----:B------:R-:W-:-:S04]  /*d670*/  IMAD.WIDE R8, R54, 0x8, R64 ;  /* 0x0000000836087825 */ /* 0x000fc800078e0240 */
[--C-:B---3--:R-:W-:Y:S02]  /*d680*/  IMAD.WIDE R64, R56, 0x8, R62.reuse ;  /* 0x0000000838407825 */ /* 0x108fe400078e023e */
[----:B------:R0:W-:Y:S04]  /*d690*/  STG.E.64 desc[UR20][R8.64], R66 ;  /* 0x0000004208007986 */ /* 0x0001e8000c101b14 */
[----:B-1----:R-:W2:Y:S01]  /*d6a0*/  LDG.E.64 R58, desc[UR20][R64.64] ;  /* 0x00000014403a7981 */ /* 0x002ea2000c1e1b00 */
[----:B------:R-:W-:-:S04]  /*d6b0*/  IMAD.WIDE R62, R54, 0x8, R62 ;  /* 0x00000008363e7825 */ /* 0x000fc800078e023e */
[----:B----4-:R-:W-:Y:S01]  /*d6c0*/  IMAD.WIDE R60, R56, 0x8, R72 ;  /* 0x00000008383c7825 */ /* 0x010fe200078e0248 */
[----:B--2---:R-:W-:-:S07]  /*d6d0*/  DMUL R68, R58, UR10 ;  /* 0x0000000a3a447c28 */ /* 0x004fce0008000000 */
[----:B------:R1:W-:Y:S04]  /*d6e0*/  STG.E.64 desc[UR20][R62.64], R68 ;  /* 0x000000443e007986 */ /* 0x0003e8000c101b14 */
[----:B------:R-:W2:Y:S01]  /*d6f0*/  LDG.E.64 R58, desc[UR20][R60.64] ;  /* 0x000000143c3a7981 */ /* 0x000ea2000c1e1b00 */
[----:B-----5:R-:W-:Y:S01]  /*d700*/  IMAD.WIDE R56, R56, 0x8, R74 ;  /* 0x0000000838387825 */ /* 0x020fe200078e024a */
[----:B--2---:R-:W-:-:S03]  /*d710*/  DMUL R70, R58, UR12 ;  /* 0x0000000c3a467c28 */ /* 0x004fc60008000000 */
[----:B------:R-:W-:-:S05]  /*d720*/  IMAD.WIDE R58, R54, 0x8, R72 ;  /* 0x00000008363a7825 */ /* 0x000fca00078e0248 */
[----:B------:R2:W-:Y:S04]  /*d730*/  STG.E.64 desc[UR20][R58.64], R70 ;  /* 0x000000463a007986 */ /* 0x0005e8000c101b14 */
[----:B0-----:R-:W3:Y:S01]  /*d740*/  LDG.E.64 R66, desc[UR20][R56.64] ;  /* 0x0000001438427981 */ /* 0x001ee2000c1e1b00 */
[----:B------:R-:W-:-:S04]  /*d750*/  IMAD.WIDE R54, R54, 0x8, R74 ;  /* 0x0000000836367825 */ /* 0x000fc800078e024a */
[----:B------:R-:W-:Y:S01]  /*d760*/  IMAD.WIDE R52, R43, 0x8, R52 ;  /* 0x000000082b347825 */ /* 0x000fe200078e0234 */
[----:B---3--:R-:W-:-:S07]  /*d770*/  DMUL R66, R66, UR10 ;  /* 0x0000000a42427c28 */ /* 0x008fce0008000000 */
[----:B------:R0:W-:Y:S04]  /*d780*/  STG.E.64 desc[UR20][R54.64], R66 ;  /* 0x0000004236007986 */ /* 0x0001e8000c101b14 */
[----:B-1----:R-:W3:Y:S01]  /*d790*/  LDG.E.64 R68, desc[UR20][R52.64] ;  /* 0x0000001434447981 */ /* 0x002ee2000c1e1b00 */
        /* <DEDUP_REMOVED lines=78> */
[----:B------:R-:W-:Y:S04]  /*dc80*/  STG.E.64 desc[UR20][R54.64], R68 ;  /* 0x0000004436007986 */ /* 0x000fe8000c101b14 */
        /* <DEDUP_REMOVED lines=35> */
[----:B------:R-:W2:Y:S01]  /*dec0*/  LDG.E.64 R56, desc[UR20][R56.64] ;  /* 0x0000001438387981 */ /* 0x000ea2000c1e1b00 */
[----:B------:R-:W-:Y:S01]  /*ded0*/  IMAD.WIDE R54, R43, 0x8, R54 ;  /* 0x000000082b367825 */ /* 0x000fe200078e0236 */
[----:B------:R-:W-:-:S04]  /*dee0*/  UIADD3 UR5, UPT, UPT, UR5, 0x4, URZ ;  /* 0x0000000405057890 */ /* 0x000fc8000fffe0ff */
[----:B------:R-:W-:Y:S01]  /*def0*/  UISETP.NE.AND UP0, UPT, UR5, UR7, UPT ;  /* 0x000000070500728c */ /* 0x000fe2000bf05270 */
[----:B--2---:R-:W-:-:S07]  /*df00*/  DMUL R8, R56, UR10 ;  /* 0x0000000a38087c28 */ /* 0x004fce0008000000 */
[----:B------:R0:W-:Y:S01]  /*df10*/  STG.E.64 desc[UR20][R54.64], R8 ;  /* 0x0000000836007986 */ /* 0x0001e2000c101b14 */
[----:B------:R-:W-:Y:S05]  /*df20*/  BRA.U UP0, `(.L_x_1378) ;  /* 0xfffffff500407547 */ /* 0x000fea000b83ffff */
[----:B------:R-:W-:-:S05]  /*df30*/  UMOV UR5, UR7 ;  /* 0x0000000700057c82 */ /* 0x000fca0008000000 */
.L_x_1377:
[----:B------:R-:W-:-:S09]  /*df40*/  UISETP.NE.AND UP0, UPT, UR22, URZ, UPT ;  /* 0x000000ff1600728c */ /* 0x000fd2000bf05270 */
[----:B------:R-:W-:Y:S05]  /*df50*/  BRA.U !UP0, `(.L_x_1379) ;  /* 0x0000000908607547 */ /* 0x000fea000b800000 */
[----:B------:R-:W-:Y:S02]  /*df60*/  UISETP.NE.AND UP0, UPT, UR22, 0x1, UPT ;  /* 0x000000011600788c */ /* 0x000fe4000bf05270 */
[----:B------:R-:W-:-:S07]  /*df70*/  UISETP.NE.AND UP1, UPT, UR8, URZ, UPT ;  /* 0x000000ff0800728c */ /* 0x000fce000bf25270 */
[----:B------:R-:W-:Y:S05]  /*df80*/  BRA.U !UP0, `(.L_x_1380) ;  /* 0x0000000508787547 */ /* 0x000fea000b800000 */
[----:B------:R-:W0:Y:S01]  /*df90*/  LDC R39, c[0x0][0x3e8] ;  /* 0x0000fa00ff277b82 */ /* 0x000e220000000800 */
        /* <DEDUP_REMOVED lines=8> */
[----:B------:R-:W-:-:S06]  /*e020*/  UIMAD UR23, UR15, UR16, UR5 ;  /* 0x000000100f1772a4 */ /* 0x000fcc000f8e0205 */
[----:B------:R-:W4:Y:S01]  /*e030*/  LDC.64 R58, c[0x0][0x3a0] ;  /* 0x0000e800ff3a7b82 */ /* 0x000f220000000a00 */
[----:B------:R-:W-:-:S07]  /*e040*/  IMAD R38, R39, UR23, R32 ;  /* 0x0000001727267c24 */ /* 0x000fce000f8e0220 */
[----:B------:R-:W5:Y:S08]  /*e050*/  LDC.64 R60, c[0x0][0x3a8] ;  /* 0x0000ea00ff3c7b82 */ /* 0x000f700000000a00 */
[----:B------:R-:W5:Y:S08]  /*e060*/  LDC.64 R70, c[0x0][0x3b0] ;  /* 0x0000ec00ff467b82 */ /* 0x000f700000000a00 */
[----:B------:R-:W5:Y:S01]  /*e070*/  LDC.64 R72, c[0x0][0x3b8] ;  /* 0x0000ee00ff487b82 */ /* 0x000f620000000a00 */
[----:B---3--:R-:W-:Y:S01]  /*e080*/  DMUL R40, R10, UR12 ;  /* 0x0000000c0a287c28 */ /* 0x008fe20008000000 */
[----:B------:R-:W-:-:S04]  /*e090*/  IMAD.WIDE R10, R38, 0x8, R12 ;  /* 0x00000008260a7825 */ /* 0x000fc800078e020c */
[--C-:B--2---:R-:W-:Y:S02]  /*e0a0*/  IMAD.WIDE R12, R62, 0x8, R36.reuse ;  /* 0x000000083e0c7825 */ /* 0x104fe400078e0224 */
[----:B------:R1:W-:Y:S04]  /*e0b0*/  STG.E.64 desc[UR20][R10.64], R40 ;  /* 0x000000280a007986 */ /* 0x0003e8000c101b14 */
[----:B------:R-:W2:Y:S01]  /*e0c0*/  LDG.E.64 R14, desc[UR20][R12.64] ;  /* 0x000000140c0e7981 */ /* 0x000ea2000c1e1b00 */
[----:B------:R-:W-:Y:S01]  /*e0d0*/  IMAD.WIDE R36, R38, 0x8, R36 ;  /* 0x0000000826247825 */ /* 0x000fe200078e0224 */
[----:B--2---:R-:W-:-:S03]  /*e0e0*/  DMUL R44, R14, UR10 ;  /* 0x0000000a0e2c7c28 */ /* 0x004fc60008000000 */
[----:B0-----:R-:W-:-:S04]  /*e0f0*/  IMAD.WIDE R14, R62, 0x8, R46 ;  /* 0x000000083e0e7825 */ /* 0x001fc800078e022e */
[----:B------:R4:W-:Y:S04]  /*e100*/  STG.E.64 desc[UR20][R36.64], R44 ;  /* 0x0000002c24007986 */ /* 0x0009e8000c101b14 */
[----:B------:R-:W2:Y:S01]  /*e110*/  LDG.E.64 R42, desc[UR20][R14.64] ;  /* 0x000000140e2a7981 */ /* 0x000ea2000c1e1b00 */
[----:B-1----:R-:W-:Y:S01]  /*e120*/  IMAD.WIDE R40, R62, 0x8, R54 ;  /* 0x000000083e287825 */ /* 0x002fe200078e0236 */
[----:B--2---:R-:W-:-:S03]  /*e130*/  DMUL R52, R42, UR12 ;  /* 0x0000000c2a347c28 */ /* 0x004fc60008000000 */
[----:B------:R-:W-:-:S05]  /*e140*/  IMAD.WIDE R42, R38, 0x8, R46 ;  /* 0x00000008262a7825 */ /* 0x000fca00078e022e */
[----:B------:R5:W-:Y:S04]  /*e150*/  STG.E.64 desc[UR20][R42.64], R52 ;  /* 0x000000342a007986 */ /* 0x000be8000c101b14 */
[----:B------:R-:W2:Y:S01]  /*e160*/  LDG.E.64 R46, desc[UR20][R40.64] ;  /* 0x00000014282e7981 */ /* 0x000ea2000c1e1b00 */
[----:B----4-:R-:W-:Y:S01]  /*e170*/  IMAD.WIDE R44, R62, 0x8, R58 ;  /* 0x000000083e2c7825 */ /* 0x010fe200078e023a */
[----:B--2---:R-:W-:-:S03]  /*e180*/  DMUL R56, R46, UR10 ;  /* 0x0000000a2e387c28 */ /* 0x004fc60008000000 */
[----:B------:R-:W-:-:S05]  /*e190*/  IMAD.WIDE R46, R38, 0x8, R54 ;  /* 0x00000008262e7825 */ /* 0x000fca00078e0236 */
[----:B------:R0:W-:Y:S04]  /*e1a0*/  STG.E.64 desc[UR20][R46.64], R56 ;  /* 0x000000382e007986 */ /* 0x0001e8000c101b14 */
[----:B------:R-:W2:Y:S01]  /*e1b0*/  LDG.E.64 R54, desc[UR20][R44.64] ;  /* 0x000000142c367981 */ /* 0x000ea2000c1e1b00 */
[----:B-----5:R-:W-:Y:S01]  /*e1c0*/  IMAD.WIDE R52, R62, 0x8, R60 ;  /* 0x000000083e347825 */ /* 0x020fe200078e023c */
[----:B--2---:R-:W-:-:S03]  /*e1d0*/  DMUL R64, R54, UR12 ;  /* 0x0000000c36407c28 */ /* 0x004fc60008000000 */
[----:B------:R-:W-:-:S05]  /*e1e0*/  IMAD.WIDE R54, R38, 0x8, R58 ;  /* 0x0000000826367825 */ /* 0x000fca00078e023a */
[----:B------:R1:W-:Y:S04]  /*e1f0*/  STG.E.64 desc[UR20][R54.64], R64 ;  /* 0x0000004036007986 */ /* 0x0003e8000c101b14 */
[----:B------:R-:W2:Y:S01]  /*e200*/  LDG.E.64 R58, desc[UR20][R52.64] ;  /* 0x00000014343a7981 */ /* 0x000ea2000c1e1b00 */
[----:B0-----:R-:W-:Y:S01]  /*e210*/  IMAD.WIDE R56, R62, 0x8, R70 ;  /* 0x000000083e387825 */ /* 0x001fe200078e0246 */
[----:B--2---:R-:W-:-:S03]  /*e220*/  DMUL R66, R58, UR10 ;  /* 0x0000000a3a427c28 */ /* 0x004fc60008000000 */
[----:B------:R-:W-:-:S05]  /*e230*/  IMAD.WIDE R58, R38, 0x8, R60 ;  /* 0x00000008263a7825 */ /* 0x000fca00078e023c */
[----:B------:R0:W-:Y:S04]  /*e240*/  STG.E.64 desc[UR20][R58.64], R66 ;  /* 0x000000423a007986 */ /* 0x0001e8000c101b14 */
[----:B------:R-:W2:Y:S01]  /*e250*/  LDG.E.64 R60, desc[UR20][R56.64] ;  /* 0x00000014383c7981 */ /* 0x000ea2000c1e1b00 */
[----:B------:R-:W-:Y:S01]  /*e260*/  IMAD.WIDE R62, R62, 0x8, R72 ;  /* 0x000000083e3e7825 */ /* 0x000fe200078e0248 */
[----:B--2---:R-:W-:-:S03]  /*e270*/  DMUL R68, R60, UR12 ;  /* 0x0000000c3c447c28 */ /* 0x004fc60008000000 */
[----:B------:R-:W-:-:S05]  /*e280*/  IMAD.WIDE R60, R38, 0x8, R70 ;  /* 0x00000008263c7825 */ /* 0x000fca00078e0246 */
[----:B------:R2:W-:Y:S04]  /*e290*/  STG.E.64 desc[UR20][R60.64], R68 ;  /* 0x000000443c007986 */ /* 0x0005e8000c101b14 */
[----:B-1----:R-:W3:Y:S01]  /*e2a0*/  LDG.E.64 R64, desc[UR20][R62.64] ;  /* 0x000000143e407981 */ /* 0x002ee2000c1e1b00 */
[----:B------:R-:W-:Y:S01]  /*e2b0*/  IMAD.WIDE R8, R39, 0x8, R8 ;  /* 0x0000000827087825 */ /* 0x000fe200078e0208 */
[----:B---3--:R-:W-:-:S03]  /*e2c0*/  DMUL R70, R64, UR10 ;  /* 0x0000000a40467c28 */ /* 0x008fc60008000000 */
[----:B------:R-:W-:-:S05]  /*e2d0*/  IMAD.WIDE R64, R38, 0x8, R72 ;  /* 0x0000000826407825 */ /* 0x000fca00078e0248 */
[----:B------:R-:W-:Y:S04]  /*e2e0*/  STG.E.64 desc[UR20][R64.64], R70 ;  /* 0x0000004640007986 */ /* 0x000fe8000c101b14 */
[----:B------:R-:W0:Y:S01]  /*e2f0*/  LDG.E.64 R8, desc[UR20][R8.64] ;  /* 0x0000001408087981 */ /* 0x000e22000c1e1b00 */
[----:B------:R-:W-:-:S04]  /*e300*/  IMAD.WIDE R10, R39, 0x8, R10 ;  /* 0x00000008270a7825 */ /* 0x000fc800078e020a */
[----:B------:R-:W-:Y:S01]  /*e310*/  IMAD.WIDE R12, R39, 0x8, R12 ;  /* 0x00000008270c7825 */ /* 0x000fe200078e020c */
[----:B0-----:R-:W-:-:S07]  /*e320*/  DMUL R66, R8, UR12 ;  /* 0x0000000c08427c28 */ /* 0x001fce0008000000 */
[----:B------:R0:W-:Y:S04]  /*e330*/  STG.E.64 desc[UR20][R10.64], R66 ;  /* 0x000000420a007986 */ /* 0x0001e8000c101b14 */
[----:B------:R-:W2:Y:S01]  /*e340*/  LDG.E.64 R12, desc[UR20][R12.64] ;  /* 0x000000140c0c7981 */ /* 0x000ea2000c1e1b00 */
[----:B------:R-:W-:-:S04]  /*e350*/  IMAD.WIDE R36, R39, 0x8, R36 ;  /* 0x0000000827247825 */ /* 0x000fc800078e0224 */
[----:B------:R-:W-:Y:S01]  /*e360*/  IMAD.WIDE R14, R39, 0x8, R14 ;  /* 0x00000008270e7825 */ /* 0x000fe200078e020e */
[----:B--2---:R-:W-:-:S07]  /*e370*/  DMUL R68, R12, UR10 ;  /* 0x0000000a0c447c28 */ /* 0x004fce0008000000 */
        /* <DEDUP_REMOVED lines=25> */
[----:B------:R1:W-:Y:S04]  /*e510*/  STG.E.64 desc[UR20][R60.64], R10 ;  /* 0x0000000a3c007986 */ /* 0x0003e8000c101b14 */
[----:B------:R-:W2:Y:S01]  /*e520*/  LDG.E.64 R62, desc[UR20][R62.64] ;  /* 0x000000143e3e7981 */ /* 0x000ea2000c1e1b00 */
[----:B------:R-:W-:Y:S01]  /*e530*/  IMAD.WIDE R64, R39, 0x8, R64 ;  /* 0x0000000827407825 */ /* 0x000fe200078e0240 */
[----:B------:R-:W-:Y:S01]  /*e540*/  UIADD3 UR5, UPT, UPT, UR5, 0x2, URZ ;  /* 0x0000000205057890 */ /* 0x000fe2000fffe0ff */
[----:B--2---:R-:W-:-:S07]  /*e550*/  DMUL R12, R62, UR10 ;  /* 0x0000000a3e0c7c28 */ /* 0x004fce0008000000 */
[----:B------:R1:W-:Y:S04]  /*e560*/  STG.E.64 desc[UR20][R64.64], R12 ;  /* 0x0000000c40007986 */ /* 0x0003e8000c101b14 */
.L_x_1380:
[----:B------:R-:W-:Y:S05]  /*e570*/  BRA.U !UP1, `(.L_x_1379) ;  /* 0x0000000109d87547 */ /* 0x000fea000b800000 */
[----:B------:R-:W1:Y:S01]  /*e580*/  LDCU UR23, c[0x0][0x3e8] ;  /* 0x00007d00ff1777ac */ /* 0x000e620008000800 */
[----:B0-----:R-:W0:Y:S01]  /*e590*/  LDC.64 R14, c[0x0][0x380] ;  /* 0x0000e000ff0e7b82 */ /* 0x001e220000000a00 */
[----:B------:R-:W-:-:S07]  /*e5a0*/  UIADD3 UR14, UPT, UPT, UR14, UR5, URZ ;  /* 0x000000050e0e7290 */ /* 0x000fce000fffe0ff */
[----:B------:R-:W2:Y:S08]  /*e5b0*/  LDC.64 R40, c[0x0][0x388] ;  /* 0x0000e200ff287b82 */ /* 0x000eb00000000a00 */
[----:B------:R-:W3:Y:S01]  /*e5c0*/  LDC.64 R44, c[0x0][0x390] ;  /* 0x0000e400ff2c7b82 */ /* 0x000ee20000000a00 */
[----:B-1----:R-:W-:-:S05]  /*e5d0*/  MOV R13, UR23 ;  /* 0x00000017000d7c02 */ /* 0x002fca0008000f00 */
[----:B------:R-:W-:Y:S02]  /*e5e0*/  IMAD R9, R13, UR14, R32 ;  /* 0x0000000e0d097c24 */ /* 0x000fe4000f8e0220 */
[----:B------:R-:W1:Y:S02]  /*e5f0*/  LDC.64 R46, c[0x0][0x398] ;  /* 0x0000e600ff2e7b82 */ /* 0x000e640000000a00 */
[----:B0-----:R-:W-:-:S06]  /*e600*/  IMAD.WIDE R10, R9, 0x8, R14 ;  /* 0x00000008090a7825 */ /* 0x001fcc00078e020e */
[----:B------:R-:W4:Y:S01]  /*e610*/  LDG.E.64 R10, desc[UR20][R10.64] ;  /* 0x000000140a0a7981 */ /* 0x000f22000c1e1b00 */
[----:B------:R-:W-:Y:S01]  /*e620*/  UIMAD UR5, UR15, UR16, UR5 ;  /* 0x000000100f0572a4 */ /* 0x000fe2000f8e0205 */
[----:B--2---:R-:W-:Y:S01]  /*e630*/  IMAD.WIDE R36, R9, 0x8, R40 ;  /* 0x0000000809247825 */ /* 0x004fe200078e0228 */
[----:B------:R-:W0:Y:S04]  /*e640*/  LDC.64 R52, c[0x0][0x3a0] ;  /* 0x0000e800ff347b82 */ /* 0x000e280000000a00 */
[----:B------:R-:W-:-:S04]  /*e650*/  IMAD R8, R13, UR5, R32 ;  /* 0x000000050d087c24 */ /* 0x000fc8000f8e0220 */
[----:B------:R-:W-:Y:S01]  /*e660*/  IMAD.WIDE R14, R8, 0x8, R14 ;  /* 0x00000008080e7825 */ /* 0x000fe200078e020e */
[----:B----4-:R-:W-:-:S07]  /*e670*/  DMUL R12, R10, UR12 ;  /* 0x0000000c0a0c7c28 */ /* 0x010fce0008000000 */
[----:B------:R1:W-:Y:S04]  /*e680*/  STG.E.64 desc[UR20][R14.64], R12 ;  /* 0x0000000c0e007986 */ /* 0x0003e8000c101b14 */
[----:B------:R-:W2:Y:S01]  /*e690*/  LDG.E.64 R36, desc[UR20][R36.64] ;  /* 0x0000001424247981 */ /* 0x000ea2000c1e1b00 */
[----:B------:R-:W-:-:S04]  /*e6a0*/  IMAD.WIDE R10, R8, 0x8, R40 ;  /* 0x00000008080a7825 */ /* 0x000fc800078e0228 */
[----:B---3--:R-:W-:Y:S01]  /*e6b0*/  IMAD.WIDE R40, R9, 0x8, R44 ;  /* 0x0000000809287825 */ /* 0x008fe200078e022c */
        /* <DEDUP_REMOVED lines=25> */
[----:B------:R-:W3:Y:S01]  /*e850*/  LDG.E.64 R14, desc[UR20][R14.64] ;  /* 0x000000140e0e7981 */ /* 0x000ee2000c1e1b00 */
[----:B------:R-:W-:-:S04]  /*e860*/  IMAD.WIDE R36, R8, 0x8, R52 ;  /* 0x0000000808247825 */ /* 0x000fc800078e0234 */
[----:B-1----:R-:W-:Y:S01]  /*e870*/  IMAD.WIDE R38, R9, 0x8, R46 ;  /* 0x0000000809267825 */ /* 0x002fe200078e022e */
[----:B---3--:R-:W-:-:S07]  /*e880*/  DMUL R10, R14, UR12 ;  /* 0x0000000c0e0a7c28 */ /* 0x008fce0008000000 */
[----:B------:R2:W-:Y:S04]  /*e890*/  STG.E.64 desc[UR20][R36.64], R10 ;  /* 0x0000000a24007986 */ /* 0x0005e8000c101b14 */
[----:B------:R-:W3:Y:S01]  /*e8a0*/  LDG.E.64 R38, desc[UR20][R38.64] ;  /* 0x0000001426267981 */ /* 0x000ee2000c1e1b00 */
[----:B------:R-:W-:Y:S01]  /*e8b0*/  IMAD.WIDE R8, R8, 0x8, R46 ;  /* 0x0000000808087825 */ /* 0x000fe200078e022e */
[----:B---3--:R-:W-:-:S07]  /*e8c0*/  DMUL R40, R38, UR10 ;  /* 0x0000000a26287c28 */ /* 0x008fce0008000000 */
[----:B------:R2:W-:Y:S04]  /*e8d0*/  STG.E.64 desc[UR20][R8.64], R40 ;  /* 0x0000002808007986 */ /* 0x0005e8000c101b14 */
.L_x_1379:
[----:B------:R-:W-:Y:S05]  /*e8e0*/  @P0 BRA `(.L_x_1381) ;  /* 0xffffffe800880947 */ /* 0x000fea000383ffff */
.L_x_1376:
[----:B------:R-:W-:Y:S01]  /*e8f0*/  ISETP.NE.AND P0, PT, R30, UR6, PT ;  /* 0x000000061e007c0c */ /* 0x000fe2000bf05270 */
[----:B------:R-:W-:Y:S01]  /*e900*/  VIADD R28, R28, 0x1 ;  /* 0x000000011c1c7836 */ /* 0x000fe20000000000 */
[----:B------:R-:W-:Y:S01]  /*e910*/  IADD3 R31, PT, PT, -R31, R0, R33 ;  /* 0x000000001f1f7210 */ /* 0x000fe20007ffe121 */
[----:B------:R-:W-:Y:S02]  /*e920*/  VIADD R33, R29, 0x3 ;  /* 0x000000031d217836 */ /* 0x000fe40000000000 */
[----:B------:R-:W-:Y:S01]  /*e930*/  IMAD.MOV.U32 R29, RZ, RZ, R0 ;  /* 0x000000ffff1d7224 */ /* 0x000fe200078e0000 */
[----:B------:R-:W-:-:S07]  /*e940*/  IADD3 R30, PT, PT, R31, 0x2, RZ ;  /* 0x000000021f1e7810 */ /* 0x000fce0007ffe0ff */
[----:B------:R-:W-:Y:S05]  /*e950*/  @P0 BRA `(.L_x_1382) ;  /* 0xffffff7c00bc0947 */ /* 0x000fea000383ffff */
.L_x_1275:
[----:B------:R-:W4:Y:S01]  /*e960*/  LDCU UR4, c[0x0][0x360] ;  /* 0x00006c00ff0477ac */ /* 0x000f220008000800 */
[----:B------:R-:W4:Y:S01]  /*e970*/  LDC R3, c[0x0][0x370] ;  /* 0x0000dc00ff037b82 */ /* 0x000f220000000800 */
[----:B------:R-:W5:Y:S01]  /*e980*/  LDCU UR5, c[0x0][0x3e8] ;  /* 0x00007d00ff0577ac */ /* 0x000f620008000800 */
[----:B----4-:R-:W-:-:S05]  /*e990*/  IMAD R32, R3, UR4, R32 ;  /* 0x0000000403207c24 */ /* 0x010fca000f8e0220 */
[----:B-----5:R-:W-:-:S13]  /*e9a0*/  ISETP.GE.AND P0, PT, R32, UR5, PT ;  /* 0x0000000520007c0c */ /* 0x020fda000bf06270 */
[----:B------:R-:W-:Y:S05]  /*e9b0*/  @!P0 BRA `(.L_x_1383) ;  /* 0xffffff1800a08947 */ /* 0x000fea000383ffff */
[----:B------:R-:W-:Y:S05]  /*e9c0*/  EXIT ;  /* 0x000000000000794d */ /* 0x000fea0003800000 */
        .weak           $__internal_15_$__cuda_sm20_dblrcp_rn_slowpath_v3
        .type           $__internal_15_$__cuda_sm20_dblrcp_rn_slowpath_v3,@function
        .size           $__internal_15_$__cuda_sm20_dblrcp_rn_slowpath_v3,($__internal_16_$__cuda_sm20_div_rn_f64_full - $__internal_15_$__cuda_sm20_dblrcp_rn_slowpath_v3)
$__internal_15_$__cuda_sm20_dblrcp_rn_slowpath_v3:
[----:B------:R-:W-:Y:S01]  /*e9d0*/  UMOV UR10, UR18 ;  /* 0x00000012000a7c82 */ /* 0x000fe20008000000 */
[----:B------:R-:W-:Y:S01]  /*e9e0*/  UMOV UR11, UR19 ;  /* 0x00000013000b7c82 */ /* 0x000fe20008000000 */
[----:B------:R-:W-:Y:S01]  /*e9f0*/  IMAD.U32 R8, RZ, RZ, UR10 ;  /* 0x0000000aff087e24 */ /* 0x000fe2000f8e00ff */
[----:B------:R-:W-:-:S06]  /*ea00*/  MOV R9, UR11 ;  /* 0x0000000b00097c02 */ /* 0x000fcc0008000f00 */
        /* <DEDUP_REMOVED lines=28> */
.L_x_1386:
        /* <DEDUP_REMOVED lines=12> */
.L_x_1384:
[----:B------:R-:W-:Y:S02]  /*ec90*/  ULOP3.LUT UR4, UR11, 0x80000, URZ, 0xfc, !UPT ;  /* 0x000800000b047892 */ /* 0x000fe4000f8efcff */
[----:B------:R-:W-:Y:S01]  /*eca0*/  IMAD.U32 R3, RZ, RZ, UR11 ;  /* 0x0000000bff037e24 */ /* 0x000fe2000f8e00ff */
[----:B------:R-:W-:-:S03]  /*ecb0*/  MOV R2, UR10 ;  /* 0x0000000a00027c02 */ /* 0x000fc60008000f00 */
[----:B------:R-:W-:Y:S01]  /*ecc0*/  IMAD.U32 R3, RZ, RZ, UR4 ;  /* 0x00000004ff037e24 */ /* 0x000fe2000f8e00ff */
[----:B------:R-:W-:-:S04]  /*ecd0*/  R2UR UR4, R2 ;  /* 0x00000000020472ca */ /* 0x000fc800000e0000 */
[----:B------:R-:W-:-:S15]  /*ece0*/  R2UR UR5, R3 ;  /* 0x00000000030572ca */ /* 0x000fde00000e0000 */
.L_x_1385:
[----:B------:R-:W-:Y:S01]  /*ecf0*/  MOV R2, R0 ;  /* 0x0000000000027202 */ /* 0x000fe20000000f00 */
[----:B------:R-:W-:-:S04]  /*ed00*/  IMAD.MOV.U32 R3, RZ, RZ, 0x0 ;  /* 0x00000000ff037424 */ /* 0x000fc800078e00ff */
[----:B------:R-:W-:Y:S05]  /*ed10*/  RET.REL.NODEC R2 `(_Z42gpuKernelSphericalHarmonicsBesselWithDerivIdEvPT_S1_S1_S1_S1_S1_S1_S1_S1_S1_S1_S0_iii) ;  /* 0xffffff1002b87950 */ /* 0x000fea0003c3ffff */
        .weak           $__internal_16_$__cuda_sm20_div_rn_f64_full
        .type           $__internal_16_$__cuda_sm20_div_rn_f64_full,@function
        .size           $__internal_16_$__cuda_sm20_div_rn_f64_full,($__internal_17_$__cuda_sm20_dsqrt_rn_f64_mediumpath_v1 - $__internal_16_$__cuda_sm20_div_rn_f64_full)
$__internal_16_$__cuda_sm20_div_rn_f64_full:
[C---:B------:R-:W-:Y:S01]  /*ed20*/  FSETP.GEU.AND P0, PT, |R45|.reuse, 1.469367938527859385e-39, PT ;  /* 0x001000002d00780b */ /* 0x040fe20003f0e200 */
[--C-:B------:R-:W-:Y:S01]  /*ed30*/  IMAD.MOV.U32 R62, RZ, RZ, R44.reuse ;  /* 0x000000ffff3e7224 */ /* 0x100fe200078e002c */
[----:B------:R-:W-:Y:S01]  /*ed40*/  MOV R63, R45 ;  /* 0x0000002d003f7202 */ /* 0x000fe20000000f00 */
[----:B------:R-:W-:Y:S01]  /*ed50*/  IMAD.MOV.U32 R64, RZ, RZ, R44 ;  /* 0x000000ffff407224 */ /* 0x000fe200078e002c */
[----:B------:R-:W-:Y:S01]  /*ed60*/  LOP3.LUT R53, R45, 0x800fffff, RZ, 0xc0, !PT ;  /* 0x800fffff2d357812 */ /* 0x000fe200078ec0ff */
[----:B------:R-:W-:Y:S01]  /*ed70*/  IMAD.MOV.U32 R76, RZ, RZ, 0x1 ;  /* 0x00000001ff4c7424 */ /* 0x000fe200078e00ff */
[----:B------:R-:W-:Y:S01]  /*ed80*/  MOV R67, R11 ;  /* 0x0000000b00437202 */ /* 0x000fe20000000f00 */
[----:B------:R-:W-:Y:S01]  /*ed90*/  IMAD.MOV.U32 R66, RZ, RZ, R52 ;  /* 0x000000ffff427224 */ /* 0x000fe200078e0034 */
[----:B------:R-:W-:Y:S01]  /*eda0*/  LOP3.LUT R65, R53, 0x3ff00000, RZ, 0xfc, !PT ;  /* 0x3ff0000035417812 */ /* 0x000fe200078efcff */
[----:B------:R-:W-:Y:S01]  /*edb0*/  BSSY.RECONVERGENT B0, `(.L_x_1387) ;  /* 0x0000057000007945 */ /* 0x000fe20003800200 */
[----:B------:R-:W-:-:S02]  /*edc0*/  FSETP.GEU.AND P1, PT, |R67|, 1.469367938527859385e-39, PT ;  /* 0x001000004300780b */ /* 0x000fc40003f2e200 */
[----:B------:R-:W-:Y:S01]  /*edd0*/  LOP3.LUT R11, R67, 0x7ff00000, RZ, 0xc0, !PT ;  /* 0x7ff00000430b7812 */ /* 0x000fe200078ec0ff */
[----:B------:R-:W-:Y:S01]  /*ede0*/  @!P0 DMUL R64, R62, 8.98846567431157953865e+307 ;  /* 0x7fe000003e408828 */ /* 0x000fe20000000000 */
[----:B------:R-:W-:Y:S01]  /*edf0*/  LOP3.LUT R53, R45, 0x7ff00000, RZ, 0xc0, !PT ;  /* 0x7ff000002d357812 */ /* 0x000fe200078ec0ff */
[----:B------:R-:W-:-:S03]  /*ee00*/  IMAD.MOV.U32 R45, RZ, RZ, 0x1ca00000 ;  /* 0x1ca00000ff2d7424 */ /* 0x000fc600078e00ff */
[----:B------:R-:W-:Y:S01]  /*ee10*/  ISETP.GE.U32.AND P3, PT, R11, R53, PT ;  /* 0x000000350b00720c */ /* 0x000fe20003f66070 */
[----:B------:R-:W0:Y:S03]  /*ee20*/  MUFU.RCP64H R77, R65 ;  /* 0x00000041004d7308 */ /* 0x000e260000001800 */
[----:B------:R-:W-:Y:S01]  /*ee30*/  SEL R52, R45, 0x63400000, !P3 ;  /* 0x634000002d347807 */ /* 0x000fe20005800000 */
[----:B------:R-:W-:Y:S01]  /*ee40*/  @!P1 IMAD.MOV.U32 R78, RZ, RZ, RZ ;  /* 0x000000ffff4e9224 */ /* 0x000fe200078e00ff */
[----:B------:R-:W-:Y:S02]  /*ee50*/  @!P1 LOP3.LUT R44, R63, 0x7ff00000, RZ, 0xc0, !PT ;  /* 0x7ff000003f2c9812 */ /* 0x000fe400078ec0ff */
[----:B------:R-:W-:Y:S02]  /*ee60*/  @!P0 LOP3.LUT R53, R65, 0x7ff00000, RZ, 0xc0, !PT ;  /* 0x7ff0000041358812 */ /* 0x000fe400078ec0ff */
[----:B------:R-:W-:-:S03]  /*ee70*/  @!P1 ISETP.GE.U32.AND P2, PT, R11, R44, PT ;  /* 0x0000002c0b00920c */ /* 0x000fc60003f46070 */
[----:B------:R-:W-:Y:S01]  /*ee80*/  VIADD R54, R53, 0xffffffff ;  /* 0xffffffff35367836 */ /* 0x000fe20000000000 */
[----:B------:R-:W-:Y:S01]  /*ee90*/  @!P1 SEL R44, R45, 0x63400000, !P2 ;  /* 0x634000002d2c9807 */ /* 0x000fe20005000000 */
[----:B0-----:R-:W-:-:S03]  /*eea0*/  DFMA R68, R76, -R64, 1 ;  /* 0x3ff000004c44742b */ /* 0x001fc60000000840 */
[----:B------:R-:W-:-:S04]  /*eeb0*/  @!P1 LOP3.LUT R44, R44, 0x80000000, R67, 0xf8, !PT ;  /* 0x800000002c2c9812 */ /* 0x000fc800078ef843 */
[----:B------:R-:W-:Y:S01]  /*eec0*/  @!P1 LOP3.LUT R79, R44, 0x100000, RZ, 0xfc, !PT ;  /* 0x001000002c4f9812 */ /* 0x000fe200078efcff */
[----:B------:R-:W-:Y:S01]  /*eed0*/  IMAD.MOV.U32 R44, RZ, RZ, R11 ;  /* 0x000000ffff2c7224 */ /* 0x000fe200078e000b */
[----:B------:R-:W-:-:S08]  /*eee0*/  DFMA R68, R68, R68, R68 ;  /* 0x000000444444722b */ /* 0x000fd00000000044 */
[----:B------:R-:W-:Y:S01]  /*eef0*/  DFMA R76, R76, R68, R76 ;  /* 0x000000444c4c722b */ /* 0x000fe2000000004c */
[----:B------:R-:W-:Y:S02]  /*ef00*/  LOP3.LUT R69, R52, 0x800fffff, R67, 0xf8, !PT ;  /* 0x800fffff34457812 */ /* 0x000fe400078ef843 */
[----:B------:R-:W-:-:S05]  /*ef10*/  MOV R68, R66 ;  /* 0x0000004200447202 */ /* 0x000fca0000000f00 */
[----:B------:R-:W-:Y:S02]  /*ef20*/  DFMA R74, R76, -R64, 1 ;  /* 0x3ff000004c4a742b */ /* 0x000fe40000000840 */
[----:B------:R-:W-:-:S06]  /*ef30*/  @!P1 DFMA R68, R68, 2, -R78 ;  /* 0x400000004444982b */ /* 0x000fcc000000084e */
[----:B------:R-:W-:-:S04]  /*ef40*/  DFMA R76, R76, R74, R76 ;  /* 0x0000004a4c4c722b */ /* 0x000fc8000000004c */
[----:B------:R-:W-:-:S04]  /*ef50*/  @!P1 LOP3.LUT R44, R69, 0x7ff00000, RZ, 0xc0, !PT ;  /* 0x7ff00000452c9812 */ /* 0x000fc800078ec0ff */
[----:B------:R-:W-:Y:S01]  /*ef60*/  IADD3 R52, PT, PT, R44, -0x1, RZ ;  /* 0xffffffff2c347810 */ /* 0x000fe20007ffe0ff */
[----:B------:R-:W-:-:S03]  /*ef70*/  DMUL R74, R76, R68 ;  /* 0x000000444c4a7228 */ /* 0x000fc60000000000 */
[----:B------:R-:W-:-:S04]  /*ef80*/  ISETP.GT.U32.AND P0, PT, R52, 0x7feffffe, PT ;  /* 0x7feffffe3400780c */ /* 0x000fc80003f04070 */
[----:B------:R-:W-:Y:S01]  /*ef90*/  ISETP.GT.U32.OR P0, PT, R54, 0x7feffffe, P0 ;  /* 0x7feffffe3600780c */ /* 0x000fe20000704470 */
[----:B------:R-:W-:-:S08]  /*efa0*/  DFMA R78, R74, -R64, R68 ;  /* 0x800000404a4e722b */ /* 0x000fd00000000044 */
[----:B------:R-:W-:-:S04]  /*efb0*/  DFMA R74, R76, R78, R74 ;  /* 0x0000004e4c4a722b */ /* 0x000fc8000000004a */
[----:B------:R-:W-:Y:S07]  /*efc0*/  @P0 BRA `(.L_x_1388) ;  /* 0x0000000000740947 */ /* 0x000fee0003800000 */
[----:B------:R-:W-:-:S04]  /*efd0*/  LOP3.LUT R44, R63, 0x7ff00000, RZ, 0xc0, !PT ;  /* 0x7ff000003f2c7812 */ /* 0x000fc800078ec0ff */
[CC--:B------:R-:W-:Y:S02]  /*efe0*/  VIADDMNMX R52, R11.reuse, -R44.reuse, 0xb9600000, !PT ;  /* 0xb96000000b347446 */ /* 0x0c0fe4000780092c */
[----:B------:R-:W-:Y:S01]  /*eff0*/  ISETP.GE.U32.AND P0, PT, R11, R44, PT ;  /* 0x0000002c0b00720c */ /* 0x000fe20003f06070 */
[----:B------:R-:W-:Y:S01]  /*f000*/  IMAD.MOV.U32 R44, RZ, RZ, RZ ;  /* 0x000000ffff2c7224 */ /* 0x000fe200078e00ff */
[----:B------:R-:W-:Y:S02]  /*f010*/  VIMNMX R52, PT, PT, R52, 0x46a00000, PT ;  /* 0x46a0000034347848 */ /* 0x000fe40003fe0100 */
[----:B------:R-:W-:-:S05]  /*f020*/  SEL R45, R45, 0x63400000, !P0 ;  /* 0x634000002d2d7807 */ /* 0x000fca0004000000 */
[----:B------:R-:W-:-:S05]  /*f030*/  IMAD.IADD R52, R52, 0x1, -R45 ;  /* 0x0000000134347824 */ /* 0x000fca00078e0a2d */
[----:B------:R-:W-:-:S06]  /*f040*/  IADD3 R45, PT, PT, R52, 0x7fe00000, RZ ;  /* 0x7fe00000342d7810 */ /* 0x000fcc0007ffe0ff */
        /* <DEDUP_REMOVED lines=11> */
[----:B------:R-:W-:Y:S01]  /*f100*/  DMUL.RP R44, R74, R44 ;  /* 0x0000002c4a2c7228 */ /* 0x000fe20000008000 */
[----:B------:R-:W-:-:S04]  /*f110*/  IADD3 R52, PT, PT, -R52, -0x43300000, RZ ;  /* 0xbcd0000034347810 */ /* 0x000fc80007ffe1ff */
[----:B------:R-:W-:-:S05]  /*f120*/  DFMA R62, R76, -R62, R74 ;  /* 0x8000003e4c3e722b */ /* 0x000fca000000004a */
[----:B------:R-:W-:-:S05]  /*f130*/  LOP3.LUT R11, R45, R11, RZ, 0x3c, !PT ;  /* 0x0000000b2d0b7212 */ /* 0x000fca00078e3cff */
[----:B------:R-:W-:-:S04]  /*f140*/  FSETP.NEU.AND P0, PT, |R63|, R52, PT ;  /* 0x000000343f00720b */ /* 0x000fc80003f0d200 */
[----:B------:R-:W-:Y:S02]  /*f150*/  FSEL R44, R44, R76, !P0 ;  /* 0x0000004c2c2c7208 */ /* 0x000fe40004000000 */
[----:B------:R-:W-:-:S03]  /*f160*/  FSEL R45, R11, R77, !P0 ;  /* 0x0000004d0b2d7208 */ /* 0x000fc60004000000 */
[----:B------:R-:W-:Y:S01]  /*f170*/  IMAD.MOV.U32 R76, RZ, RZ, R44 ;  /* 0x000000ffff4c7224 */ /* 0x000fe200078e002c */
[----:B------:R-:W-:Y:S01]  /*f180*/  MOV R77, R45 ;  /* 0x0000002d004d7202 */ /* 0x000fe20000000f00 */
[----:B------:R-:W-:Y:S06]  /*f190*/  BRA `(.L_x_1389) ;  /* 0x0000000000607947 */ /* 0x000fec0003800000 */
.L_x_1388:
[----:B------:R-:W-:-:S14]  /*f1a0*/  DSETP.NAN.AND P0, PT, R66, R66, PT ;  /* 0x000000424200722a */ /* 0x000fdc0003f08000 */
[----:B------:R-:W-:Y:S05]  /*f1b0*/  @P0 BRA `(.L_x_1390) ;  /* 0x00000000004c0947 */ /* 0x000fea0003800000 */
[----:B------:R-:W-:-:S14]  /*f1c0*/  DSETP.NAN.AND P0, PT, R62, R62, PT ;  /* 0x0000003e3e00722a */ /* 0x000fdc0003f08000 */
[----:B------:R-:W-:Y:S05]  /*f1d0*/  @P0 BRA `(.L_x_1391) ;  /* 0x0000000000340947 */ /* 0x000fea0003800000 */
[----:B------:R-:W-:Y:S01]  /*f1e0*/  ISETP.NE.AND P0, PT, R44, R53, PT ;  /* 0x000000352c00720c */ /* 0x000fe20003f05270 */
[----:B------:R-:W-:Y:S02]  /*f1f0*/  IMAD.MOV.U32 R76, RZ, RZ, 0x0 ;  /* 0x00000000ff4c7424 */ /* 0x000fe400078e00ff */
[----:B------:R-:W-:-:S10]  /*f200*/  IMAD.MOV.U32 R77, RZ, RZ, -0x80000 ;  /* 0xfff80000ff4d7424 */ /* 0x000fd400078e00ff */
[----:B------:R-:W-:Y:S05]  /*f210*/  @!P0 BRA `(.L_x_1389) ;  /* 0x0000000000408947 */ /* 0x000fea0003800000 */
[----:B------:R-:W-:Y:S02]  /*f220*/  ISETP.NE.AND P0, PT, R44, 0x7ff00000, PT ;  /* 0x7ff000002c00780c */ /* 0x000fe40003f05270 */
[----:B------:R-:W-:Y:S02]  /*f230*/  LOP3.LUT R11, R67, 0x80000000, R63, 0x48, !PT ;  /* 0x80000000430b7812 */ /* 0x000fe400078e483f */
[----:B------:R-:W-:-:S13]  /*f240*/  ISETP.EQ.OR P0, PT, R53, RZ, !P0 ;  /* 0x000000ff3500720c */ /* 0x000fda0004702670 */
[----:B------:R-:W-:Y:S01]  /*f250*/  @P0 LOP3.LUT R44, R11, 0x7ff00000, RZ, 0xfc, !PT ;  /* 0x7ff000000b2c0812 */ /* 0x000fe200078efcff */
[----:B------:R-:W-:Y:S01]  /*f260*/  @!P0 IMAD.MOV.U32 R77, RZ, RZ, R11 ;  /* 0x000000ffff4d8224 */ /* 0x000fe200078e000b */
[----:B------:R-:W-:Y:S01]  /*f270*/  @!P0 MOV R76, RZ ;  /* 0x000000ff004c8202 */ /* 0x000fe20000000f00 */
[----:B------:R-:W-:Y:S01]  /*f280*/  @P0 IMAD.MOV.U32 R76, RZ, RZ, RZ ;  /* 0x000000ffff4c0224 */ /* 0x000fe200078e00ff */
[----:B------:R-:W-:Y:S01]  /*f290*/  @P0 MOV R77, R44 ;  /* 0x0000002c004d0202 */ /* 0x000fe20000000f00 */
[----:B------:R-:W-:Y:S06]  /*f2a0*/  BRA `(.L_x_1389) ;  /* 0x00000000001c7947 */ /* 0x000fec0003800000 */
.L_x_1391:
[----:B------:R-:W-:Y:S01]  /*f2b0*/  LOP3.LUT R11, R63, 0x80000, RZ, 0xfc, !PT ;  /* 0x000800003f0b7812 */ /* 0x000fe200078efcff */
[----:B------:R-:W-:-:S04]  /*f2c0*/  IMAD.MOV.U32 R76, RZ, RZ, R62 ;  /* 0x000000ffff4c7224 */ /* 0x000fc800078e003e */
[----:B------:R-:W-:Y:S01]  /*f2d0*/  IMAD.MOV.U32 R77, RZ, RZ, R11 ;  /* 0x000000ffff4d7224 */ /* 0x000fe200078e000b */
[----:B------:R-:W-:Y:S06]  /*f2e0*/  BRA `(.L_x_1389) ;  /* 0x00000000000c7947 */ /* 0x000fec0003800000 */
.L_x_1390:
[----:B------:R-:W-:Y:S02]  /*f2f0*/  LOP3.LUT R11, R67, 0x80000, RZ, 0xfc, !PT ;  /* 0x00080000430b7812 */ /* 0x000fe400078efcff */
[----:B------:R-:W-:-:S03]  /*f300*/  MOV R76, R66 ;  /* 0x00000042004c7202 */ /* 0x000fc60000000f00 */
[----:B------:R-:W-:-:S07]  /*f310*/  IMAD.MOV.U32 R77, RZ, RZ, R11 ;  /* 0x000000ffff4d7224 */ /* 0x000fce00078e000b */
.L_x_1389:
[----:B------:R-:W-:Y:S05]  /*f320*/  BSYNC.RECONVERGENT B0 ;  /* 0x0000000000007941 */ /* 0x000fea0003800200 */
.L_x_1387:
[----:B------:R-:W-:Y:S01]  /*f330*/  IMAD.MOV.U32 R52, RZ, RZ, R10 ;  /* 0x000000ffff347224 */ /* 0x000fe200078e000a */
[----:B------:R-:W-:Y:S01]  /*f340*/  MOV R11, R77 ;  /* 0x0000004d000b7202 */ /* 0x000fe20000000f00 */
[----:B------:R-:W-:Y:S02]  /*f350*/  IMAD.MOV.U32 R53, RZ, RZ, 0x0 ;  /* 0x00000000ff357424 */ /* 0x000fe400078e00ff */
[----:B------:R-:W-:Y:S02]  /*f360*/  IMAD.MOV.U32 R44, RZ, RZ, R76 ;  /* 0x000000ffff2c7224 */ /* 0x000fe400078e004c */
[----:B------:R-:W-:Y:S05]  /*f370*/  RET.REL.NODEC R52 `(_Z42gpuKernelSphericalHarmonicsBesselWithDerivIdEvPT_S1_S1_S1_S1_S1_S1_S1_S1_S1_S1_S0_iii) ;  /* 0xffffff0c34207950 */ /* 0x000fea0003c3ffff */
        .weak           $__internal_17_$__cuda_sm20_dsqrt_rn_f64_mediumpath_v1
        .type           $__internal_17_$__cuda_sm20_dsqrt_rn_f64_mediumpath_v1,@function
        .size           $__internal_17_$__cuda_sm20_dsqrt_rn_f64_mediumpath_v1,($_Z42gpuKernelSphericalHarmonicsBesselWithDerivIdEvPT_S1_S1_S1_S1_S1_S1_S1_S1_S1_S1_S0_iii$__internal_trig_reduction_slowpathd - $__internal_17_$__cuda_sm20_dsqrt_rn_f64_mediumpath_v1)
$__internal_17_$__cuda_sm20_dsqrt_rn_f64_mediumpath_v1:
[----:B------:R-:W-:Y:S01]  /*f380*/  ISETP.GE.U32.AND P0, PT, R43, -0x3400000, PT ;  /* 0xfcc000002b00780c */ /* 0x000fe20003f06070 */
[----:B------:R-:W-:Y:S01]  /*f390*/  BSSY.RECONVERGENT B1, `(.L_x_1392) ;  /* 0x0000028000017945 */ /* 0x000fe20003800200 */
[----:B------:R-:W-:Y:S01]  /*f3a0*/  MOV R52, R10 ;  /* 0x0000000a00347202 */ /* 0x000fe20000000f00 */
[----:B------:R-:W-:Y:S01]  /*f3b0*/  IMAD.MOV.U32 R43, RZ, RZ, R15 ;  /* 0x000000ffff2b7224 */ /* 0x000fe200078e000f */
[----:B------:R-:W-:Y:S01]  /*f3c0*/  MOV R15, R47 ;  /* 0x0000002f000f7202 */ /* 0x000fe20000000f00 */
[----:B------:R-:W-:Y:S02]  /*f3d0*/  IMAD.MOV.U32 R53, RZ, RZ, R45 ;  /* 0x000000ffff357224 */ /* 0x000fe400078e002d */
[----:B------:R-:W-:-:S06]  /*f3e0*/  IMAD.MOV.U32 R10, RZ, RZ, R40 ;  /* 0x000000ffff0a7224 */ /* 0x000fcc00078e0028 */
        /* <DEDUP_REMOVED lines=9> */
.L_x_1393:
[----:B------:R-:W-:-:S14]  /*f480*/  DSETP.NE.AND P0, PT, R52, RZ, PT ;  /* 0x000000ff3400722a */ /* 0x000fdc0003f05000 */
[----:B------:R-:W-:Y:S05]  /*f490*/  @!P0 BRA `(.L_x_1395) ;  /* 0x0000000000588947 */ /* 0x000fea0003800000 */
[----:B------:R-:W-:-:S13]  /*f4a0*/  ISETP.GE.AND P0, PT, R53, RZ, PT ;  /* 0x000000ff3500720c */ /* 0x000fda0003f06270 */
[----:B------:R-:W-:Y:S01]  /*f4b0*/  @!P0 MOV R10, 0x0 ;  /* 0x00000000000a8802 */ /* 0x000fe20000000f00 */
[----:B------:R-:W-:Y:S01]  /*f4c0*/  @!P0 IMAD.MOV.U32 R11, RZ, RZ, -0x80000 ;  /* 0xfff80000ff0b8424 */ /* 0x000fe200078e00ff */
[----:B------:R-:W-:Y:S06]  /*f4d0*/  @!P0 BRA `(.L_x_1394) ;  /* 0x00000000004c8947 */ /* 0x000fec0003800000 */
[----:B------:R-:W-:-:S13]  /*f4e0*/  ISETP.GT.AND P0, PT, R53, 0x7fefffff, PT ;  /* 0x7fefffff3500780c */ /* 0x000fda0003f04270 */
[----:B------:R-:W-:Y:S05]  /*f4f0*/  @P0 BRA `(.L_x_1395) ;  /* 0x0000000000400947 */ /* 0x000fea0003800000 */
[----:B------:R-:W-:Y:S01]  /*f500*/  DMUL R10, R52, 8.11296384146066816958e+31 ;  /* 0x46900000340a7828 */ /* 0x000fe20000000000 */
[----:B------:R-:W-:Y:S01]  /*f510*/  IMAD.MOV.U32 R14, RZ, RZ, RZ ;  /* 0x000000ffff0e7224 */ /* 0x000fe200078e00ff */
[----:B------:R-:W-:Y:S01]  /*f520*/  MOV R52, 0x0 ;  /* 0x0000000000347802 */ /* 0x000fe20000000f00 */
        /* <DEDUP_REMOVED lines=8> */
[----:B------:R-:W-:-:S06]  /*f5b0*/  VIADD R43, R43, 0xfff00000 ;  /* 0xfff000002b2b7836 */ /* 0x000fcc0000000000 */
[----:B------:R-:W-:-:S08]  /*f5c0*/  DFMA R52, R14, -R14, R10 ;  /* 0x8000000e0e34722b */ /* 0x000fd0000000000a */
[----:B------:R-:W-:-:S10]  /*f5d0*/  DFMA R10, R42, R52, R14 ;  /* 0x000000342a0a722b */ /* 0x000fd4000000000e */
[----:B------:R-:W-:Y:S01]  /*f5e0*/  IADD3 R11, PT, PT, R11, -0x3500000, RZ ;  /* 0xfcb000000b0b7810 */ /* 0x000fe20007ffe0ff */
[----:B------:R-:W-:Y:S06]  /*f5f0*/  BRA `(.L_x_1394) ;  /* 0x0000000000047947 */ /* 0x000fec0003800000 */
.L_x_1395:
[----:B------:R-:W-:-:S11]  /*f600*/  DADD R10, R52, R52 ;  /* 0x00000000340a7229 */ /* 0x000fd60000000034 */
.L_x_1394:
[----:B------:R-:W-:Y:S05]  /*f610*/  BSYNC.RECONVERGENT B1 ;  /* 0x0000000000017941 */ /* 0x000fea0003800200 */
.L_x_1392:
[----:B------:R-:W-:Y:S01]  /*f620*/  MOV R45, 0x0 ;  /* 0x00000000002d7802 */ /* 0x000fe20000000f00 */
[----:B------:R-:W-:Y:S02]  /*f630*/  IMAD.MOV.U32 R14, RZ, RZ, R10 ;  /* 0x000000ffff0e7224 */ /* 0x000fe400078e000a */
[----:B------:R-:W-:Y:S01]  /*f640*/  IMAD.MOV.U32 R15, RZ, RZ, R11 ;  /* 0x000000ffff0f7224 */ /* 0x000fe200078e000b */
[----:B------:R-:W-:Y:S06]  /*f650*/  RET.REL.NODEC R44 `(_Z42gpuKernelSphericalHarmonicsBesselWithDerivIdEvPT_S1_S1_S1_S1_S1_S1_S1_S1_S1_S1_S0_iii) ;  /* 0xffffff082c687950 */ /* 0x000fec0003c3ffff */
        .type           $_Z42gpuKernelSphericalHarmonicsBesselWithDerivIdEvPT_S1_S1_S1_S1_S1_S1_S1_S1_S1_S1_S0_iii$__internal_trig_reduction_slowpathd,@function
        .size           $_Z42gpuKernelSphericalHarmonicsBesselWithDerivIdEvPT_S1_S1_S1_S1_S1_S1_S1_S1_S1_S1_S0_iii$__internal_trig_reduction_slowpathd,(.L_x_2709 - $_Z42gpuKernelSphericalHarmonicsBesselWithDerivIdEvPT_S1_S1_S1_S1_S1_S1_S1_S1_S1_S1_S0_iii$__internal_trig_reduction_slowpathd)
$_Z42gpuKernelSphericalHarmonicsBesselWithDerivIdEvPT_S1_S1_S1_S1_S1_S1_S1_S1_S1_S1_S0_iii$__internal_trig_reduction_slowpathd:
[----:B------:R-:W-:Y:S01]  /*f660*/  SHF.R.U32.HI R67, RZ, 0x14, R65 ;  /* 0x00000014ff437819 */ /* 0x000fe20000011641 */
[----:B------:R-:W-:-:S03]  /*f670*/  IMAD.MOV.U32 R45, RZ, RZ, RZ ;  /* 0x000000ffff2d7224 */ /* 0x000fc600078e00ff */
[----:B------:R-:W-:-:S04]  /*f680*/  LOP3.LUT R10, R67, 0x7ff, RZ, 0xc0, !PT ;  /* 0x000007ff430a7812 */ /* 0x000fc800078ec0ff */
[----:B------:R-:W-:-:S13]  /*f690*/  ISETP.NE.AND P0, PT, R10, 0x7ff, PT ;  /* 0x000007ff0a00780c */ /* 0x000fda0003f05270 */
[----:B------:R-:W-:Y:S05]  /*f6a0*/  @!P0 BRA `(.L_x_1396) ;  /* 0x0000000800548947 */ /* 0x000fea0003800000 */
[----:B------:R-:W-:Y:S01]  /*f6b0*/  VIADD R11, R10, 0xfffffc00 ;  /* 0xfffffc000a0b7836 */ /* 0x000fe20000000000 */
[----:B------:R-:W-:Y:S01]  /*f6c0*/  BSSY.RECONVERGENT B0, `(.L_x_1397) ;  /* 0x0000032000007945 */ /* 0x000fe20003800200 */
[----:B------:R-:W-:-:S03]  /*f6d0*/  CS2R R68, SRZ ;  /* 0x0000000000447805 */ /* 0x000fc6000001ff00 */
[----:B------:R-:W-:Y:S02]  /*f6e0*/  SHF.R.U32.HI R10, RZ, 0x6, R11 ;  /* 0x00000006ff0a7819 */ /* 0x000fe4000001160b */
[----:B------:R-:W-:Y:S02]  /*f6f0*/  ISETP.GE.U32.AND P0, PT, R11, 0x80, PT ;  /* 0x000000800b00780c */ /* 0x000fe40003f06070 */
[C---:B------:R-:W-:Y:S02]  /*f700*/  IADD3 R45, PT, PT, -R10.reuse, 0x13, RZ ;  /* 0x000000130a2d7810 */ /* 0x040fe40007ffe1ff */
[----:B------:R-:W-:Y:S02]  /*f710*/  IADD3 R47, PT, PT, -R10, 0xf, RZ ;  /* 0x0000000f0a2f7810 */ /* 0x000fe40007ffe1ff */
[----:B------:R-:W-:Y:S02]  /*f720*/  SEL R45, R45, 0x12, P0 ;  /* 0x000000122d2d7807 */ /* 0x000fe40000000000 */
[----:B------:R-:W-:-:S02]  /*f730*/  IADD3 R11, PT, PT, R1, 0x280, RZ ;  /* 0x00000280010b7810 */ /* 0x000fc40007ffe0ff */
[----:B------:R-:W-:-:S13]  /*f740*/  ISETP.GE.AND P0, PT, R47, R45, PT ;  /* 0x0000002d2f00720c */ /* 0x000fda0003f06270 */
[----:B------:R-:W-:Y:S05]  /*f750*/  @P0 BRA `(.L_x_1398) ;  /* 0x0000000000a00947 */ /* 0x000fea0003800000 */
[----:B------:R-:W0:Y:S01]  /*f760*/  LDC.64 R78, c[0x0][0x358] ;  /* 0x0000d600ff4e7b82 */ /* 0x000e220000000a00 */
[C---:B------:R-:W-:Y:S01]  /*f770*/  SHF.L.U64.HI R53, R44.reuse, 0xb, R65 ;  /* 0x0000000b2c357819 */ /* 0x040fe20000010241 */
[----:B------:R-:W-:Y:S01]  /*f780*/  BSSY.RECONVERGENT B1, `(.L_x_1399) ;  /* 0x0000024000017945 */ /* 0x000fe20003800200 */
[----:B------:R-:W-:Y:S01]  /*f790*/  IMAD.SHL.U32 R44, R44, 0x800, RZ ;  /* 0x000008002c2c7824 */ /* 0x000fe200078e00ff */
[----:B------:R-:W-:Y:S01]  /*f7a0*/  IADD3 R52, PT, PT, RZ, -R10, -R45 ;  /* 0x8000000aff347210 */ /* 0x000fe20007ffe82d */
[----:B------:R-:W-:Y:S01]  /*f7b0*/  IMAD.MOV.U32 R54, RZ, RZ, RZ ;  /* 0x000000ffff367224 */ /* 0x000fe200078e00ff */
[----:B------:R-:W-:Y:S02]  /*f7c0*/  CS2R R68, SRZ ;  /* 0x0000000000447805 */ /* 0x000fe4000001ff00 */
[----:B------:R-:W-:-:S07]  /*f7d0*/  LOP3.LUT R53, R53, 0x80000000, RZ, 0xfc, !PT ;  /* 0x8000000035357812 */ /* 0x000fce00078efcff */
.L_x_1400:
[----:B------:R-:W1:Y:S01]  /*f7e0*/  LDC.64 R62, c[0x4][0x8] ;  /* 0x01000200ff3e7b82 */ /* 0x000e620000000a00 */
[----:B0-----:R-:W-:Y:S02]  /*f7f0*/  R2UR UR4, R78 ;  /* 0x000000004e0472ca */ /* 0x001fe400000e0000 */
[----:B------:R-:W-:Y:S01]  /*f800*/  R2UR UR5, R79 ;  /* 0x000000004f0572ca */ /* 0x000fe200000e0000 */
[----:B-1----:R-:W-:-:S12]  /*f810*/  IMAD.WIDE R80, R47, 0x8, R62 ;  /* 0x000000082f507825 */ /* 0x002fd800078e023e */
[----:B------:R-:W2:Y:S01]  /*f820*/  LDG.E.64.CONSTANT R80, desc[UR4][R80.64] ;  /* 0x0000000450507981 */ /* 0x000ea2000c1e9b00 */
[----:B------:R-:W-:Y:S01]  /*f830*/  MOV R82, R68 ;  /* 0x0000004400527202 */ /* 0x000fe20000000f00 */
[----:B------:R-:W-:Y:S02]  /*f840*/  IMAD.MOV.U32 R83, RZ, RZ, R69 ;  /* 0x000000ffff537224 */ /* 0x000fe400078e0045 */
[----:B------:R-:W-:Y:S02]  /*f850*/  VIADD R52, R52, 0x1 ;  /* 0x0000000134347836 */ /* 0x000fe40000000000 */
[C---:B------:R-:W-:Y:S02]  /*f860*/  IMAD R68, R54.reuse, 0x8, R11 ;  /* 0x0000000836447824 */ /* 0x040fe400078e020b */
[----:B------:R-:W-:Y:S02]  /*f870*/  VIADD R54, R54, 0x1 ;  /* 0x0000000136367836 */ /* 0x000fe40000000000 */
[----:B------:R-:W-:-:S02]  /*f880*/  VIADD R47, R47, 0x1 ;  /* 0x000000012f2f7836 */ /* 0x000fc40000000000 */
[----:B--2---:R-:W-:-:S04]  /*f890*/  IMAD.WIDE.U32 R82, P0, R80, R44, R82 ;  /* 0x0000002c50527225 */ /* 0x004fc80007800052 */
[-C--:B------:R-:W-:Y:S02]  /*f8a0*/  IMAD R62, R80, R53.reuse, RZ ;  /* 0x00000035503e7224 */ /* 0x080fe400078e02ff */
[C---:B------:R-:W-:Y:S02]  /*f8b0*/  IMAD R55, R81.reuse, R44, RZ ;  /* 0x0000002c51377224 */ /* 0x040fe400078e02ff */
[C---:B------:R-:W-:Y:S01]  /*f8c0*/  IMAD R64, R81.reuse, R53, RZ ;  /* 0x0000003551407224 */ /* 0x040fe200078e02ff */
[----:B------:R-:W-:Y:S01]  /*f8d0*/  IADD3 R62, P1, PT, R62, R83, RZ ;  /* 0x000000533e3e7210 */ /* 0x000fe20007f3e0ff */
[----:B------:R-:W-:-:S03]  /*f8e0*/  IMAD.HI.U32 R63, R81, R53, RZ ;  /* 0x00000035513f7227 */ /* 0x000fc600078e00ff */
[----:B------:R-:W-:Y:S01]  /*f8f0*/  IADD3 R83, P2, PT, R55, R62, RZ ;  /* 0x0000003e37537210 */ /* 0x000fe20007f5e0ff */
[----:B------:R-:W-:-:S04]  /*f900*/  IMAD.HI.U32 R62, R80, R53, RZ ;  /* 0x00000035503e7227 */ /* 0x000fc800078e00ff */
[----:B------:R-:W-:Y:S01]  /*f910*/  IMAD.HI.U32 R55, R81, R44, RZ ;  /* 0x0000002c51377227 */ /* 0x000fe200078e00ff */
[----:B------:R-:W-:Y:S01]  /*f920*/  IADD3.X R62, PT, PT, R62, RZ, RZ, P0, !PT ;  /* 0x000000ff3e3e7210 */ /* 0x000fe200007fe4ff */
[----:B------:R0:W-:Y:S01]  /*f930*/  STL.64 [R68], R82 ;  /* 0x0000005244007387 */ /* 0x0001e20000100a00 */
[----:B------:R-:W-:Y:S02]  /*f940*/  ISETP.NE.AND P0, PT, R52, -0xf, PT ;  /* 0xfffffff13400780c */ /* 0x000fe40003f05270 */
[----:B------:R-:W-:-:S04]  /*f950*/  IADD3.X R55, P1, PT, R55, R62, RZ, P1, !PT ;  /* 0x0000003e37377210 */ /* 0x000fc80000f3e4ff */
[----:B------:R-:W-:Y:S01]  /*f960*/  IADD3.X R64, P2, PT, R64, R55, RZ, P2, !PT ;  /* 0x0000003740407210 */ /* 0x000fe2000175e4ff */
[----:B------:R-:W-:-:S03]  /*f970*/  IMAD.X R55, RZ, RZ, R63, P1 ;  /* 0x000000ffff377224 */ /* 0x000fc600008e063f */
[----:B0-----:R-:W-:Y:S02]  /*f980*/  MOV R68, R64 ;  /* 0x0000004000447202 */ /* 0x001fe40000000f00 */
[----:B------:R-:W-:-:S05]  /*f990*/  IADD3.X R55, PT, PT, RZ, R55, RZ, P2, !PT ;  /* 0x00000037ff377210 */ /* 0x000fca00017fe4ff */
[----:B------:R-:W-:Y:S01]  /*f9a0*/  IMAD.MOV.U32 R69, RZ, RZ, R55 ;  /* 0x000000ffff457224 */ /* 0x000fe200078e0037 */
[----:B------:R-:W-:Y:S06]  /*f9b0*/  @P0 BRA `(.L_x_1400) ;  /* 0xfffffffc00880947 */ /* 0x000fec000383ffff */
[----:B------:R-:W-:Y:S05]  /*f9c0*/  BSYNC.RECONVERGENT B1 ;  /* 0x0000000000017941 */ /* 0x000fea0003800200 */
.L_x_1399:
[----:B------:R-:W-:-:S07]  /*f9d0*/  IMAD.MOV.U32 R47, RZ, RZ, R45 ;  /* 0x000000ffff2f7224 */ /* 0x000fce00078e002d */
.L_x_1398:
[----:B------:R-:W-:Y:S05]  /*f9e0*/  BSYNC.RECONVERGENT B0 ;  /* 0x0000000000007941 */ /* 0x000fea0003800200 */
.L_x_1397:
[----:B------:R-:W-:Y:S02]  /*f9f0*/  LOP3.LUT P0, R67, R67, 0x3f, RZ, 0xc0, !PT ;  /* 0x0000003f43437812 */ /* 0x000fe4000780c0ff */
[----:B------:R-:W-:-:S05]  /*fa00*/  IADD3 R10, PT, PT, R10, R47, RZ ;  /* 0x0000002f0a0a7210 */ /* 0x000fca0007ffe0ff */
[----:B------:R-:W-:-:S05]  /*fa10*/  IMAD.U32 R63, R10, 0x8, R11 ;  /* 0x000000080a3f7824 */ /* 0x000fca00078e000b */
[----:B------:R0:W-:Y:S04]  /*fa20*/  STL.64 [R63+-0x78], R68 ;  /* 0xffff88443f007387 */ /* 0x0001e80000100a00 */
[----:B------:R-:W2:Y:S04]  /*fa30*/  @P0 LDL.64 R52, [R1+0x288] ;  /* 0x0002880001340983 */ /* 0x000ea80000100a00 */
[----:B------:R-:W3:Y:S04]  /*fa40*/  LDL.64 R10, [R1+0x290] ;  /* 0x00029000010a7983 */ /* 0x000ee80000100a00 */
[----:B------:R-:W4:Y:S01]  /*fa50*/  LDL.64 R44, [R1+0x298] ;  /* 0x00029800012c7983 */ /* 0x000f220000100a00 */
[----:B------:R-:W-:Y:S01]  /*fa60*/  @P0 LOP3.LUT R47, R67, 0x3f, RZ, 0x3c, !PT ;  /* 0x0000003f432f0812 */ /* 0x000fe200078e3cff */
[----:B------:R-:W-:Y:S01]  /*fa70*/  BSSY.RECONVERGENT B0, `(.L_x_1401) ;  /* 0x0000034000007945 */ /* 0x000fe20003800200 */
[----:B--2---:R-:W-:-:S02]  /*fa80*/  @P0 SHF.R.U64 R62, R52, 0x1, R53 ;  /* 0x00000001343e0819 */ /* 0x004fc40000001235 */
[----:B------:R-:W-:Y:S02]  /*fa90*/  @P0 SHF.R.U32.HI R64, RZ, 0x1, R53 ;  /* 0x00000001ff400819 */ /* 0x000fe40000011635 */
[----:B---3--:R-:W-:Y:S02]  /*faa0*/  @P0 SHF.L.U32 R55, R10, R67, RZ ;  /* 0x000000430a370219 */ /* 0x008fe400000006ff */
[----:B------:R-:W-:Y:S02]  /*fab0*/  @P0 SHF.R.U64 R62, R62, R47, R64 ;  /* 0x0000002f3e3e0219 */ /* 0x000fe40000001240 */
[--C-:B------:R-:W-:Y:S02]  /*fac0*/  @P0 SHF.R.U32.HI R52, RZ, 0x1, R11.reuse ;  /* 0x00000001ff340819 */ /* 0x100fe4000001160b */
[C-C-:B------:R-:W-:Y:S02]  /*fad0*/  @P0 SHF.R.U64 R53, R10.reuse, 0x1, R11.reuse ;  /* 0x000000010a350819 */ /* 0x140fe4000000120b */
[----:B------:R-:W-:-:S02]  /*fae0*/  @P0 SHF.L.U64.HI R54, R10, R67, R11 ;  /* 0x000000430a360219 */ /* 0x000fc4000001020b */
[----:B0-----:R-:W-:Y:S02]  /*faf0*/  @P0 SHF.R.U32.HI R63, RZ, R47, R64 ;  /* 0x0000002fff3f0219 */ /* 0x001fe40000011640 */
[----:B------:R-:W-:Y:S02]  /*fb00*/  @P0 LOP3.LUT R10, R55, R62, RZ, 0xfc, !PT ;  /* 0x0000003e370a0212 */ /* 0x000fe400078efcff */
[----:B----4-:R-:W-:Y:S02]  /*fb10*/  @P0 SHF.L.U32 R64, R44, R67, RZ ;  /* 0x000000432c400219 */ /* 0x010fe400000006ff */
[--C-:B------:R-:W-:Y:S02]  /*fb20*/  @P0 SHF.R.U64 R53, R53, R47, R52.reuse ;  /* 0x0000002f35350219 */ /* 0x100fe40000001234 */
[----:B------:R-:W-:Y:S02]  /*fb30*/  @P0 LOP3.LUT R11, R54, R63, RZ, 0xfc, !PT ;  /* 0x0000003f360b0212 */ /* 0x000fe400078efcff */
[----:B------:R-:W-:Y:S01]  /*fb40*/  @P0 SHF.R.U32.HI R52, RZ, R47, R52 ;  /* 0x0000002fff340219 */ /* 0x000fe20000011634 */
[----:B------:R-:W-:Y:S01]  /*fb50*/  IMAD.SHL.U32 R47, R10, 0x4, RZ ;  /* 0x000000040a2f7824 */ /* 0x000fe200078e00ff */
[----:B------:R-:W-:-:S02]  /*fb60*/  @P0 SHF.L.U64.HI R67, R44, R67, R45 ;  /* 0x000000432c430219 */ /* 0x000fc4000001022d */
[----:B------:R-:W-:Y:S02]  /*fb70*/  @P0 LOP3.LUT R44, R64, R53, RZ, 0xfc, !PT ;  /* 0x00000035402c0212 */ /* 0x000fe400078efcff */
[----:B------:R-:W-:Y:S02]  /*fb80*/  SHF.L.U64.HI R10, R10, 0x2, R11 ;  /* 0x000000020a0a7819 */ /* 0x000fe4000001020b */
[----:B------:R-:W-:Y:S02]  /*fb90*/  SHF.L.W.U32.HI R11, R11, 0x2, R44 ;  /* 0x000000020b0b7819 */ /* 0x000fe40000010e2c */
[----:B------:R-:W-:Y:S02]  /*fba0*/  @P0 LOP3.LUT R45, R67, R52, RZ, 0xfc, !PT ;  /* 0x00000034432d0212 */ /* 0x000fe400078efcff */
[----:B------:R-:W-:Y:S02]  /*fbb0*/  IADD3 RZ, P1, PT, RZ, -R47, RZ ;  /* 0x8000002fffff7210 */ /* 0x000fe40007f3e0ff */
[----:B------:R-:W-:-:S02]  /*fbc0*/  LOP3.LUT R53, RZ, R10, RZ, 0x33, !PT ;  /* 0x0000000aff357212 */ /* 0x000fc400078e33ff */
[----:B------:R-:W-:Y:S02]  /*fbd0*/  SHF.L.W.U32.HI R52, R44, 0x2, R45 ;  /* 0x000000022c347819 */ /* 0x000fe40000010e2d */
[----:B------:R-:W-:Y:S02]  /*fbe0*/  LOP3.LUT R54, RZ, R11, RZ, 0x33, !PT ;  /* 0x0000000bff367212 */ /* 0x000fe400078e33ff */
[----:B------:R-:W-:Y:S02]  /*fbf0*/  IADD3.X R53, P1, PT, RZ, R53, RZ, P1, !PT ;  /* 0x00000035ff357210 */ /* 0x000fe40000f3e4ff */
[----:B------:R-:W-:Y:S02]  /*fc00*/  LOP3.LUT R55, RZ, R52, RZ, 0x33, !PT ;  /* 0x00000034ff377212 */ /* 0x000fe400078e33ff */
[----:B------:R-:W-:Y:S02]  /*fc10*/  ISETP.GT.U32.AND P0, PT, R11, -0x1, PT ;  /* 0xffffffff0b00780c */ /* 0x000fe40003f04070 */
[----:B------:R-:W-:-:S02]  /*fc20*/  IADD3.X R54, P1, PT, RZ, R54, RZ, P1, !PT ;  /* 0x00000036ff367210 */ /* 0x000fc40000f3e4ff */
[C---:B------:R-:W-:Y:S02]  /*fc30*/  ISETP.GT.AND.EX P0, PT, R52.reuse, -0x1, PT, P0 ;  /* 0xffffffff3400780c */ /* 0x040fe40003f04300 */
[----:B------:R-:W-:Y:S02]  /*fc40*/  IADD3.X R55, PT, PT, RZ, R55, RZ, P1, !PT ;  /* 0x00000037ff377210 */ /* 0x000fe40000ffe4ff */
[----:B------:R-:W-:Y:S02]  /*fc50*/  SEL R11, R11, R54, P0 ;  /* 0x000000360b0b7207 */ /* 0x000fe40000000000 */
[----:B------:R-:W-:Y:S02]  /*fc60*/  SEL R44, R52, R55, P0 ;  /* 0x00000037342c7207 */ /* 0x000fe40000000000 */
        /* <DEDUP_REMOVED lines=10> */
[C---:B------:R-:W-:Y:S02]  /*fd10*/  LOP3.LUT R62, R54.reuse, 0x3f, RZ, 0xc0, !PT ;  /* 0x0000003f363e7812 */ /* 0x040fe400078ec0ff */
[--C-:B------:R-:W-:Y:S02]  /*fd20*/  SHF.R.U64 R47, R47, 0x1, R10.reuse ;  /* 0x000000012f2f7819 */ /* 0x100fe4000000120a */
[----:B------:R-:W-:Y:S02]  /*fd30*/  SHF.R.U32.HI R10, RZ, 0x1, R10 ;  /* 0x00000001ff0a7819 */ /* 0x000fe4000001160a */
[----:B------:R-:W-:Y:S02]  /*fd40*/  LOP3.LUT R53, R54, 0x3f, RZ, 0xc, !PT ;  /* 0x0000003f36357812 */ /* 0x000fe400078e0cff */
[CC--:B------:R-:W-:Y:S02]  /*fd50*/  SHF.L.U64.HI R44, R11.reuse, R62.reuse, R44 ;  /* 0x0000003e0b2c7219 */ /* 0x0c0fe4000001022c */
[----:B------:R-:W-:-:S02]  /*fd60*/  SHF.L.U32 R11, R11, R62, RZ ;  /* 0x0000003e0b0b7219 */ /* 0x000fc400000006ff */
[-CC-:B------:R-:W-:Y:S02]  /*fd70*/  SHF.R.U64 R62, R47, R53.reuse, R10.reuse ;  /* 0x000000352f3e7219 */ /* 0x180fe4000000120a */
[----:B------:R-:W-:Y:S02]  /*fd80*/  SHF.R.U32.HI R53, RZ, R53, R10 ;  /* 0x00000035ff357219 */ /* 0x000fe4000001160a */
[----:B------:R-:W-:Y:S02]  /*fd90*/  LOP3.LUT R11, R11, R62, RZ, 0xfc, !PT ;  /* 0x0000003e0b0b7212 */ /* 0x000fe400078efcff */
[----:B------:R-:W-:-:S07]  /*fda0*/  LOP3.LUT R44, R44, R53, RZ, 0xfc, !PT ;  /* 0x000000352c2c7212 */ /* 0x000fce00078efcff */
.L_x_1402:
[----:B------:R-:W-:Y:S05]  /*fdb0*/  BSYNC.RECONVERGENT B0 ;  /* 0x0000000000007941 */ /* 0x000fea0003800200 */
.L_x_1401:
        /* <DEDUP_REMOVED lines=8> */
[----:B------:R-:W-:-:S04]  /*fe40*/  IMAD.WIDE.U32 R62, P2, R44, 0x2168c235, R62 ;  /* 0x2168c2352c3e7825 */ /* 0x000fc8000784003e */
[----:B------:R-:W-:Y:S01]  /*fe50*/  IMAD R44, R44, -0x36f0255e, RZ ;  /* 0xc90fdaa22c2c7824 */ /* 0x000fe200078e02ff */
[----:B------:R-:W-:Y:S01]  /*fe60*/  IADD3.X RZ, P1, PT, R62, R62, RZ, P1, !PT ;  /* 0x0000003e3eff7210 */ /* 0x000fe20000f3e4ff */
[----:B------:R-:W-:-:S03]  /*fe70*/  IMAD.X R10, RZ, RZ, R10, P2 ;  /* 0x000000ffff0a7224 */ /* 0x000fc600010e060a */
[----:B------:R-:W-:-:S04]  /*fe80*/  IADD3 R44, P2, PT, R44, R63, RZ ;  /* 0x0000003f2c2c7210 */ /* 0x000fc80007f5e0ff */
        /* <DEDUP_REMOVED lines=23> */
.L_x_1396:
[----:B------:R-:W-:Y:S01]  /*10000*/  IMAD.MOV.U32 R67, RZ, RZ, 0x0 ;  /* 0x00000000ff437424 */ /* 0x000fe200078e00ff */
[----:B------:R-:W-:-:S03]  /*10010*/  MOV R64, R44 ;  /* 0x0000002c00407202 */ /* 0x000fc60000000f00 */
[----:B------:R-:W-:Y:S05]  /*10020*/  RET.REL.NODEC R66 `(_Z42gpuKernelSphericalHarmonicsBesselWithDerivIdEvPT_S1_S1_S1_S1_S1_S1_S1_S1_S1_S1_S0_iii) ;  /* 0xfffffefc42f47950 */ /* 0x000fea0003c3ffff */
.L_x_1403:
        /* <DEDUP_REMOVED lines=13> */
.L_x_2709:


//--------------------- .text._Z42gpuKernelSphericalHarmonicsBesselWithDerivIfEvPT_S1_S1_S1_S1_S1_S1_S1_S1_S1_S1_S1_S1_S0_iii --------------------------
	.section	.text._Z42gpuKernelSphericalHarmonicsBesselWithDerivIfEvPT_S1_S1_S1_S1_S1_S1_S1_S1_S1_S1_S1_S1_S0_iii,"ax",@progbits
	.align	128
        .global         _Z42gpuKernelSphericalHarmonicsBesselWithDerivIfEvPT_S1_S1_S1_S1_S1_S1_S1_S1_S1_S1_S1_S1_S0_iii
        .type           _Z42gpuKernelSphericalHarmonicsBesselWithDerivIfEvPT_S1_S1_S1_S1_S1_S1_S1_S1_S1_S1_S1_S1_S0_iii,@function
        .size           _Z42gpuKernelSphericalHarmonicsBesselWithDerivIfEvPT_S1_S1_S1_S1_S1_S1_S1_S1_S1_S1_S1_S1_S0_iii,(.L_x_2712 - _Z42gpuKernelSphericalHarmonicsBesselWithDerivIfEvPT_S1_S1_S1_S1_S1_S1_S1_S1_S1_S1_S1_S1_S0_iii)
        .other          _Z42gpuKernelSphericalHarmonicsBesselWithDerivIfEvPT_S1_S1_S1_S1_S1_S1_S1_S1_S1_S1_S1_S1_S0_iii,@"STO_CUDA_ENTRY STV_DEFAULT"
_Z42gpuKernelSphericalHarmonicsBesselWithDerivIfEvPT_S1_S1_S1_S1_S1_S1_S1_S1_S1_S1_S1_S1_S0_iii:
.text._Z42gpuKernelSphericalHarmonicsBesselWithDerivIfEvPT_S1_S1_S1_S1_S1_S1_S1_S1_S1_S1_S1_S1_S0_iii:
        /* <DEDUP_REMOVED lines=16> */
[----:B------:R-:W-:Y:S05]  /*0100*/  CALL.REL.NOINC `($__internal_18_$__cuda_sm20_rcp_rn_f32_slowpath) ;  /* 0x0000011800a47944 */ /* 0x000fea0003c00000 */
[----:B------:R-:W-:Y:S05]  /*0110*/  BRA `(.L_x_1405) ;  /* 0x0000000000107947 */ /* 0x000fea0003800000 */
.L_x_1404:
[----:B------:R-:W0:Y:S02]  /*0120*/  MUFU.RCP R3, R0 ;  /* 0x0000000000037308 */ /* 0x000e240000001000 */
[----:B0-----:R-:W-:-:S04]  /*0130*/  FFMA R2, R0, R3, -1 ;  /* 0xbf80000000027423 */ /* 0x001fc80000000003 */
[----:B------:R-:W-:-:S04]  /*0140*/  FADD.FTZ R2, -R2, -RZ ;  /* 0x800000ff02027221 */ /* 0x000fc80000010100 */
[----:B------:R-:W-:-:S07]  /*0150*/  FFMA R0, R3, R2, R3 ;  /* 0x0000000203007223 */ /* 0x000fce0000000003 */
.L_x_1405:
[----:B------:R-:W-:Y:S01]  /*0160*/  IADD3 R2, PT, PT, R0, -0xd000000, RZ ;  /* 0xf300000000027810 */ /* 0x000fe20007ffe0ff */
[----:B------:R0:W1:Y:S01]  /*0170*/  MUFU.RSQ R5, R0 ;  /* 0x0000000000057308 */ /* 0x0000620000001400 */
[----:B------:R-:W2:Y:S02]  /*0180*/  LDCU.64 UR6, c[0x0][0x358] ;  /* 0x00006b00ff0677ac */ /* 0x000ea40008000a00 */
[----:B------:R-:W-:-:S13]  /*0190*/  ISETP.GT.U32.AND P0, PT, R2, 0x727fffff, PT ;  /* 0x727fffff0200780c */ /* 0x000fda0003f04070 */
[----:B0-----:R-:W-:Y:S05]  /*01a0*/  @!P0 BRA `(.L_x_1406) ;  /* 0x0000000000188947 */ /* 0x001fea0003800000 */
[----:B------:R-:W-:Y:S01]  /*01b0*/  BSSY.RECONVERGENT B0, `(.L_x_1407) ;  /* 0x0000003000007945 */ /* 0x000fe20003800200 */
[----:B------:R-:W-:-:S07]  /*01c0*/  MOV R29, 0x1e0 ;  /* 0x000001e0001d7802 */ /* 0x000fce0000000f00 */
[----:B-12---:R-:W-:Y:S05]  /*01d0*/  CALL.REL.NOINC `($__internal_19_$__cuda_sm20_sqrt_rn_f32_slowpath) ;  /* 0x0000011c00447944 */ /* 0x006fea0003c00000 */
[----:B------:R-:W-:Y:S05]  /*01e0*/  BSYNC.RECONVERGENT B0 ;  /* 0x0000000000007941 */ /* 0x000fea0003800200 */
.L_x_1407:
[----:B------:R-:W-:Y:S01]  /*01f0*/  IMAD.MOV.U32 R16, RZ, RZ, R3 ;  /* 0x000000ffff107224 */ /* 0x000fe200078e0003 */
[----:B------:R-:W-:Y:S06]  /*0200*/  BRA `(.L_x_1408) ;  /* 0x0000000000107947 */ /* 0x000fec0003800000 */
.L_x_1406:
[C---:B-1----:R-:W-:Y:S01]  /*0210*/  FMUL.FTZ R3, R5.reuse, R0 ;  /* 0x0000000005037220 */ /* 0x042fe20000410000 */
[----:B------:R-:W-:-:S03]  /*0220*/  FMUL.FTZ R16, R5, 0.5 ;  /* 0x3f00000005107820 */ /* 0x000fc60000410000 */
[----:B------:R-:W-:-:S04]  /*0230*/  FFMA R0, -R3, R3, R0 ;  /* 0x0000000303007223 */ /* 0x000fc80000000100 */
[----:B------:R-:W-:-:S07]  /*0240*/  FFMA R16, R0, R16, R3 ;  /* 0x0000001000107223 */ /* 0x000fce0000000003 */
.L_x_1408:
[----:B------:R-:W0:Y:S08]  /*0250*/  LDC.64 R6, c[0x0][0x3c8] ;  /* 0x0000f200ff067b82 */ /* 0x000e300000000a00 */
[----:B------:R-:W1:Y:S08]  /*0260*/  LDC.64 R2, c[0x0][0x3c0] ;  /* 0x0000f000ff027b82 */ /* 0x000e700000000a00 */
[----:B---3--:R-:W3:Y:S01]  /*0270*/  LDC.64 R10, c[0x0][0x3d0] ;  /* 0x0000f400ff0a7b82 */ /* 0x008ee20000000a00 */
[----:B0-----:R-:W-:-:S07]  /*0280*/  IMAD.WIDE R6, R18, 0x4, R6 ;  /* 0x0000000412067825 */ /* 0x001fce00078e0206 */
[----:B------:R-:W0:Y:S01]  /*0290*/  LDC R8, c[0x0][0x3f0] ;  /* 0x0000fc00ff087b82 */ /* 0x000e220000000800 */
[----:B--2---:R-:W2:Y:S01]  /*02a0*/  LDG.E R6, desc[UR6][R6.64] ;  /* 0x0000000606067981 */ /* 0x004ea2000c1e1900 */
[----:B-1----:R-:W-:-:S05]  /*02b0*/  IMAD.WIDE R2, R18, 0x4, R2 ;  /* 0x0000000412027825 */ /* 0x002fca00078e0202 */
[----:B------:R-:W4:Y:S01]  /*02c0*/  LDG.E R5, desc[UR6][R2.64] ;  /* 0x0000000602057981 */ /* 0x000f22000c1e1900 */
[----:B---3--:R-:W-:-:S05]  /*02d0*/  IMAD.WIDE R10, R18, 0x4, R10 ;  /* 0x00000004120a7825 */ /* 0x008fca00078e020a */
[----:B------:R-:W3:Y:S01]  /*02e0*/  LDG.E R4, desc[UR6][R10.64] ;  /* 0x000000060a047981 */ /* 0x000ee2000c1e1900 */
[----:B------:R-:W-:Y:S01]  /*02f0*/  BSSY.RECONVERGENT B0, `(.L_x_1409) ;  /* 0x0000012000007945 */ /* 0x000fe20003800200 */
[----:B0-----:R-:W-:Y:S01]  /*0300*/  ISETP.GE.AND P5, PT, R8, 0x1, PT ;  /* 0x000000010800780c */ /* 0x001fe20003fa6270 */
[----:B--2---:R-:W-:-:S04]  /*0310*/  FMUL R0, R6, R6 ;  /* 0x0000000606007220 */ /* 0x004fc80000400000 */
[----:B----4-:R-:W-:-:S04]  /*0320*/  FFMA R9, R5, R5, R0 ;  /* 0x0000000505097223 */ /* 0x010fc80000000000 */
[----:B---3--:R-:W-:-:S05]  /*0330*/  FFMA R12, R4, R4, R9 ;  /* 0x00000004040c7223 */ /* 0x008fca0000000009 */
[----:B------:R-:W-:Y:S01]  /*0340*/  IADD3 R0, PT, PT, R12, -0xd000000, RZ ;  /* 0xf30000000c007810 */ /* 0x000fe20007ffe0ff */
[----:B------:R0:W1:Y:S03]  /*0350*/  MUFU.RSQ R13, R12 ;  /* 0x0000000c000d7308 */ /* 0x0000660000001400 */
[----:B------:R-:W-:-:S13]  /*0360*/  ISETP.GT.U32.AND P0, PT, R0, 0x727fffff, PT ;  /* 0x727fffff0000780c */ /* 0x000fda0003f04070 */
[----:B0-----:R-:W-:Y:S05]  /*0370*/  @!P0 BRA `(.L_x_1410) ;  /* 0x0000000000148947 */ /* 0x001fea0003800000 */
[----:B------:R-:W-:Y:S01]  /*0380*/  IMAD.MOV.U32 R0, RZ, RZ, R12 ;  /* 0x000000ffff007224 */ /* 0x000fe200078e000c */
[----:B------:R-:W-:-:S07]  /*0390*/  MOV R29, 0x3b0 ;  /* 0x000003b0001d7802 */ /* 0x000fce0000000f00 */
[----:B-1----:R-:W-:Y:S05]  /*03a0*/  CALL.REL.NOINC `($__internal_19_$__cuda_sm20_sqrt_rn_f32_slowpath) ;  /* 0x0000011800d07944 */ /* 0x002fea0003c00000 */
[----:B------:R-:W-:Y:S01]  /*03b0*/  MOV R15, R3 ;  /* 0x00000003000f7202 */ /* 0x000fe20000000f00 */
[----:B------:R-:W-:Y:S06]  /*03c0*/  BRA `(.L_x_1411) ;  /* 0x0000000000107947 */ /* 0x000fec0003800000 */
.L_x_1410:
[----:B-1----:R-:W-:Y:S01]  /*03d0*/  FMUL.FTZ R15, R12, R13 ;  /* 0x0000000d0c0f7220 */ /* 0x002fe20000410000 */
[----:B------:R-:W-:-:S03]  /*03e0*/  FMUL.FTZ R2, R13, 0.5 ;  /* 0x3f0000000d027820 */ /* 0x000fc60000410000 */
[----:B------:R-:W-:-:S04]  /*03f0*/  FFMA R0, -R15, R15, R12 ;  /* 0x0000000f0f007223 */ /* 0x000fc8000000010c */
[----:B------:R-:W-:-:S07]  /*0400*/  FFMA R15, R0, R2, R15 ;  /* 0x00000002000f7223 */ /* 0x000fce000000000f */
.L_x_1411:
[----:B------:R-:W-:Y:S05]  /*0410*/  BSYNC.RECONVERGENT B0 ;  /* 0x0000000000007941 */ /* 0x000fea0003800200 */
.L_x_1409:
        /* <DEDUP_REMOVED lines=14> */
[----:B------:R-:W-:Y:S05]  /*0500*/  CALL.REL.NOINC `($__internal_20_$__cuda_sm3x_div_rn_noftz_f32_slowpath) ;  /* 0x0000011800d07944 */ /* 0x000fea0003c00000 */
.L_x_1413:
[----:B------:R-:W-:Y:S05]  /*0510*/  BSYNC.RECONVERGENT B2 ;  /* 0x0000000000027941 */ /* 0x000fea0003800200 */
.L_x_1412:
[----:B------:R-:W-:Y:S02]  /*0520*/  HFMA2 R8, -RZ, RZ, 0.89990234375, 10328 ;  /* 0x3b33710bff087431 */ /* 0x000fe400000001ff */
[----:B------:R-:W-:Y:S01]  /*0530*/  FMUL R3, R0, R0 ;  /* 0x0000000000037220 */ /* 0x000fe20000400000 */
[C---:B------:R-:W-:Y:S01]  /*0540*/  ISETP.GE.AND P0, PT, R5.reuse, RZ, PT ;  /* 0x000000ff0500720c */ /* 0x040fe20003f06270 */
[C---:B------:R-:W-:Y:S01]  /*0550*/  FADD R14, |R5|.reuse, |R6| ;  /* 0x40000006050e7221 */ /* 0x040fe20000000200 */
[----:B------:R-:W-:Y:S01]  /*0560*/  FSETP.NEU.AND P2, PT, |R5|, |R6|, PT ;  /* 0x400000060500720b */ /* 0x000fe20003f4d200 */
[----:B------:R-:W-:Y:S01]  /*0570*/  BSSY.RECONVERGENT B0, `(.L_x_1414) ;  /* 0x0000025000007945 */ /* 0x000fe20003800200 */
[----:B------:R-:W-:Y:S01]  /*0580*/  FSETP.NEU.AND P1, PT, R2, RZ, PT ;  /* 0x000000ff0200720b */ /* 0x000fe20003f2d000 */
[----:B------:R-:W-:Y:S02]  /*0590*/  VIADD R2, R9, 0xf3000000 ;  /* 0xf300000009027836 */ /* 0x000fe40000000000 */
        /* <DEDUP_REMOVED lines=13> */
[----:B------:R-:W-:-:S05]  /*0670*/  FSEL R0, R3, -R3, P4 ;  /* 0x8000000303007208 */ /* 0x000fca0002000000 */
[----:B------:R-:W-:Y:S01]  /*0680*/  @!P0 FFMA R11, R7, 1.6832555532455444336, R0 ;  /* 0x3fd774eb070b8823 */ /* 0x000fe20000000000 */
[----:B------:R-:W-:Y:S01]  /*0690*/  MOV R0, 0x4016cbe4 ;  /* 0x4016cbe400007802 */ /* 0x000fe20000000f00 */
[----:B------:R-:W-:-:S03]  /*06a0*/  FMUL R7, R15, R15 ;  /* 0x0000000f0f077220 */ /* 0x000fc60000400000 */
[----:B------:R-:W-:Y:S02]  /*06b0*/  @!P2 FSEL R11, R0, 0.78539818525314331055, !P0 ;  /* 0x3f490fdb000ba808 */ /* 0x000fe40004000000 */
[----:B------:R-:W-:Y:S01]  /*06c0*/  @!P1 FSEL R11, RZ, 3.1415927410125732422, P0 ;  /* 0x40490fdbff0b9808 */ /* 0x000fe20000000000 */
[----:B------:R0:W1:Y:S01]  /*06d0*/  MUFU.RSQ R0, R9 ;  /* 0x0000000900007308 */ /* 0x0000620000001400 */
[----:B------:R-:W-:Y:S02]  /*06e0*/  ISETP.GT.U32.AND P1, PT, R2, 0x727fffff, PT ;  /* 0x727fffff0200780c */ /* 0x000fe40003f24070 */
[----:B------:R-:W-:Y:S02]  /*06f0*/  FSETP.NAN.AND P0, PT, R14, R14, PT ;  /* 0x0000000e0e00720b */ /* 0x000fe40003f08000 */
[----:B------:R-:W-:-:S04]  /*0700*/  LOP3.LUT R11, R11, 0x80000000, R6, 0xb8, !PT ;  /* 0x800000000b0b7812 */ /* 0x000fc800078eb806 */
[----:B------:R-:W-:-:S05]  /*0710*/  FSEL R14, R14, R11, P0 ;  /* 0x0000000b0e0e7208 */ /* 0x000fca0000000000 */
[----:B0-----:R-:W-:Y:S05]  /*0720*/  @!P1 BRA `(.L_x_1415) ;  /* 0x0000000000149947 */ /* 0x001fea0003800000 */
[----:B-1----:R-:W-:Y:S02]  /*0730*/  MOV R0, R9 ;  /* 0x0000000900007202 */ /* 0x002fe40000000f00 */
[----:B------:R-:W-:-:S07]  /*0740*/  MOV R29, 0x760 ;  /* 0x00000760001d7802 */ /* 0x000fce0000000f00 */
[----:B------:R-:W-:Y:S05]  /*0750*/  CALL.REL.NOINC `($__internal_19_$__cuda_sm20_sqrt_rn_f32_slowpath) ;  /* 0x0000011400e47944 */ /* 0x000fea0003c00000 */
[----:B------:R-:W-:Y:S01]  /*0760*/  IMAD.MOV.U32 R20, RZ, RZ, R3 ;  /* 0x000000ffff147224 */ /* 0x000fe200078e0003 */
[----:B------:R-:W-:Y:S06]  /*0770*/  BRA `(.L_x_1416) ;  /* 0x0000000000107947 */ /* 0x000fec0003800000 */
.L_x_1415:
[----:B-1----:R-:W-:Y:S01]  /*0780*/  FMUL.FTZ R20, R9, R0 ;  /* 0x0000000009147220 */ /* 0x002fe20000410000 */
[----:B------:R-:W-:-:S03]  /*0790*/  FMUL.FTZ R0, R0, 0.5 ;  /* 0x3f00000000007820 */ /* 0x000fc60000410000 */
[----:B------:R-:W-:-:S04]  /*07a0*/  FFMA R9, -R20, R20, R9 ;  /* 0x0000001414097223 */ /* 0x000fc80000000109 */
[----:B------:R-:W-:-:S07]  /*07b0*/  FFMA R20, R9, R0, R20 ;  /* 0x0000000009147223 */ /* 0x000fce0000000014 */
.L_x_1416:
[----:B------:R-:W-:Y:S05]  /*07c0*/  BSYNC.RECONVERGENT B0 ;  /* 0x0000000000007941 */ /* 0x000fea0003800200 */
.L_x_1414:
[----:B------:R-:W0:Y:S01]  /*07d0*/  MUFU.RCP R0, R15 ;  /* 0x0000000f00007308 */ /* 0x000e220000001000 */
[----:B------:R-:W-:Y:S01]  /*07e0*/  BSSY.RECONVERGENT B2, `(.L_x_1417) ;  /* 0x000000f000027945 */ /* 0x000fe20003800200 */
[----:B------:R-:W-:-:S06]  /*07f0*/  FMUL R2, R20, R20 ;  /* 0x0000001414027220 */ /* 0x000fcc0000400000 */
[----:B------:R-:W1:Y:S01]  /*0800*/  FCHK P0, R5, R15 ;  /* 0x0000000f05007302 */ /* 0x000e620000000000 */
[----:B0-----:R-:W-:-:S04]  /*0810*/  FFMA R3, R0, -R15, 1 ;  /* 0x3f80000000037423 */ /* 0x001fc8000000080f */
[----:B------:R-:W-:-:S04]  /*0820*/  FFMA R0, R0, R3, R0 ;  /* 0x0000000300007223 */ /* 0x000fc80000000000 */
        /* <DEDUP_REMOVED lines=8> */
[----:B------:R-:W-:Y:S05]  /*08b0*/  CALL.REL.NOINC `($__internal_20_$__cuda_sm3x_div_rn_noftz_f32_slowpath) ;  /* 0x0000011400e47944 */ /* 0x000fea0003c00000 */
[----:B------:R-:W-:-:S07]  /*08c0*/  MOV R13, R0 ;  /* 0x00000000000d7202 */ /* 0x000fce0000000f00 */
.L_x_1418:
[----:B------:R-:W-:Y:S05]  /*08d0*/  BSYNC.RECONVERGENT B2 ;  /* 0x0000000000027941 */ /* 0x000fea0003800200 */
.L_x_1417:
        /* <DEDUP_REMOVED lines=12> */
[----:B------:R-:W-:Y:S05]  /*09a0*/  CALL.REL.NOINC `($__internal_20_$__cuda_sm3x_div_rn_noftz_f32_slowpath) ;  /* 0x0000011400a87944 */ /* 0x000fea0003c00000 */
[----:B------:R-:W-:-:S07]  /*09b0*/  IMAD.MOV.U32 R12, RZ, RZ, R0 ;  /* 0x000000ffff0c7224 */ /* 0x000fce00078e0000 */
.L_x_1420:
[----:B------:R-:W-:Y:S05]  /*09c0*/  BSYNC.RECONVERGENT B2 ;  /* 0x0000000000027941 */ /* 0x000fea0003800200 */
.L_x_1419:
        /* <DEDUP_REMOVED lines=12> */
[----:B------:R-:W-:Y:S05]  /*0a90*/  CALL.REL.NOINC `($__internal_20_$__cuda_sm3x_div_rn_noftz_f32_slowpath) ;  /* 0x00000114006c7944 */ /* 0x000fea0003c00000 */
[----:B------:R-:W-:-:S07]  /*0aa0*/  MOV R11, R0 ;  /* 0x00000000000b7202 */ /* 0x000fce0000000f00 */
.L_x_1422:
[----:B------:R-:W-:Y:S05]  /*0ab0*/  BSYNC.RECONVERGENT B2 ;  /* 0x0000000000027941 */ /* 0x000fea0003800200 */
.L_x_1421:
        /* <DEDUP_REMOVED lines=13> */
[----:B------:R-:W-:-:S07]  /*0b90*/  MOV R10, R0 ;  /* 0x00000000000a7202 */ /* 0x000fce0000000f00 */
.L_x_1424:
[----:B------:R-:W-:Y:S05]  /*0ba0*/  BSYNC.RECONVERGENT B2 ;  /* 0x0000000000027941 */ /* 0x000fea0003800200 */
.L_x_1423:
        /* <DEDUP_REMOVED lines=13> */
[----:B------:R-:W-:Y:S05]  /*0c80*/  CALL.REL.NOINC `($__internal_20_$__cuda_sm3x_div_rn_noftz_f32_slowpath) ;  /* 0x0000011000f07944 */ /* 0x000fea0003c00000 */
[----:B------:R-:W-:-:S07]  /*0c90*/  IMAD.MOV.U32 R9, RZ, RZ, R0 ;  /* 0x000000ffff097224 */ /* 0x000fce00078e0000 */
.L_x_1426:
[----:B------:R-:W-:Y:S05]  /*0ca0*/  BSYNC.RECONVERGENT B2 ;  /* 0x0000000000027941 */ /* 0x000fea0003800200 */
.L_x_1425:
        /* <DEDUP_REMOVED lines=12> */
[----:B------:R-:W-:Y:S05]  /*0d70*/  CALL.REL.NOINC `($__internal_20_$__cuda_sm3x_div_rn_noftz_f32_slowpath) ;  /* 0x0000011000b47944 */ /* 0x000fea0003c00000 */
[----:B------:R-:W-:-:S07]  /*0d80*/  IMAD.MOV.U32 R8, RZ, RZ, R0 ;  /* 0x000000ffff087224 */ /* 0x000fce00078e0000 */
.L_x_1428:
[----:B------:R-:W-:Y:S05]  /*0d90*/  BSYNC.RECONVERGENT B2 ;  /* 0x0000000000027941 */ /* 0x000fea0003800200 */
.L_x_1427:
[----:B------:R-:W0:Y:S01]  /*0da0*/  MUFU.RCP R3, R2 ;  /* 0x0000000200037308 */ /* 0x000e220000001000 */
[----:B------:R-:W-:Y:S07]  /*0db0*/  BSSY.RECONVERGENT B2, `(.L_x_1429) ;  /* 0x000000d000027945 */ /* 0x000fee0003800200 */
        /* <DEDUP_REMOVED lines=12> */
.L_x_1430:
[----:B------:R-:W-:Y:S05]  /*0e80*/  BSYNC.RECONVERGENT B2 ;  /* 0x0000000000027941 */ /* 0x000fea0003800200 */
.L_x_1429:
        /* <DEDUP_REMOVED lines=12> */
[----:B------:R-:W-:Y:S05]  /*0f50*/  CALL.REL.NOINC `($__internal_20_$__cuda_sm3x_div_rn_noftz_f32_slowpath) ;  /* 0x00000110003c7944 */ /* 0x000fea0003c00000 */
[----:B------:R-:W-:-:S07]  /*0f60*/  MOV R6, R0 ;  /* 0x0000000000067202 */ /* 0x000fce0000000f00 */
.L_x_1432:
[----:B------:R-:W-:Y:S05]  /*0f70*/  BSYNC.RECONVERGENT B2 ;  /* 0x0000000000027941 */ /* 0x000fea0003800200 */
.L_x_1431:
[----:B------:R-:W-:Y:S05]  /*0f80*/  @!P5 BRA `(.L_x_1433) ;  /* 0x00000014003cd947 */ /* 0x000fea0003800000 */
[----:B------:R-:W-:-:S07]  /*0f90*/  IMAD.MOV.U32 R21, RZ, RZ, RZ ;  /* 0x000000ffff157224 */ /* 0x000fce00078e00ff */
.L_x_1449:
[----:B--2---:R-:W0:Y:S01]  /*0fa0*/  LDC.64 R2, c[0x0][0x3d8] ;  /* 0x0000f600ff027b82 */ /* 0x004e220000000a00 */
        /* <DEDUP_REMOVED lines=27> */
.L_x_1436:
        /* <DEDUP_REMOVED lines=43> */
[----:B0-----:R-:W-:-:S07]  /*1410*/  FSEL R4, -R22, R22, !P1 ;  /* 0x0000001616047208 */ /* 0x001fce0004800100 */
.L_x_1435:
[----:B------:R-:W-:Y:S05]  /*1420*/  BSYNC.RECONVERGENT B0 ;  /* 0x0000000000007941 */ /* 0x000fea0003800200 */
.L_x_1434:
        /* <DEDUP_REMOVED lines=15> */
[----:B------:R-:W-:Y:S01]  /*1520*/  FSETP.GE.AND P0, PT, |R20|, 105615, PT ;  /* 0x47ce47801400780b */ /* 0x000fe20003f06200 */
[C---:B------:R-:W-:Y:S02]  /*1530*/  FFMA R0, R5.reuse, R3, RZ ;  /* 0x0000000305007223 */ /* 0x040fe400000000ff */
[----:B------:R-:W-:Y:S01]  /*1540*/  FFMA R22, R5, R22, R23 ;  /* 0x0000001605167223 */ /* 0x000fe20000000017 */
[----:B------:R-:W-:-:S03]  /*1550*/  IMAD.MOV.U32 R23, RZ, RZ, R19 ;  /* 0x000000ffff177224 */ /* 0x000fc600078e0013 */
[----:B------:R-:W-:Y:S01]  /*1560*/  FFMA R3, R0, R22, R3 ;  /* 0x0000001600037223 */ /* 0x000fe20000000003 */
[----:B------:R-:W-:-:S03]  /*1570*/  MOV R0, R17 ;  /* 0x0000001100007202 */ /* 0x000fc60000000f00 */
        /* <DEDUP_REMOVED lines=11> */
.L_x_1439:
        /* <DEDUP_REMOVED lines=42> */
.L_x_1438:
[----:B------:R-:W-:Y:S05]  /*18d0*/  BSYNC.RECONVERGENT B0 ;  /* 0x0000000000007941 */ /* 0x000fea0003800200 */
.L_x_1437:
[----:B------:R-:W-:Y:S01]  /*18e0*/  LOP3.LUT R4, R23, 0x1, RZ, 0xc0, !PT ;  /* 0x0000000117047812 */ /* 0x000fe200078ec0ff */
[----:B------:R-:W-:Y:S01]  /*18f0*/  FMUL R5, R0, R0 ;  /* 0x0000000000057220 */ /* 0x000fe20000400000 */
[----:B------:R-:W-:Y:S02]  /*1900*/  BSSY.RECONVERGENT B0, `(.L_x_1440) ;  /* 0x0000043000007945 */ /* 0x000fe40003800200 */
[----:B------:R-:W-:Y:S01]  /*1910*/  ISETP.NE.U32.AND P0, PT, R4, 0x1, PT ;  /* 0x000000010400780c */ /* 0x000fe20003f05070 */
[----:B------:R-:W-:Y:S01]  /*1920*/  FFMA R28, R5, R28, -0.0013887860113754868507 ;  /* 0xbab607ed051c7423 */ /* 0x000fe2000000001c */
[----:B------:R-:W-:Y:S02]  /*1930*/  VIADD R4, R23, 0x1 ;  /* 0x0000000117047836 */ /* 0x000fe40000000000 */
[----:B------:R-:W-:Y:S02]  /*1940*/  FSEL R22, R27, 0.041666727513074874878, !P0 ;  /* 0x3d2aaabb1b167808 */ /* 0x000fe40004000000 */
[----:B------:R-:W-:-:S02]  /*1950*/  FSEL R28, R28, -0.00019574658654164522886, P0 ;  /* 0xb94d41531c1c7808 */ /* 0x000fc40000000000 */
[----:B------:R-:W-:Y:S02]  /*1960*/  LOP3.LUT P1, RZ, R4, 0x2, RZ, 0xc0, !PT ;  /* 0x0000000204ff7812 */ /* 0x000fe4000782c0ff */
[----:B------:R-:W-:Y:S01]  /*1970*/  FSEL R4, R0, 1, !P0 ;  /* 0x3f80000000047808 */ /* 0x000fe20004000000 */
[C---:B------:R-:W-:Y:S01]  /*1980*/  FFMA R22, R5.reuse, R28, R22 ;  /* 0x0000001c05167223 */ /* 0x040fe20000000016 */
[----:B------:R-:W-:Y:S02]  /*1990*/  FSEL R25, -R26, -0.4999999701976776123, !P0 ;  /* 0xbeffffff1a197808 */ /* 0x000fe40004000100 */
        /* <DEDUP_REMOVED lines=15> */
.L_x_1442:
        /* <DEDUP_REMOVED lines=37> */
[----:B------:R-:W-:-:S05]  /*1ce0*/  IADD3 R0, PT, PT, -R19, RZ, RZ ;  /* 0x000000ff13007210 */ /* 0x000fca0007ffe1ff */
[----:B------:R-:W-:Y:S01]  /*1cf0*/  @!P1 IMAD.MOV.U32 R19, RZ, RZ, R0 ;  /* 0x000000ffff139224 */ /* 0x000fe200078e0000 */
[----:B0-----:R-:W-:-:S10]  /*1d00*/  DMUL R22, R26, UR4 ;  /* 0x000000041a167c28 */ /* 0x001fd40008000000 */
[----:B------:R-:W0:Y:S02]  /*1d10*/  F2F.F32.F64 R22, R22 ;  /* 0x0000001600167310 */ /* 0x000e240000301000 */
[----:B01----:R-:W-:-:S07]  /*1d20*/  FSEL R17, -R22, R22, !P0 ;  /* 0x0000001616117208 */ /* 0x003fce0004000100 */
.L_x_1441:
[----:B------:R-:W-:Y:S05]  /*1d30*/  BSYNC.RECONVERGENT B0 ;  /* 0x0000000000007941 */ /* 0x000fea0003800200 */
.L_x_1440:
        /* <DEDUP_REMOVED lines=11> */
[----:B------:R-:W-:Y:S05]  /*1df0*/  CALL.REL.NOINC `($__internal_20_$__cuda_sm3x_div_rn_noftz_f32_slowpath) ;  /* 0x0000010000947944 */ /* 0x000fea0003c00000 */
[----:B------:R-:W-:-:S07]  /*1e00*/  IMAD.MOV.U32 R5, RZ, RZ, R0 ;  /* 0x000000ffff057224 */ /* 0x000fce00078e0000 */
.L_x_1444:
[----:B------:R-:W-:Y:S05]  /*1e10*/  BSYNC.RECONVERGENT B2 ;  /* 0x0000000000027941 */ /* 0x000fea0003800200 */
.L_x_1443:
[----:B------:R-:W-:Y:S02]  /*1e20*/  HFMA2 R3, -RZ, RZ, 0.487060546875, -0.0625 ;  /* 0x37cbac00ff037431 */ /* 0x000fe400000001ff */
[----:B------:R-:W-:Y:S01]  /*1e30*/  FMUL R0, R17, R17 ;  /* 0x0000001111007220 */ /* 0x000fe20000400000 */
[C---:B------:R-:W-:Y:S01]  /*1e40*/  LOP3.LUT R22, R19.reuse, 0x1, RZ, 0xc0, !PT ;  /* 0x0000000113167812 */ /* 0x040fe200078ec0ff */
[----:B------:R-:W-:Y:S01]  /*1e50*/  IMAD.MOV.U32 R23, RZ, RZ, 0x3c0885e4 ;  /* 0x3c0885e4ff177424 */ /* 0x000fe200078e00ff */
[----:B------:R-:W-:Y:S01]  /*1e60*/  LOP3.LUT P1, RZ, R19, 0x2, RZ, 0xc0, !PT ;  /* 0x0000000213ff7812 */ /* 0x000fe2000782c0ff */
[----:B------:R-:W0:Y:S01]  /*1e70*/  MUFU.RCP R25, R20 ;  /* 0x0000001400197308 */ /* 0x000e220000001000 */
[----:B------:R-:W-:Y:S01]  /*1e80*/  ISETP.NE.U32.AND P0, PT, R22, 0x1, PT ;  /* 0x000000011600780c */ /* 0x000fe20003f05070 */
[----:B------:R-:W-:Y:S01]  /*1e90*/  BSSY.RECONVERGENT B2, `(.L_x_1445) ;  /* 0x0000017000027945 */ /* 0x000fe20003800200 */
[----:B------:R-:W-:Y:S01]  /*1ea0*/  MOV R22, 0x3e2aaaa8 ;  /* 0x3e2aaaa800167802 */ /* 0x000fe20000000f00 */
[----:B------:R-:W-:Y:S01]  /*1eb0*/  FFMA R3, R0, R3, -0.0013887860113754868507 ;  /* 0xbab607ed00037423 */ /* 0x000fe20000000003 */
[----:B------:R-:W-:-:S02]  /*1ec0*/  FSEL R23, R23, 0.041666727513074874878, P0 ;  /* 0x3d2aaabb17177808 */ /* 0x000fc40000000000 */
[----:B------:R-:W-:Y:S02]  /*1ed0*/  FSEL R22, -R22, -0.4999999701976776123, P0 ;  /* 0xbeffffff16167808 */ /* 0x000fe40000000100 */
[----:B------:R-:W-:Y:S02]  /*1ee0*/  FSEL R3, R3, -0.00019574658654164522886, !P0 ;  /* 0xb94d415303037808 */ /* 0x000fe40004000000 */
[----:B------:R-:W-:-:S03]  /*1ef0*/  FSEL R17, R17, 1, P0 ;  /* 0x3f80000011117808 */ /* 0x000fc60000000000 */
        /* <DEDUP_REMOVED lines=14> */
[----:B------:R-:W-:Y:S05]  /*1fe0*/  CALL.REL.NOINC `($__internal_20_$__cuda_sm3x_div_rn_noftz_f32_slowpath) ;  /* 0x0000010000187944 */ /* 0x000fea0003c00000 */
[----:B------:R-:W-:-:S07]  /*1ff0*/  MOV R17, R0 ;  /* 0x0000000000117202 */ /* 0x000fce0000000f00 */
.L_x_1446:
[----:B------:R-:W-:Y:S05]  /*2000*/  BSYNC.RECONVERGENT B2 ;  /* 0x0000000000027941 */ /* 0x000fea0003800200 */
.L_x_1445:
        /* <DEDUP_REMOVED lines=11> */
[----:B------:R-:W-:Y:S01]  /*20c0*/  IMAD.MOV.U32 R0, RZ, RZ, R23 ;  /* 0x000000ffff007224 */ /* 0x000fe200078e0017 */
[----:B------:R-:W-:-:S07]  /*20d0*/  MOV R26, 0x20f0 ;  /* 0x000020f0001a7802 */ /* 0x000fce0000000f00 */
[----:B------:R-:W-:Y:S05]  /*20e0*/  CALL.REL.NOINC `($__internal_20_$__cuda_sm3x_div_rn_noftz_f32_slowpath) ;  /* 0x000000fc00d87944 */ /* 0x000fea0003c00000 */
.L_x_1448:
[----:B------:R-:W-:Y:S05]  /*20f0*/  BSYNC.RECONVERGENT B2 ;  /* 0x0000000000027941 */ /* 0x000fea0003800200 */
.L_x_1447:
[----:B------:R-:W0:Y:S01]  /*2100*/  LDC.64 R36, c[0x0][0x380] ;  /* 0x0000e000ff247b82 */ /* 0x000e220000000a00 */
[----:B------:R-:W1:Y:S01]  /*2110*/  LDCU.64 UR4, c[0x0][0x3f0] ;  /* 0x00007e00ff0477ac */ /* 0x000e620008000a00 */
[----:B------:R-:W-:Y:S01]  /*2120*/  FADD R17, R0, -R17 ;  /* 0x8000001100117221 */ /* 0x000fe20000000000 */
[----:B------:R-:W-:Y:S01]  /*2130*/  FMUL R3, RZ, R7 ;  /* 0x00000007ff037220 */ /* 0x000fe20000400000 */
[----:B------:R-:W-:Y:S01]  /*2140*/  FMUL R0, RZ, R6 ;  /* 0x00000006ff007220 */ /* 0x000fe20000400000 */
[----:B------:R-:W-:Y:S01]  /*2150*/  FFMA R45, RZ, R8, RZ ;  /* 0x00000008ff2d7223 */ /* 0x000fe200000000ff */
[----:B------:R-:W-:Y:S01]  /*2160*/  FMUL R2, R2, R17 ;  /* 0x0000001102027220 */ /* 0x000fe20000400000 */
[----:B------:R-:W-:Y:S01]  /*2170*/  FFMA R19, RZ, R10, R3 ;  /* 0x0000000aff137223 */ /* 0x000fe20000000003 */
[----:B------:R-:W2:Y:S01]  /*2180*/  LDC.64 R34, c[0x0][0x388] ;  /* 0x0000e200ff227b82 */ /* 0x000ea20000000a00 */
[----:B------:R-:W-:Y:S01]  /*2190*/  FFMA R39, RZ, R9, R0 ;  /* 0x00000009ff277223 */ /* 0x000fe20000000000 */
[C---:B------:R-:W-:Y:S01]  /*21a0*/  FMUL R17, R2.reuse, R13 ;  /* 0x0000000d02117220 */ /* 0x040fe20000400000 */
[----:B------:R-:W-:-:S03]  /*21b0*/  FMUL R3, R2, R12 ;  /* 0x0000000c02037220 */ /* 0x000fc60000400000 */
[CC--:B------:R-:W-:Y:S01]  /*21c0*/  FMUL R0, R16.reuse, R17.reuse ;  /* 0x0000001110007220 */ /* 0x0c0fe20000400000 */
[----:B------:R-:W-:Y:S01]  /*21d0*/  FMUL R20, RZ, R17 ;  /* 0x00000011ff147220 */ /* 0x000fe20000400000 */
[----:B------:R-:W3:Y:S01]  /*21e0*/  LDC.64 R32, c[0x0][0x390] ;  /* 0x0000e400ff207b82 */ /* 0x000ee20000000a00 */
[-C--:B------:R-:W-:Y:S01]  /*21f0*/  FMUL R4, R16, R3.reuse ;  /* 0x0000000310047220 */ /* 0x080fe20000400000 */
[----:B------:R-:W-:Y:S01]  /*2200*/  FMUL R38, RZ, R3 ;  /* 0x00000003ff267220 */ /* 0x000fe20000400000 */
[----:B-1----:R-:W-:Y:S02]  /*2210*/  IMAD R17, R21, UR5, R18 ;  /* 0x0000000515117c24 */ /* 0x002fe4000f8e0212 */
[----:B------:R-:W-:Y:S01]  /*2220*/  FMUL R3, R2, R11 ;  /* 0x0000000b02037220 */ /* 0x000fe20000400000 */
[CC--:B------:R-:W-:Y:S01]  /*2230*/  FFMA R41, R19.reuse, R5.reuse, R0 ;  /* 0x0000000513297223 */ /* 0x0c0fe20000000000 */
[-C--:B------:R-:W-:Y:S01]  /*2240*/  FFMA R47, R19, R5.reuse, R20 ;  /* 0x00000005132f7223 */ /* 0x080fe20000000014 */
[CC--:B------:R-:W-:Y:S01]  /*2250*/  FFMA R43, R39.reuse, R5.reuse, R4 ;  /* 0x00000005272b7223 */ /* 0x0c0fe20000000004 */
[----:B------:R-:W1:Y:S01]  /*2260*/  LDC.64 R30, c[0x0][0x3a0] ;  /* 0x0000e800ff1e7b82 */ /* 0x000e620000000a00 */
[-C--:B------:R-:W-:Y:S01]  /*2270*/  FFMA R49, R39, R5.reuse, R38 ;  /* 0x0000000527317223 */ /* 0x080fe20000000026 */
[----:B------:R-:W-:Y:S01]  /*2280*/  FMUL R19, R16, R5 ;  /* 0x0000000510137220 */ /* 0x000fe20000400000 */
[----:B0-----:R-:W-:-:S04]  /*2290*/  IMAD.WIDE R36, R17, 0x4, R36 ;  /* 0x0000000411247825 */ /* 0x001fc800078e0224 */
[----:B------:R-:W-:Y:S01]  /*22a0*/  FMUL R0, R16, R3 ;  /* 0x0000000310007220 */ /* 0x000fe20000400000 */
[----:B------:R-:W-:Y:S01]  /*22b0*/  FMUL R39, RZ, R5 ;  /* 0x00000005ff277220 */ /* 0x000fe20000400000 */
[----:B------:R-:W-:Y:S01]  /*22c0*/  FMUL R2, RZ, R3 ;  /* 0x00000003ff027220 */ /* 0x000fe20000400000 */
[----:B------:R-:W-:Y:S01]  /*22d0*/  IADD3 R21, PT, PT, R21, 0x1, RZ ;  /* 0x0000000115157810 */ /* 0x000fe20007ffe0ff */
[----:B------:R-:W0:Y:S01]  /*22e0*/  LDC.64 R28, c[0x0][0x3b0] ;  /* 0x0000ec00ff1c7b82 */ /* 0x000e220000000a00 */
[----:B--2---:R-:W-:-:S04]  /*22f0*/  IMAD.WIDE R34, R17, 0x4, R34 ;  /* 0x0000000411227825 */ /* 0x004fc800078e0222 */
[CC--:B------:R-:W-:Y:S01]  /*2300*/  FFMA R3, R45.reuse, R5.reuse, R0 ;  /* 0x000000052d037223 */ /* 0x0c0fe20000000000 */
[----:B------:R2:W-:Y:S01]  /*2310*/  STG.E desc[UR6][R36.64], R19 ;  /* 0x0000001324007986 */ /* 0x0005e2000c101906 */
[----:B------:R-:W-:Y:S01]  /*2320*/  FFMA R5, R45, R5, R2 ;  /* 0x000000052d057223 */ /* 0x000fe20000000002 */
[----:B------:R-:W-:Y:S02]  /*2330*/  ISETP.NE.AND P0, PT, R21, UR4, PT ;  /* 0x0000000415007c0c */ /* 0x000fe4000bf05270 */
        /* <DEDUP_REMOVED lines=17> */
[----:B--2---:R-:W0:Y:S02]  /*2450*/  LDC.64 R2, c[0x0][0x3d0] ;  /* 0x0000f400ff027b82 */ /* 0x004e240000000a00 */
[----:B0-----:R-:W-:-:S05]  /*2460*/  IMAD.WIDE R2, R18, 0x4, R2 ;  /* 0x0000000412027825 */ /* 0x001fca00078e0202 */
[----:B------:R0:W5:Y:S02]  /*2470*/  LDG.E R4, desc[UR6][R2.64] ;  /* 0x0000000602047981 */ /* 0x000164000c1e1900 */
.L_x_1433:
[----:B0-----:R-:W0:Y:S01]  /*2480*/  MUFU.RCP R2, R15 ;  /* 0x0000000f00027308 */ /* 0x001e220000001000 */
[----:B------:R-:W1:Y:S01]  /*2490*/  LDC R0, c[0x0][0x3f0] ;  /* 0x0000fc00ff007b82 */ /* 0x000e620000000800 */
[----:B------:R-:W-:Y:S06]  /*24a0*/  BSSY.RECONVERGENT B2, `(.L_x_1450) ;  /* 0x000000e000027945 */ /* 0x000fec0003800200 */
[----:B-----5:R-:W2:Y:S01]  /*24b0*/  FCHK P0, R4, R15 ;  /* 0x0000000f04007302 */ /* 0x020ea20000000000 */
[----:B0-----:R-:W-:-:S04]  /*24c0*/  FFMA R3, R2, -R15, 1 ;  /* 0x3f80000002037423 */ /* 0x001fc8000000080f */
[----:B------:R-:W-:-:S04]  /*24d0*/  FFMA R3, R2, R3, R2 ;  /* 0x0000000302037223 */ /* 0x000fc80000000002 */
[----:B------:R-:W-:Y:S01]  /*24e0*/  FFMA R5, R3, R4, RZ ;  /* 0x0000000403057223 */ /* 0x000fe200000000ff */
[----:B-1----:R-:W-:-:S03]  /*24f0*/  ISETP.GE.AND P4, PT, R0, 0x1, PT ;  /* 0x000000010000780c */ /* 0x002fc60003f86270 */
[----:B------:R-:W-:-:S04]  /*2500*/  FFMA R2, R5, -R15, R4 ;  /* 0x8000000f05027223 */ /* 0x000fc80000000004 */
[----:B------:R-:W-:Y:S01]  /*2510*/  FFMA R2, R3, R2, R5 ;  /* 0x0000000203027223 */ /* 0x000fe20000000005 */
[----:B--2---:R-:W-:Y:S06]  /*2520*/  @!P0 BRA `(.L_x_1451) ;  /* 0x0000000000148947 */ /* 0x004fec0003800000 */
[----:B------:R-:W-:Y:S01]  /*2530*/  IMAD.MOV.U32 R3, RZ, RZ, R4 ;  /* 0x000000ffff037224 */ /* 0x000fe200078e0004 */
[----:B------:R-:W-:Y:S02]  /*2540*/  MOV R0, R15 ;  /* 0x0000000f00007202 */ /* 0x000fe40000000f00 */
[----:B------:R-:W-:-:S07]  /*2550*/  MOV R26, 0x2570 ;  /* 0x00002570001a7802 */ /* 0x000fce0000000f00 */
[----:B------:R-:W-:Y:S05]  /*2560*/  CALL.REL.NOINC `($__internal_20_$__cuda_sm3x_div_rn_noftz_f32_slowpath) ;  /* 0x000000f800b87944 */ /* 0x000fea0003c00000 */
[----:B------:R-:W-:-:S07]  /*2570*/  IMAD.MOV.U32 R2, RZ, RZ, R0 ;  /* 0x000000ffff027224 */ /* 0x000fce00078e0000 */
.L_x_1451:
[----:B------:R-:W-:Y:S05]  /*2580*/  BSYNC.RECONVERGENT B2 ;  /* 0x0000000000027941 */ /* 0x000fea0003800200 */
.L_x_1450:
[----:B------:R-:W-:Y:S01]  /*2590*/  FFMA R0, -R2, R2, 1 ;  /* 0x3f80000002007423 */ /* 0x000fe20000000102 */
[----:B------:R-:W-:Y:S03]  /*25a0*/  BSSY.RECONVERGENT B0, `(.L_x_1452) ;  /* 0x000000d000007945 */ /* 0x000fe60003800200 */
[----:B------:R0:W1:Y:S01]  /*25b0*/  MUFU.RSQ R3, R0 ;  /* 0x0000000000037308 */ /* 0x0000620000001400 */
[----:B------:R-:W-:-:S04]  /*25c0*/  IADD3 R4, PT, PT, R0, -0xd000000, RZ ;  /* 0xf300000000047810 */ /* 0x000fc80007ffe0ff */
[----:B------:R-:W-:-:S13]  /*25d0*/  ISETP.GT.U32.AND P0, PT, R4, 0x727fffff, PT ;  /* 0x727fffff0400780c */ /* 0x000fda0003f04070 */
[----:B01----:R-:W-:Y:S05]  /*25e0*/  @!P0 BRA `(.L_x_1453) ;  /* 0x0000000000108947 */ /* 0x003fea0003800000 */
[----:B------:R-:W-:-:S07]  /*25f0*/  MOV R29, 0x2610 ;  /* 0x00002610001d7802 */ /* 0x000fce0000000f00 */
[----:B------:R-:W-:Y:S05]  /*2600*/  CALL.REL.NOINC `($__internal_19_$__cuda_sm20_sqrt_rn_f32_slowpath) ;  /* 0x000000f800387944 */ /* 0x000fea0003c00000 */
[----:B------:R-:W-:Y:S01]  /*2610*/  IMAD.MOV.U32 R5, RZ, RZ, R3 ;  /* 0x000000ffff057224 */ /* 0x000fe200078e0003 */
[----:B------:R-:W-:Y:S06]  /*2620*/  BRA `(.L_x_1454) ;  /* 0x0000000000107947 */ /* 0x000fec0003800000 */
.L_x_1453:
[----:B------:R-:W-:Y:S01]  /*2630*/  FMUL.FTZ R5, R0, R3 ;  /* 0x0000000300057220 */ /* 0x000fe20000410000 */
[----:B------:R-:W-:-:S03]  /*2640*/  FMUL.FTZ R3, R3, 0.5 ;  /* 0x3f00000003037820 */ /* 0x000fc60000410000 */
[----:B------:R-:W-:-:S04]  /*2650*/  FFMA R0, -R5, R5, R0 ;  /* 0x0000000505007223 */ /* 0x000fc80000000100 */
[----:B------:R-:W-:-:S07]  /*2660*/  FFMA R5, R0, R3, R5 ;  /* 0x0000000300057223 */ /* 0x000fce0000000005 */
.L_x_1454:
[----:B------:R-:W-:Y:S05]  /*2670*/  BSYNC.RECONVERGENT B0 ;  /* 0x0000000000007941 */ /* 0x000fea0003800200 */
.L_x_1452:
[----:B------:R-:W0:Y:S08]  /*2680*/  LDC.64 R24, c[0x0][0x3e0] ;  /* 0x0000f800ff187b82 */ /* 0x000e300000000a00 */
[----:B------:R-:W1:Y:S01]  /*2690*/  LDC R0, c[0x0][0x3e8] ;  /* 0x0000fa00ff007b82 */ /* 0x000e620000000800 */
[----:B0-----:R-:W2:Y:S01]  /*26a0*/  LDG.E R24, desc[UR6][R24.64+0x4] ;  /* 0x0000040618187981 */ /* 0x001ea2000c1e1900 */
[----:B------:R-:W-:Y:S01]  /*26b0*/  FADD R3, -R5, -RZ ;  /* 0x800000ff05037221 */ /* 0x000fe20000000100 */
[----:B------:R-:W-:-:S02]  /*26c0*/  HFMA2 R20, -RZ, RZ, 1.875, 0 ;  /* 0x3f800000ff147431 */ /* 0x000fc400000001ff */
[----:B------:R-:W-:Y:S01]  /*26d0*/  FADD R23, -R2, -RZ ;  /* 0x800000ff02177221 */ /* 0x000fe20000000100 */
[----:B------:R0:W-:Y:S01]  /*26e0*/  STL [R1+0xc0], RZ ;  /* 0x0000c0ff01007387 */ /* 0x0001e20000100800 */
[----:B------:R-:W-:Y:S02]  /*26f0*/  IMAD.MOV.U32 R22, RZ, RZ, R3 ;  /* 0x000000ffff167224 */ /* 0x000fe400078e0003 */
[----:B-1----:R-:W-:Y:S01]  /*2700*/  FMUL R21, R0, 4 ;  /* 0x4080000000157820 */ /* 0x002fe20000400000 */
[----:B------:R0:W-:Y:S04]  /*2710*/  STL.64 [R1+0x20], R2 ;  /* 0x0000200201007387 */ /* 0x0001e80000100a00 */
[----:B------:R0:W-:Y:S04]  /*2720*/  STL [R1+0x48], R20 ;  /* 0x0000481401007387 */ /* 0x0001e80000100800 */
[----:B------:R0:W-:Y:S01]  /*2730*/  STL.64 [R1+0x98], R22 ;  /* 0x0000981601007387 */ /* 0x0001e20000100a00 */
        /* <DEDUP_REMOVED lines=10> */
[----:B------:R-:W-:Y:S01]  /*27e0*/  MOV R3, R0 ;  /* 0x0000000000037202 */ /* 0x000fe20000000f00 */
[----:B------:R-:W-:Y:S01]  /*27f0*/  IMAD.MOV.U32 R0, RZ, RZ, R21 ;  /* 0x000000ffff007224 */ /* 0x000fe200078e0015 */
[----:B------:R-:W-:-:S07]  /*2800*/  MOV R26, 0x2820 ;  /* 0x00002820001a7802 */ /* 0x000fce0000000f00 */
[----:B------:R-:W-:Y:S05]  /*2810*/  CALL.REL.NOINC `($__internal_20_$__cuda_sm3x_div_rn_noftz_f32_slowpath) ;  /* 0x000000f8000c7944 */ /* 0x000fea0003c00000 */
[----:B------:R-:W-:-:S07]  /*2820*/  MOV R4, R0 ;  /* 0x0000000000047202 */ /* 0x000fce0000000f00 */
.L_x_1455:
[----:B------:R-:W-:Y:S01]  /*2830*/  VIADD R0, R4, 0xf3000000 ;  /* 0xf300000004007836 */ /* 0x000fe20000000000 */
[----:B------:R0:W1:Y:S01]  /*2840*/  MUFU.RSQ R3, R4 ;  /* 0x0000000400037308 */ /* 0x0000620000001400 */
[----:B------:R-:W-:Y:S03]  /*2850*/  BSSY.RECONVERGENT B0, `(.L_x_1456) ;  /* 0x000000c000007945 */ /* 0x000fe60003800200 */
[----:B------:R-:W-:-:S13]  /*2860*/  ISETP.GT.U32.AND P0, PT, R0, 0x727fffff, PT ;  /* 0x727fffff0000780c */ /* 0x000fda0003f04070 */
[----:B01----:R-:W-:Y:S05]  /*2870*/  @!P0 BRA `(.L_x_1457) ;  /* 0x0000000000148947 */ /* 0x003fea0003800000 */
[----:B------:R-:W-:Y:S02]  /*2880*/  MOV R0, R4 ;  /* 0x0000000400007202 */ /* 0x000fe40000000f00 */
[----:B------:R-:W-:-:S07]  /*2890*/  MOV R29, 0x28b0 ;  /* 0x000028b0001d7802 */ /* 0x000fce0000000f00 */
[----:B------:R-:W-:Y:S05]  /*28a0*/  CALL.REL.NOINC `($__internal_19_$__cuda_sm20_sqrt_rn_f32_slowpath) ;  /* 0x000000f400907944 */ /* 0x000fea0003c00000 */
[----:B------:R-:W-:Y:S01]  /*28b0*/  IMAD.MOV.U32 R19, RZ, RZ, R3 ;  /* 0x000000ffff137224 */ /* 0x000fe200078e0003 */
[----:B------:R-:W-:Y:S06]  /*28c0*/  BRA `(.L_x_1458) ;  /* 0x0000000000107947 */ /* 0x000fec0003800000 */
.L_x_1457:
[C---:B------:R-:W-:Y:S01]  /*28d0*/  FMUL.FTZ R19, R3.reuse, R4 ;  /* 0x0000000403137220 */ /* 0x040fe20000410000 */
[----:B------:R-:W-:-:S03]  /*28e0*/  FMUL.FTZ R0, R3, 0.5 ;  /* 0x3f00000003007820 */ /* 0x000fc60000410000 */
[----:B------:R-:W-:-:S04]  /*28f0*/  FFMA R4, -R19, R19, R4 ;  /* 0x0000001313047223 */ /* 0x000fc80000000104 */
[----:B------:R-:W-:-:S07]  /*2900*/  FFMA R19, R4, R0, R19 ;  /* 0x0000000004137223 */ /* 0x000fce0000000013 */
.L_x_1458:
[----:B------:R-:W-:Y:S05]  /*2910*/  BSYNC.RECONVERGENT B0 ;  /* 0x0000000000007941 */ /* 0x000fea0003800200 */
.L_x_1456:
[----:B------:R-:W-:Y:S05]  /*2920*/  @!P4 BRA `(.L_x_1459) ;  /* 0x0000001c00fcc947 */ /* 0x000fea0003800000 */
[C---:B------:R-:W-:Y:S01]  /*2930*/  FMUL R21, R19.reuse, -R5 ;  /* 0x8000000513157220 */ /* 0x040fe20000400000 */
[----:B------:R-:W-:Y:S02]  /*2940*/  HFMA2 R33, -RZ, RZ, 0, 0 ;  /* 0x00000000ff217431 */ /* 0x000fe400000001ff */
[----:B------:R-:W-:Y:S01]  /*2950*/  FMUL R19, R19, R2 ;  /* 0x0000000213137220 */ /* 0x000fe20000400000 */
[C---:B------:R-:W-:Y:S01]  /*2960*/  FMUL R0, R21.reuse, R10 ;  /* 0x0000000a15007220 */ /* 0x040fe20000400000 */
[C---:B------:R-:W-:Y:S01]  /*2970*/  FMUL R27, R21.reuse, R9 ;  /* 0x00000009151b7220 */ /* 0x040fe20000400000 */
[----:B------:R-:W-:Y:S02]  /*2980*/  FFMA R21, R21, R8, RZ ;  /* 0x0000000815157223 */ /* 0x000fe400000000ff */
[----:B------:R-:W-:Y:S01]  /*2990*/  FFMA R31, RZ, R7, R0 ;  /* 0x00000007ff1f7223 */ /* 0x000fe20000000000 */
[----:B------:R-:W-:-:S07]  /*29a0*/  FFMA R27, RZ, R6, R27 ;  /* 0x00000006ff1b7223 */ /* 0x000fce000000001b */
.L_x_1485:
        /* <DEDUP_REMOVED lines=26> */
.L_x_1462:
        /* <DEDUP_REMOVED lines=30> */
[----:B-1----:R-:W-:Y:S02]  /*2d30*/  LOP3.LUT R24, R4, R17, RZ, 0x3c, !PT ;  /* 0x0000001104187212 */ /* 0x002fe400078e3cff */
[C---:B------:R-:W-:Y:S02]  /*2d40*/  LOP3.LUT R34, R22.reuse, R3, RZ, 0x3c, !PT ;  /* 0x0000000316227212 */ /* 0x040fe400078e3cff */
[----:B------:R-:W-:Y:S02]  /*2d50*/  LOP3.LUT R35, R22, R4, RZ, 0x3c, !PT ;  /* 0x0000000416237212 */ /* 0x000fe400078e3cff */
[----:B------:R-:W-:Y:S02]  /*2d60*/  SHF.R.U32.HI R3, RZ, 0x1e, R0 ;  /* 0x0000001eff037819 */ /* 0x000fe40000011600 */
[----:B------:R-:W-:Y:S02]  /*2d70*/  ISETP.GE.AND P1, PT, R24, RZ, PT ;  /* 0x000000ff1800720c */ /* 0x000fe40003f26270 */
[----:B------:R-:W0:Y:S01]  /*2d80*/  I2F.F64.S64 R34, R34 ;  /* 0x0000002200227312 */ /* 0x000e220000301c00 */
[----:B------:R-:W-:-:S05]  /*2d90*/  LEA.HI R0, R4, R3, RZ, 0x1 ;  /* 0x0000000304007211 */ /* 0x000fca00078f08ff */
[----:B------:R-:W-:-:S05]  /*2da0*/  IMAD.MOV R3, RZ, RZ, -R0 ;  /* 0x000000ffff037224 */ /* 0x000fca00078e0a00 */
[----:B------:R-:W-:Y:S01]  /*2db0*/  @!P0 MOV R0, R3 ;  /* 0x0000000300008202 */ /* 0x000fe20000000f00 */
[----:B0-----:R-:W-:-:S10]  /*2dc0*/  DMUL R22, R34, UR4 ;  /* 0x0000000422167c28 */ /* 0x001fd40008000000 */
[----:B------:R-:W0:Y:S02]  /*2dd0*/  F2F.F32.F64 R22, R22 ;  /* 0x0000001600167310 */ /* 0x000e240000301000 */
[----:B0-----:R-:W-:-:S07]  /*2de0*/  FSEL R3, -R22, R22, !P1 ;  /* 0x0000001616037208 */ /* 0x001fce0004800100 */
.L_x_1461:
[----:B------:R-:W-:Y:S05]  /*2df0*/  BSYNC.RECONVERGENT B0 ;  /* 0x0000000000007941 */ /* 0x000fea0003800200 */
.L_x_1460:
[C---:B------:R-:W-:Y:S01]  /*2e00*/  LOP3.LUT R23, R0.reuse, 0x1, RZ, 0xc0, !PT ;  /* 0x0000000100177812 */ /* 0x040fe200078ec0ff */
[----:B------:R-:W-:Y:S02]  /*2e10*/  IMAD.MOV.U32 R26, RZ, RZ, 0x37cbac00 ;  /* 0x37cbac00ff1a7424 */ /* 0x000fe400078e00ff */
[----:B------:R-:W-:Y:S01]  /*2e20*/  FMUL R4, R3, R3 ;  /* 0x0000000303047220 */ /* 0x000fe20000400000 */
[----:B------:R-:W-:Y:S01]  /*2e30*/  VIADD R0, R0, 0x1 ;  /* 0x0000000100007836 */ /* 0x000fe20000000000 */
[----:B------:R-:W-:Y:S01]  /*2e40*/  ISETP.NE.U32.AND P0, PT, R23, 0x1, PT ;  /* 0x000000011700780c */ /* 0x000fe20003f05070 */
[----:B------:R-:W-:Y:S02]  /*2e50*/  HFMA2 R23, -RZ, RZ, 1.0078125, -8.98838043212890625e-05 ;  /* 0x3c0885e4ff177431 */ /* 0x000fe400000001ff */
[----:B------:R-:W-:Y:S01]  /*2e60*/  FFMA R22, R4, R26, -0.0013887860113754868507 ;  /* 0xbab607ed04167423 */ /* 0x000fe2000000001a */
[----:B------:R-:W-:Y:S01]  /*2e70*/  MOV R25, 0x3e2aaaa8 ;  /* 0x3e2aaaa800197802 */ /* 0x000fe20000000f00 */
[----:B------:R-:W-:Y:S01]  /*2e80*/  BSSY.RECONVERGENT B0, `(.L_x_1463) ;  /* 0x0000041000007945 */ /* 0x000fe20003800200 */
[----:B------:R-:W-:-:S02]  /*2e90*/  LOP3.LUT P1, RZ, R0, 0x2, RZ, 0xc0, !PT ;  /* 0x0000000200ff7812 */ /* 0x000fc4000782c0ff */
[----:B------:R-:W-:Y:S02]  /*2ea0*/  FSEL R29, R22, -0.00019574658654164522886, P0 ;  /* 0xb94d4153161d7808 */ /* 0x000fe40000000000 */
[----:B------:R-:W-:Y:S02]  /*2eb0*/  FSEL R35, R3, 1, !P0 ;  /* 0x3f80000003237808 */ /* 0x000fe40004000000 */
[----:B------:R-:W-:Y:S02]  /*2ec0*/  FSEL R37, R23, 0.041666727513074874878, !P0 ;  /* 0x3d2aaabb17257808 */ /* 0x000fe40004000000 */
[----:B------:R-:W-:Y:S01]  /*2ed0*/  FSEL R22, -R25, -0.4999999701976776123, !P0 ;  /* 0xbeffffff19167808 */ /* 0x000fe20004000100 */
[C---:B------:R-:W-:Y:S02]  /*2ee0*/  FFMA R0, R4.reuse, R35, RZ ;  /* 0x0000002304007223 */ /* 0x040fe400000000ff */
[----:B------:R-:W-:-:S04]  /*2ef0*/  FFMA R29, R4, R29, R37 ;  /* 0x0000001d041d7223 */ /* 0x000fc80000000025 */
[----:B------:R-:W-:Y:S01]  /*2f00*/  FFMA R22, R4, R29, R22 ;  /* 0x0000001d04167223 */ /* 0x000fe20000000016 */
[----:B------:R-:W-:-:S03]  /*2f10*/  IMAD.MOV.U32 R4, RZ, RZ, R30 ;  /* 0x000000ffff047224 */ /* 0x000fc600078e001e */
        /* <DEDUP_REMOVED lines=13> */
.L_x_1465:
        /* <DEDUP_REMOVED lines=41> */
[----:B01----:R-:W-:-:S07]  /*3280*/  FSEL R0, -R38, R38, !P0 ;  /* 0x0000002626007208 */ /* 0x003fce0004000100 */
.L_x_1464:
[----:B------:R-:W-:Y:S05]  /*3290*/  BSYNC.RECONVERGENT B0 ;  /* 0x0000000000007941 */ /* 0x000fea0003800200 */
.L_x_1463:
        /* <DEDUP_REMOVED lines=11> */
[----:B------:R-:W-:Y:S01]  /*3350*/  FFMA R22, R3, R26, R22 ;  /* 0x0000001a03167223 */ /* 0x000fe20000000016 */
[----:B0-----:R-:W-:-:S03]  /*3360*/  FFMA R23, -R17, R24, 1 ;  /* 0x3f80000011177423 */ /* 0x001fc60000000118 */
[C---:B------:R-:W-:Y:S01]  /*3370*/  FFMA R22, R3.reuse, R22, R25 ;  /* 0x0000001603167223 */ /* 0x040fe20000000019 */
[----:B------:R-:W-:Y:S01]  /*3380*/  FFMA R3, R3, R0, RZ ;  /* 0x0000000003037223 */ /* 0x000fe200000000ff */
[----:B------:R-:W-:-:S03]  /*3390*/  FFMA R4, R24, R23, R24 ;  /* 0x0000001718047223 */ /* 0x000fc60000000018 */
[----:B------:R-:W-:-:S04]  /*33a0*/  FFMA R3, R3, R22, R0 ;  /* 0x0000001603037223 */ /* 0x000fc80000000000 */
[----:B------:R-:W-:-:S04]  /*33b0*/  @P1 FADD R3, RZ, -R3 ;  /* 0x80000003ff031221 */ /* 0x000fc80000000000 */
        /* <DEDUP_REMOVED lines=9> */
.L_x_1467:
[----:B------:R-:W-:Y:S05]  /*3450*/  BSYNC.RECONVERGENT B2 ;  /* 0x0000000000027941 */ /* 0x000fea0003800200 */
.L_x_1466:
        /* <DEDUP_REMOVED lines=14> */
.L_x_1469:
[----:B------:R-:W-:Y:S05]  /*3540*/  BSYNC.RECONVERGENT B2 ;  /* 0x0000000000027941 */ /* 0x000fea0003800200 */
.L_x_1468:
[----:B------:R-:W-:Y:S01]  /*3550*/  BSSY.RECONVERGENT B0, `(.L_x_1470) ;  /* 0x0000038000007945 */ /* 0x000fe20003800200 */
[----:B------:R-:W-:Y:S01]  /*3560*/  FADD R4, R0, R4 ;  /* 0x0000000400047221 */ /* 0x000fe20000000000 */
        /* <DEDUP_REMOVED lines=12> */
.L_x_1472:
        /* <DEDUP_REMOVED lines=42> */
.L_x_1471:
[----:B------:R-:W-:Y:S05]  /*38d0*/  BSYNC.RECONVERGENT B0 ;  /* 0x0000000000007941 */ /* 0x000fea0003800200 */
.L_x_1470:
        /* <DEDUP_REMOVED lines=31> */
.L_x_1475:
        /* <DEDUP_REMOVED lines=42> */
.L_x_1474:
[----:B------:R-:W-:Y:S05]  /*3d70*/  BSYNC.RECONVERGENT B0 ;  /* 0x0000000000007941 */ /* 0x000fea0003800200 */
.L_x_1473:
[----:B------:R-:W-:Y:S01]  /*3d80*/  FMUL R3, R0, R0 ;  /* 0x0000000000037220 */ /* 0x000fe20000400000 */
[C---:B------:R-:W-:Y:S01]  /*3d90*/  LOP3.LUT R23, R26.reuse, 0x1, RZ, 0xc0, !PT ;  /* 0x000000011a177812 */ /* 0x040fe200078ec0ff */
[----:B------:R-:W-:Y:S01]  /*3da0*/  FMUL R32, R17, R22 ;  /* 0x0000001611207220 */ /* 0x000fe20000400000 */
[----:B------:R-:W-:Y:S01]  /*3db0*/  BSSY.RECONVERGENT B2, `(.L_x_1476) ;  /* 0x000001b000027945 */ /* 0x000fe20003800200 */
[----:B------:R-:W-:Y:S01]  /*3dc0*/  FFMA R25, R3, R25, -0.0013887860113754868507 ;  /* 0xbab607ed03197423 */ /* 0x000fe20000000019 */
[----:B------:R-:W-:Y:S01]  /*3dd0*/  ISETP.NE.U32.AND P0, PT, R23, 0x1, PT ;  /* 0x000000011700780c */ /* 0x000fe20003f05070 */
[----:B------:R-:W-:-:S03]  /*3de0*/  VIADD R23, R26, 0x1 ;  /* 0x000000011a177836 */ /* 0x000fc60000000000 */
[----:B------:R-:W-:Y:S02]  /*3df0*/  FSEL R26, R29, 0.041666727513074874878, !P0 ;  /* 0x3d2aaabb1d1a7808 */ /* 0x000fe40004000000 */
[----:B------:R-:W-:Y:S02]  /*3e00*/  FSEL R22, R25, -0.00019574658654164522886, P0 ;  /* 0xb94d415319167808 */ /* 0x000fe40000000000 */
[----:B------:R-:W-:Y:S01]  /*3e10*/  LOP3.LUT P1, RZ, R23, 0x2, RZ, 0xc0, !PT ;  /* 0x0000000217ff7812 */ /* 0x000fe2000782c0ff */
[----:B------:R-:W0:Y:S01]  /*3e20*/  MUFU.RCP R25, R32 ;  /* 0x0000002000197308 */ /* 0x000e220000001000 */
[----:B------:R-:W-:Y:S01]  /*3e30*/  FSEL R23, -R36, -0.4999999701976776123, !P0 ;  /* 0xbeffffff24177808 */ /* 0x000fe20004000100 */
[----:B------:R-:W-:Y:S01]  /*3e40*/  FFMA R22, R3, R22, R26 ;  /* 0x0000001603167223 */ /* 0x000fe2000000001a */
[----:B------:R-:W-:-:S03]  /*3e50*/  FSEL R0, R0, 1, !P0 ;  /* 0x3f80000000007808 */ /* 0x000fc60004000000 */
[C---:B------:R-:W-:Y:S02]  /*3e60*/  FFMA R22, R3.reuse, R22, R23 ;  /* 0x0000001603167223 */ /* 0x040fe40000000017 */
        /* <DEDUP_REMOVED lines=13> */
[----:B------:R-:W-:Y:S05]  /*3f40*/  CALL.REL.NOINC `($__internal_20_$__cuda_sm3x_div_rn_noftz_f32_slowpath) ;  /* 0x000000e000407944 */ /* 0x000fea0003c00000 */
[----:B------:R-:W-:-:S07]  /*3f50*/  IMAD.MOV.U32 R22, RZ, RZ, R0 ;  /* 0x000000ffff167224 */ /* 0x000fce00078e0000 */
.L_x_1477:
[----:B------:R-:W-:Y:S05]  /*3f60*/  BSYNC.RECONVERGENT B2 ;  /* 0x0000000000027941 */ /* 0x000fea0003800200 */
.L_x_1476:
        /* <DEDUP_REMOVED lines=13> */
.L_x_1479:
[----:B------:R-:W-:Y:S05]  /*4040*/  BSYNC.RECONVERGENT B2 ;  /* 0x0000000000027941 */ /* 0x000fea0003800200 */
.L_x_1478:
        /* <DEDUP_REMOVED lines=12> */
.L_x_1482:
        /* <DEDUP_REMOVED lines=42> */
.L_x_1481:
[----:B------:R-:W-:Y:S05]  /*43b0*/  BSYNC.RECONVERGENT B0 ;  /* 0x0000000000007941 */ /* 0x000fea0003800200 */
.L_x_1480:
[----:B------:R-:W-:Y:S01]  /*43c0*/  MOV R0, 0x37cbac00 ;  /* 0x37cbac0000007802 */ /* 0x000fe20000000f00 */
[----:B------:R-:W-:Y:S01]  /*43d0*/  FMUL R3, R28, R28 ;  /* 0x0000001c1c037220 */ /* 0x000fe20000400000 */
[C---:B------:R-:W-:Y:S01]  /*43e0*/  LOP3.LUT R23, R30.reuse, 0x1, RZ, 0xc0, !PT ;  /* 0x000000011e177812 */ /* 0x040fe200078ec0ff */
[----:B------:R-:W-:Y:S01]  /*43f0*/  FMUL R26, R17, R17 ;  /* 0x00000011111a7220 */ /* 0x000fe20000400000 */
[----:B------:R-:W-:Y:S02]  /*4400*/  HFMA2 R17, -RZ, RZ, 1.541015625, -0.052001953125 ;  /* 0x3e2aaaa8ff117431 */ /* 0x000fe400000001ff */
[----:B------:R-:W-:Y:S01]  /*4410*/  FFMA R0, R3, R0, -0.0013887860113754868507 ;  /* 0xbab607ed03007423 */ /* 0x000fe20000000000 */
[----:B------:R-:W-:Y:S01]  /*4420*/  IMAD.MOV.U32 R24, RZ, RZ, 0x3c0885e4 ;  /* 0x3c0885e4ff187424 */ /* 0x000fe200078e00ff */
[----:B------:R-:W-:Y:S01]  /*4430*/  ISETP.NE.U32.AND P0, PT, R23, 0x1, PT ;  /* 0x000000011700780c */ /* 0x000fe20003f05070 */
[----:B------:R-:W-:Y:S01]  /*4440*/  BSSY.RECONVERGENT B2, `(.L_x_1483) ;  /* 0x0000017000027945 */ /* 0x000fe20003800200 */
[----:B------:R-:W-:Y:S01]  /*4450*/  LOP3.LUT P1, RZ, R30, 0x2, RZ, 0xc0, !PT ;  /* 0x000000021eff7812 */ /* 0x000fe2000782c0ff */
[----:B------:R-:W0:Y:S01]  /*4460*/  MUFU.RCP R23, R26 ;  /* 0x0000001a00177308 */ /* 0x000e220000001000 */
[----:B------:R-:W-:-:S02]  /*4470*/  FSEL R0, R0, -0.00019574658654164522886, !P0 ;  /* 0xb94d415300007808 */ /* 0x000fc40004000000 */
[----:B------:R-:W-:Y:S02]  /*4480*/  FSEL R24, R24, 0.041666727513074874878, P0 ;  /* 0x3d2aaabb18187808 */ /* 0x000fe40000000000 */
        /* <DEDUP_REMOVED lines=18> */
.L_x_1484:
[----:B------:R-:W-:Y:S05]  /*45b0*/  BSYNC.RECONVERGENT B2 ;  /* 0x0000000000027941 */ /* 0x000fea0003800200 */
.L_x_1483:
[----:B------:R-:W0:Y:S01]  /*45c0*/  LDC.64 R24, c[0x0][0x3f0] ;  /* 0x0000fc00ff187b82 */ /* 0x000e220000000a00 */
[----:B------:R-:W-:Y:S01]  /*45d0*/  FADD R17, R22, -R0 ;  /* 0x8000000016117221 */ /* 0x000fe20000000000 */
        /* <DEDUP_REMOVED lines=10> */
[----:B------:R-:W-:Y:S01]  /*4680*/  FMUL R49, RZ, R4 ;  /* 0x00000004ff317220 */ /* 0x000fe20000400000 */
[----:B------:R-:W-:Y:S01]  /*4690*/  FMUL R17, RZ, R26 ;  /* 0x0000001aff117220 */ /* 0x000fe20000400000 */
[----:B------:R-:W-:Y:S01]  /*46a0*/  FMUL R3, RZ, R30 ;  /* 0x0000001eff037220 */ /* 0x000fe20000400000 */
[----:B------:R-:W-:Y:S01]  /*46b0*/  FMUL R47, RZ, R20 ;  /* 0x00000014ff2f7220 */ /* 0x000fe20000400000 */
[----:B------:R-:W2:Y:S01]  /*46c0*/  LDC.64 R42, c[0x0][0x388] ;  /* 0x0000e200ff2a7b82 */ /* 0x000ea20000000a00 */
[----:B------:R-:W-:Y:S01]  /*46d0*/  FFMA R17, R0, R4, R17 ;  /* 0x0000000400117223 */ /* 0x000fe20000000011 */
[C---:B------:R-:W-:Y:S01]  /*46e0*/  FMUL R26, R19.reuse, R26 ;  /* 0x0000001a131a7220 */ /* 0x040fe20000400000 */
[----:B------:R-:W-:Y:S01]  /*46f0*/  FFMA R0, R48, R4, R47 ;  /* 0x0000000430007223 */ /* 0x000fe2000000002f */
[C---:B------:R-:W-:Y:S01]  /*4700*/  FMUL R30, R19.reuse, R30 ;  /* 0x0000001e131e7220 */ /* 0x040fe20000400000 */
[C---:B------:R-:W-:Y:S01]  /*4710*/  FMUL R47, R19.reuse, R4 ;  /* 0x00000004132f7220 */ /* 0x040fe20000400000 */
[----:B------:R-:W-:Y:S01]  /*4720*/  FMUL R20, R19, R20 ;  /* 0x0000001413147220 */ /* 0x000fe20000400000 */
[-C--:B------:R-:W-:Y:S01]  /*4730*/  FFMA R51, R31, R4.reuse, R26 ;  /* 0x000000041f337223 */ /* 0x080fe2000000001a */
        /* <DEDUP_REMOVED lines=30> */
.L_x_1459:
        /* <DEDUP_REMOVED lines=16> */
[----:B------:R-:W-:Y:S05]  /*4a20*/  CALL.REL.NOINC `($__internal_20_$__cuda_sm3x_div_rn_noftz_f32_slowpath) ;  /* 0x000000d400887944 */ /* 0x000fea0003c00000 */
[----:B------:R-:W-:-:S07]  /*4a30*/  MOV R4, R0 ;  /* 0x0000000000047202 */ /* 0x000fce0000000f00 */
.L_x_1486:
        /* <DEDUP_REMOVED lines=10> */
.L_x_1488:
[C---:B------:R-:W-:Y:S01]  /*4ae0*/  FMUL.FTZ R19, R3.reuse, R4 ;  /* 0x0000000403137220 */ /* 0x040fe20000410000 */
[----:B------:R-:W-:-:S03]  /*4af0*/  FMUL.FTZ R0, R3, 0.5 ;  /* 0x3f00000003007820 */ /* 0x000fc60000410000 */
[----:B------:R-:W-:-:S04]  /*4b00*/  FFMA R4, -R19, R19, R4 ;  /* 0x0000001313047223 */ /* 0x000fc80000000104 */
[----:B------:R-:W-:-:S07]  /*4b10*/  FFMA R19, R4, R0, R19 ;  /* 0x0000000004137223 */ /* 0x000fce0000000013 */
.L_x_1489:
[----:B------:R-:W-:Y:S05]  /*4b20*/  BSYNC.RECONVERGENT B0 ;  /* 0x0000000000007941 */ /* 0x000fea0003800200 */
.L_x_1487:
        /* <DEDUP_REMOVED lines=20> */
.L_x_1492:
        /* <DEDUP_REMOVED lines=31> */
[C---:B------:R-:W-:Y:S02]  /*4e60*/  LEA.HI R0, R17.reuse, R0, RZ, 0x1 ;  /* 0x0000000011007211 */ /* 0x040fe400078f08ff */
[C---:B------:R-:W-:Y:S02]  /*4e70*/  LOP3.LUT R22, R4.reuse, R3, RZ, 0x3c, !PT ;  /* 0x0000000304167212 */ /* 0x040fe400078e3cff */
[----:B------:R-:W-:Y:S02]  /*4e80*/  LOP3.LUT R23, R4, R17, RZ, 0x3c, !PT ;  /* 0x0000001104177212 */ /* 0x000fe400078e3cff */
[----:B------:R-:W-:-:S04]  /*4e90*/  LOP3.LUT R3, R17, R14, RZ, 0x3c, !PT ;  /* 0x0000000e11037212 */ /* 0x000fc800078e3cff */
[----:B------:R-:W0:Y:S01]  /*4ea0*/  I2F.F64.S64 R22, R22 ;  /* 0x0000001600167312 */ /* 0x000e220000301c00 */
[----:B------:R-:W-:Y:S02]  /*4eb0*/  ISETP.GE.AND P1, PT, R3, RZ, PT ;  /* 0x000000ff0300720c */ /* 0x000fe40003f26270 */
[----:B------:R-:W-:-:S05]  /*4ec0*/  IADD3 R3, PT, PT, -R0, RZ, RZ ;  /* 0x000000ff00037210 */ /* 0x000fca0007ffe1ff */
[----:B------:R-:W-:Y:S01]  /*4ed0*/  @!P0 IMAD.MOV.U32 R0, RZ, RZ, R3 ;  /* 0x000000ffff008224 */ /* 0x000fe200078e0003 */
[----:B0-----:R-:W-:-:S10]  /*4ee0*/  DMUL R26, R22, UR4 ;  /* 0x00000004161a7c28 */ /* 0x001fd40008000000 */
[----:B------:R-:W0:Y:S02]  /*4ef0*/  F2F.F32.F64 R26, R26 ;  /* 0x0000001a001a7310 */ /* 0x000e240000301000 */
[----:B01----:R-:W-:-:S07]  /*4f00*/  FSEL R3, -R26, R26, !P1 ;  /* 0x0000001a1a037208 */ /* 0x003fce0004800100 */
.L_x_1491:
[----:B------:R-:W-:Y:S05]  /*4f10*/  BSYNC.RECONVERGENT B0 ;  /* 0x0000000000007941 */ /* 0x000fea0003800200 */
.L_x_1490:
        /* <DEDUP_REMOVED lines=14> */
[C---:B------:R-:W-:Y:S01]  /*5000*/  FFMA R4, R17.reuse, R4, R20 ;  /* 0x0000000411047223 */ /* 0x040fe20000000014 */
        /* <DEDUP_REMOVED lines=18> */
.L_x_1495:
        /* <DEDUP_REMOVED lines=42> */
.L_x_1494:
[----:B------:R-:W-:Y:S05]  /*53d0*/  BSYNC.RECONVERGENT B0 ;  /* 0x0000000000007941 */ /* 0x000fea0003800200 */
.L_x_1493:
        /* <DEDUP_REMOVED lines=29> */
.L_x_1498:
        /* <DEDUP_REMOVED lines=42> */
.L_x_1497:
[----:B------:R-:W-:Y:S05]  /*5850*/  BSYNC.RECONVERGENT B0 ;  /* 0x0000000000007941 */ /* 0x000fea0003800200 */
.L_x_1496:
        /* <DEDUP_REMOVED lines=30> */
.L_x_1501:
        /* <DEDUP_REMOVED lines=42> */
.L_x_1500:
[----:B------:R-:W-:Y:S05]  /*5ce0*/  BSYNC.RECONVERGENT B0 ;  /* 0x0000000000007941 */ /* 0x000fea0003800200 */
.L_x_1499:
        /* <DEDUP_REMOVED lines=29> */
.L_x_1504:
        /* <DEDUP_REMOVED lines=42> */
.L_x_1503:
[----:B------:R-:W-:Y:S05]  /*6160*/  BSYNC.RECONVERGENT B0 ;  /* 0x0000000000007941 */ /* 0x000fea0003800200 */
.L_x_1502:
        /* <DEDUP_REMOVED lines=26> */
.L_x_1507:
        /* <DEDUP_REMOVED lines=35> */
[----:B------:R-:W0:Y:S01]  /*6540*/  I2F.F64.S64 R22, R22 ;  /* 0x0000001600167312 */ /* 0x000e220000301c00 */
[----:B------:R-:W-:Y:S01]  /*6550*/  IMAD.MOV R0, RZ, RZ, -R21 ;  /* 0x000000ffff007224 */ /* 0x000fe200078e0a15 */
[----:B------:R-:W-:-:S04]  /*6560*/  ISETP.GE.AND P0, PT, R3, RZ, PT ;  /* 0x000000ff0300720c */ /* 0x000fc80003f06270 */
[----:B------:R-:W-:Y:S01]  /*6570*/  @!P1 MOV R21, R0 ;  /* 0x0000000000159202 */ /* 0x000fe20000000f00 */
[----:B0-----:R-:W-:-:S10]  /*6580*/  DMUL R36, R22, UR4 ;  /* 0x0000000416247c28 */ /* 0x001fd40008000000 */
[----:B------:R-:W0:Y:S02]  /*6590*/  F2F.F32.F64 R36, R36 ;  /* 0x0000002400247310 */ /* 0x000e240000301000 */
[----:B01----:R-:W-:-:S07]  /*65a0*/  FSEL R25, -R36, R36, !P0 ;  /* 0x0000002424197208 */ /* 0x003fce0004000100 */
.L_x_1506:
[----:B------:R-:W-:Y:S05]  /*65b0*/  BSYNC.RECONVERGENT B0 ;  /* 0x0000000000007941 */ /* 0x000fea0003800200 */
.L_x_1505:
        /* <DEDUP_REMOVED lines=12> */
[----:B------:R-:W-:Y:S01]  /*6680*/  FMUL R22, RZ, R3 ;  /* 0x00000003ff167220 */ /* 0x000fe20000400000 */
[----:B------:R-:W-:Y:S01]  /*6690*/  LOP3.LUT P1, RZ, R21, 0x2, RZ, 0xc0, !PT ;  /* 0x0000000215ff7812 */ /* 0x000fe2000782c0ff */
[----:B------:R-:W-:Y:S01]  /*66a0*/  FFMA R37, R35, R9, R20 ;  /* 0x0000000923257223 */ /* 0x000fe20000000014 */
[----:B------:R-:W-:Y:S01]  /*66b0*/  FSEL R4, R27, 0.041666727513074874878, !P0 ;  /* 0x3d2aaabb1b047808 */ /* 0x000fe20004000000 */
[----:B------:R-:W-:Y:S01]  /*66c0*/  HFMA2 R43, -RZ, RZ, 0, 0 ;  /* 0x00000000ff2b7431 */ /* 0x000fe200000001ff */
[----:B------:R-:W-:-:S02]  /*66d0*/  FSEL R26, R26, -0.00019574658654164522886, P0 ;  /* 0xb94d41531a1a7808 */ /* 0x000fc40000000000 */
[----:B------:R-:W-:Y:S02]  /*66e0*/  FSEL R0, R25, 1, !P0 ;  /* 0x3f80000019007808 */ /* 0x000fe40004000000 */
[----:B------:R-:W-:Y:S01]  /*66f0*/  FSEL R25, -R28, -0.4999999701976776123, !P0 ;  /* 0xbeffffff1c197808 */ /* 0x000fe20004000100 */
[C---:B------:R-:W-:Y:S02]  /*6700*/  FFMA R4, R23.reuse, R26, R4 ;  /* 0x0000001a17047223 */ /* 0x040fe40000000004 */
[C---:B------:R-:W-:Y:S02]  /*6710*/  FFMA R21, R23.reuse, R0, RZ ;  /* 0x0000000017157223 */ /* 0x040fe400000000ff */
[----:B------:R-:W-:-:S04]  /*6720*/  FFMA R4, R23, R4, R25 ;  /* 0x0000000417047223 */ /* 0x000fc80000000019 */
[----:B------:R-:W-:Y:S01]  /*6730*/  FFMA R0, R21, R4, R0 ;  /* 0x0000000415007223 */ /* 0x000fe20000000000 */
[----:B------:R-:W-:Y:S01]  /*6740*/  FMUL R4, R3, R7 ;  /* 0x0000000703047220 */ /* 0x000fe20000400000 */
[-C--:B------:R-:W-:Y:S02]  /*6750*/  FMUL R21, R30, -R5.reuse ;  /* 0x800000051e157220 */ /* 0x080fe40000400000 */
[----:B------:R-:W-:Y:S01]  /*6760*/  @P1 FADD R0, RZ, -R0 ;  /* 0x80000000ff001221 */ /* 0x000fe20000000000 */
[C---:B------:R-:W-:Y:S01]  /*6770*/  FFMA R41, R35.reuse, R10, R4 ;  /* 0x0000000a23297223 */ /* 0x040fe20000000004 */
[----:B------:R-:W-:Y:S02]  /*6780*/  FFMA R35, R35, R8, R22 ;  /* 0x0000000823237223 */ /* 0x000fe40000000016 */
[----:B------:R-:W-:-:S04]  /*6790*/  FMUL R0, R0, -R5 ;  /* 0x8000000500007220 */ /* 0x000fc80000400000 */
[----:B------:R-:W-:Y:S01]  /*67a0*/  FMUL R0, R0, R19 ;  /* 0x0000001300007220 */ /* 0x000fe20000400000 */
[----:B------:R-:W-:-:S03]  /*67b0*/  FMUL R19, R24, -R5 ;  /* 0x8000000518137220 */ /* 0x000fc60000400000 */
[C---:B------:R-:W-:Y:S01]  /*67c0*/  FMUL R4, R0.reuse, R7 ;  /* 0x0000000700047220 */ /* 0x040fe20000400000 */
[----:B------:R-:W-:Y:S01]  /*67d0*/  FMUL R20, R0, R6 ;  /* 0x0000000600147220 */ /* 0x000fe20000400000 */
[----:B------:R-:W-:Y:S02]  /*67e0*/  FMUL R27, RZ, R0 ;  /* 0x00000000ff1b7220 */ /* 0x000fe40000400000 */
[C---:B------:R-:W-:Y:S01]  /*67f0*/  FFMA R33, R17.reuse, R10, R4 ;  /* 0x0000000a11217223 */ /* 0x040fe20000000004 */
[C---:B------:R-:W-:Y:S01]  /*6800*/  FFMA R31, R17.reuse, R9, R20 ;  /* 0x00000009111f7223 */ /* 0x040fe20000000014 */
[----:B------:R-:W-:-:S07]  /*6810*/  FFMA R27, R17, R8, R27 ;  /* 0x00000008111b7223 */ /* 0x000fce000000001b */
.L_x_1534:
        /* <DEDUP_REMOVED lines=26> */
.L_x_1511:
        /* <DEDUP_REMOVED lines=42> */
.L_x_1510:
[----:B------:R-:W-:Y:S05]  /*6c60*/  BSYNC.RECONVERGENT B0 ;  /* 0x0000000000007941 */ /* 0x000fea0003800200 */
.L_x_1509:
        /* <DEDUP_REMOVED lines=31> */
.L_x_1514:
        /* <DEDUP_REMOVED lines=42> */
.L_x_1513:
[----:B------:R-:W-:Y:S05]  /*7100*/  BSYNC.RECONVERGENT B0 ;  /* 0x0000000000007941 */ /* 0x000fea0003800200 */
.L_x_1512:
        /* <DEDUP_REMOVED lines=27> */
.L_x_1516:
[----:B------:R-:W-:Y:S05]  /*72c0*/  BSYNC.RECONVERGENT B2 ;  /* 0x0000000000027941 */ /* 0x000fea0003800200 */
.L_x_1515:
        /* <DEDUP_REMOVED lines=14> */
.L_x_1518:
[----:B------:R-:W-:Y:S05]  /*73b0*/  BSYNC.RECONVERGENT B2 ;  /* 0x0000000000027941 */ /* 0x000fea0003800200 */
.L_x_1517:
        /* <DEDUP_REMOVED lines=14> */
.L_x_1521:
        /* <DEDUP_REMOVED lines=42> */
.L_x_1520:
[----:B------:R-:W-:Y:S05]  /*7740*/  BSYNC.RECONVERGENT B0 ;  /* 0x0000000000007941 */ /* 0x000fea0003800200 */
.L_x_1519:
        /* <DEDUP_REMOVED lines=31> */
.L_x_1524:
        /* <DEDUP_REMOVED lines=42> */
.L_x_1523:
[----:B------:R-:W-:Y:S05]  /*7be0*/  BSYNC.RECONVERGENT B0 ;  /* 0x0000000000007941 */ /* 0x000fea0003800200 */
.L_x_1522:
        /* <DEDUP_REMOVED lines=30> */
.L_x_1526:
[----:B------:R-:W-:Y:S05]  /*7dd0*/  BSYNC.RECONVERGENT B2 ;  /* 0x0000000000027941 */ /* 0x000fea0003800200 */
.L_x_1525:
        /* <DEDUP_REMOVED lines=13> */
.L_x_1528:
[----:B------:R-:W-:Y:S05]  /*7eb0*/  BSYNC.RECONVERGENT B2 ;  /* 0x0000000000027941 */ /* 0x000fea0003800200 */
.L_x_1527:
        /* <DEDUP_REMOVED lines=12> */
.L_x_1531:
        /* <DEDUP_REMOVED lines=35> */
[----:B------:R-:W0:Y:S01]  /*81b0*/  I2F.F64.S64 R24, R24 ;  /* 0x0000001800187312 */ /* 0x000e220000301c00 */
[----:B------:R-:W-:-:S04]  /*81c0*/  LEA.HI R30, R30, R3, RZ, 0x1 ;  /* 0x000000031e1e7211 */ /* 0x000fc800078f08ff */
[----:B------:R-:W-:-:S05]  /*81d0*/  IADD3 R0, PT, PT, -R30, RZ, RZ ;  /* 0x000000ff1e007210 */ /* 0x000fca0007ffe1ff */
[----:B------:R-:W-:Y:S01]  /*81e0*/  @!P1 IMAD.MOV.U32 R30, RZ, RZ, R0 ;  /* 0x000000ffff1e9224 */ /* 0x000fe200078e0000 */
[----:B0-----:R-:W-:-:S10]  /*81f0*/  DMUL R38, R24, UR4 ;  /* 0x0000000418267c28 */ /* 0x001fd40008000000 */
[----:B------:R-:W0:Y:S02]  /*8200*/  F2F.F32.F64 R38, R38 ;  /* 0x0000002600267310 */ /* 0x000e240000301000 */
[----:B01----:R-:W-:-:S07]  /*8210*/  FSEL R28, -R38, R38, !P0 ;  /* 0x00000026261c7208 */ /* 0x003fce0004000100 */
.L_x_1530:
[----:B------:R-:W-:Y:S05]  /*8220*/  BSYNC.RECONVERGENT B0 ;  /* 0x0000000000007941 */ /* 0x000fea0003800200 */
.L_x_1529:
[----:B------:R-:W-:Y:S01]  /*8230*/  LOP3.LUT R17, R30, 0x1, RZ, 0xc0, !PT ;  /* 0x000000011e117812 */ /* 0x000fe200078ec0ff */
[----:B------:R-:W-:Y:S01]  /*8240*/  FMUL R3, R28, R28 ;  /* 0x0000001c1c037220 */ /* 0x000fe20000400000 */
[----:B------:R-:W-:Y:S01]  /*8250*/  MOV R0, 0x37cbac00 ;  /* 0x37cbac0000007802 */ /* 0x000fe20000000f00 */
[----:B------:R-:W-:Y:S01]  /*8260*/  IMAD.MOV.U32 R24, RZ, RZ, 0x3c0885e4 ;  /* 0x3c0885e4ff187424 */ /* 0x000fe200078e00ff */
[----:B------:R-:W-:Y:S01]  /*8270*/  ISETP.NE.U32.AND P0, PT, R17, 0x1, PT ;  /* 0x000000011100780c */ /* 0x000fe20003f05070 */
[----:B------:R-:W-:Y:S02]  /*8280*/  HFMA2 R17, -RZ, RZ, 1.541015625, -0.052001953125 ;  /* 0x3e2aaaa8ff117431 */ /* 0x000fe400000001ff */
[----:B------:R-:W-:Y:S01]  /*8290*/  FMUL R26, R20, R15 ;  /* 0x0000000f141a7220 */ /* 0x000fe20000400000 */
[----:B------:R-:W-:Y:S01]  /*82a0*/  FFMA R0, R3, R0, -0.0013887860113754868507 ;  /* 0xbab607ed03007423 */ /* 0x000fe20000000000 */
[----:B------:R-:W-:Y:S01]  /*82b0*/  FSEL R24, R24, 0.041666727513074874878, P0 ;  /* 0x3d2aaabb18187808 */ /* 0x000fe20000000000 */
[----:B------:R-:W-:Y:S01]  /*82c0*/  BSSY.RECONVERGENT B2, `(.L_x_1532) ;  /* 0x0000018000027945 */ /* 0x000fe20003800200 */
[----:B------:R-:W-:Y:S01]  /*82d0*/  LOP3.LUT P1, RZ, R30, 0x2, RZ, 0xc0, !PT ;  /* 0x000000021eff7812 */ /* 0x000fe2000782c0ff */
[----:B------:R-:W-:Y:S01]  /*82e0*/  FMUL R26, R26, R26 ;  /* 0x0000001a1a1a7220 */ /* 0x000fe20000400000 */
[----:B------:R-:W-:-:S02]  /*82f0*/  FSEL R0, R0, -0.00019574658654164522886, !P0 ;  /* 0xb94d415300007808 */ /* 0x000fc40004000000 */
[----:B------:R-:W-:Y:S01]  /*8300*/  FSEL R28, R28, 1, P0 ;  /* 0x3f8000001c1c7808 */ /* 0x000fe20000000000 */
[----:B------:R-:W0:Y:S01]  /*8310*/  MUFU.RCP R23, R26 ;  /* 0x0000001a00177308 */ /* 0x000e220000001000 */
[----:B------:R-:W-:Y:S01]  /*8320*/  FSEL R17, -R17, -0.4999999701976776123, P0 ;  /* 0xbeffffff11117808 */ /* 0x000fe20000000100 */
        /* <DEDUP_REMOVED lines=17> */
.L_x_1533:
[----:B------:R-:W-:Y:S05]  /*8440*/  BSYNC.RECONVERGENT B2 ;  /* 0x0000000000027941 */ /* 0x000fea0003800200 */
.L_x_1532:
[----:B------:R-:W0:Y:S01]  /*8450*/  LDC.64 R28, c[0x0][0x3f0] ;  /* 0x0000fc00ff1c7b82 */ /* 0x000e220000000a00 */
[----:B------:R-:W-:Y:S01]  /*8460*/  FADD R17, R22, -R17 ;  /* 0x8000001116117221 */ /* 0x000fe20000000000 */
[----:B------:R-:W-:-:S03]  /*8470*/  FMUL R3, R19, R4 ;  /* 0x0000000413037220 */ /* 0x000fc60000400000 */
[----:B------:R-:W-:-:S03]  /*8480*/  FMUL R20, R20, R17 ;  /* 0x0000001114147220 */ /* 0x000fc60000400000 */
[----:B------:R-:W1:Y:S01]  /*8490*/  LDC.64 R24, c[0x0][0x380] ;  /* 0x0000e000ff187b82 */ /* 0x000e620000000a00 */
[C---:B------:R-:W-:Y:S01]  /*84a0*/  FMUL R26, R20.reuse, R13 ;  /* 0x0000000d141a7220 */ /* 0x040fe20000400000 */
[C---:B------:R-:W-:Y:S01]  /*84b0*/  FMUL R30, R20.reuse, R12 ;  /* 0x0000000c141e7220 */ /* 0x040fe20000400000 */
[----:B------:R-:W-:Y:S02]  /*84c0*/  FMUL R20, R20, R11 ;  /* 0x0000000b14147220 */ /* 0x000fe40000400000 */
[-C--:B------:R-:W-:Y:S01]  /*84d0*/  FMUL R32, R19, R26.reuse ;  /* 0x0000001a13207220 */ /* 0x080fe20000400000 */
[----:B------:R-:W-:Y:S01]  /*84e0*/  FMUL R34, R21, R26 ;  /* 0x0000001a15227220 */ /* 0x000fe20000400000 */
[-C--:B------:R-:W-:Y:S01]  /*84f0*/  FMUL R26, R19, R30.reuse ;  /* 0x0000001e131a7220 */ /* 0x080fe20000400000 */
[----:B------:R-:W2:Y:S01]  /*8500*/  LDC.64 R22, c[0x0][0x388] ;  /* 0x0000e200ff167b82 */ /* 0x000ea20000000a00 */
[----:B------:R-:W-:Y:S01]  /*8510*/  FMUL R36, R21, R30 ;  /* 0x0000001e15247220 */ /* 0x000fe20000400000 */
[-C--:B------:R-:W-:Y:S01]  /*8520*/  FMUL R30, R19, R20.reuse ;  /* 0x00000014131e7220 */ /* 0x080fe20000400000 */
[----:B------:R-:W-:Y:S01]  /*8530*/  FMUL R20, R21, R20 ;  /* 0x0000001415147220 */ /* 0x000fe20000400000 */
[-C--:B------:R-:W-:Y:S01]  /*8540*/  FFMA R32, R41, R4.reuse, R32 ;  /* 0x0000000429207223 */ /* 0x080fe20000000020 */
[-C--:B------:R-:W-:Y:S01]  /*8550*/  FFMA R26, R37, R4.reuse, R26 ;  /* 0x00000004251a7223 */ /* 0x080fe2000000001a */
[-C--:B------:R-:W-:Y:S01]  /*8560*/  FFMA R17, R31, R4.reuse, R36 ;  /* 0x000000041f117223 */ /* 0x080fe20000000024 */
[----:B------:R-:W-:Y:S01]  /*8570*/  FFMA R30, R35, R4, R30 ;  /* 0x00000004231e7223 */ /* 0x000fe2000000001e */
[----:B------:R-:W3:Y:S01]  /*8580*/  LDC.64 R38, c[0x0][0x390] ;  /* 0x0000e400ff267b82 */ /* 0x000ee20000000a00 */
[----:B0-----:R-:W-:-:S02]  /*8590*/  IMAD R0, R28, 0x3, R43 ;  /* 0x000000031c007824 */ /* 0x001fc400078e022b */
[----:B------:R-:W-:Y:S02]  /*85a0*/  FFMA R20, R27, R4, R20 ;  /* 0x000000041b147223 */ /* 0x000fe40000000014 */
[----:B------:R-:W-:-:S03]  /*85b0*/  IMAD R57, R0, R29, R18 ;  /* 0x0000001d00397224 */ /* 0x000fc600078e0212 */
[----:B------:R-:W0:Y:S01]  /*85c0*/  LDC.64 R44, c[0x0][0x3a0] ;  /* 0x0000e800ff2c7b82 */ /* 0x000e220000000a00 */
[----:B-1----:R-:W-:-:S05]  /*85d0*/  IMAD.WIDE R54, R57, 0x4, R24 ;  /* 0x0000000439367825 */ /* 0x002fca00078e0218 */
[----:B------:R1:W-:Y:S02]  /*85e0*/  STG.E desc[UR6][R54.64], R3 ;  /* 0x0000000336007986 */ /* 0x0003e4000c101906 */
[----:B------:R-:W4:Y:S01]  /*85f0*/  LDC.64 R46, c[0x0][0x3b0] ;  /* 0x0000ec00ff2e7b82 */ /* 0x000f220000000a00 */
[----:B--2---:R-:W-:-:S07]  /*8600*/  IMAD.WIDE R68, R57, 0x4, R22 ;  /* 0x0000000439447825 */ /* 0x004fce00078e0216 */
[----:B------:R-:W2:Y:S01]  /*8610*/  LDC.64 R48, c[0x0][0x398] ;  /* 0x0000e600ff307b82 */ /* 0x000ea20000000a00 */
[----:B---3--:R-:W-:-:S04]  /*8620*/  IMAD.WIDE R66, R57, 0x4, R38 ;  /* 0x0000000439427825 */ /* 0x008fc800078e0226 */
[-C--:B-1----:R-:W-:Y:S01]  /*8630*/  FFMA R3, R33, R4.reuse, R34 ;  /* 0x0000000421037223 */ /* 0x082fe20000000022 */
[----:B------:R-:W-:Y:S02]  /*8640*/  FMUL R4, R21, R4 ;  /* 0x0000000415047220 */ /* 0x000fe40000400000 */
[----:B------:R-:W1:Y:S01]  /*8650*/  LDC.64 R50, c[0x0][0x3a8] ;  /* 0x0000ea00ff327b82 */ /* 0x000e620000000a00 */
[C---:B0-----:R-:W-:Y:S02]  /*8660*/  IMAD.WIDE R64, R57.reuse, 0x4, R44 ;  /* 0x0000000439407825 */ /* 0x041fe400078e022c */
[----:B------:R0:W-:Y:S04]  /*8670*/  STG.E desc[UR6][R68.64], R4 ;  /* 0x0000000444007986 */ /* 0x0001e8000c101906 */
[----:B------:R3:W-:Y:S01]  /*8680*/  STG.E desc[UR6][R66.64], R32 ;  /* 0x0000002042007986 */ /* 0x0007e2000c101906 */
[----:B------:R-:W5:Y:S01]  /*8690*/  LDC.64 R52, c[0x0][0x3b8] ;  /* 0x0000ee00ff347b82 */ /* 0x000f620000000a00 */
[----:B----4-:R-:W-:-:S02]  /*86a0*/  IMAD.WIDE R62, R57, 0x4, R46 ;  /* 0x00000004393e7825 */ /* 0x010fc400078e022e */
[----:B------:R-:W-:Y:S04]  /*86b0*/  STG.E desc[UR6][R64.64], R26 ;  /* 0x0000001a40007986 */ /* 0x000fe8000c101906 */
[----:B------:R-:W-:Y:S01]  /*86c0*/  STG.E desc[UR6][R62.64], R30 ;  /* 0x0000001e3e007986 */ /* 0x000fe2000c101906 */
[----:B--2---:R-:W-:-:S05]  /*86d0*/  IMAD.WIDE R60, R57, 0x4, R48 ;  /* 0x00000004393c7825 */ /* 0x004fca00078e0230 */
[----:B------:R2:W-:Y:S01]  /*86e0*/  STG.E desc[UR6][R60.64], R3 ;  /* 0x000000033c007986 */ /* 0x0005e2000c101906 */
[----:B-1----:R-:W-:-:S05]  /*86f0*/  IMAD.WIDE R58, R57, 0x4, R50 ;  /* 0x00000004393a7825 */ /* 0x002fca00078e0232 */
[----:B------:R1:W-:Y:S01]  /*8700*/  STG.E desc[UR6][R58.64], R17 ;  /* 0x000000113a007986 */ /* 0x0003e2000c101906 */
[----:B-----5:R-:W-:-:S05]  /*8710*/  IMAD.WIDE R56, R57, 0x4, R52 ;  /* 0x0000000439387825 */ /* 0x020fca00078e0234 */
[----:B------:R-:W-:Y:S04]  /*8720*/  STG.E desc[UR6][R56.64], R20 ;  /* 0x0000001438007986 */ /* 0x000fe8000c101906 */
[----:B------:R-:W4:Y:S01]  /*8730*/  LDG.E R54, desc[UR6][R54.64] ;  /* 0x0000000636367981 */ /* 0x000f22000c1e1900 */
[----:B0-----:R-:W-:-:S05]  /*8740*/  IMAD.MOV R4, RZ, RZ, -R28 ;  /* 0x000000ffff047224 */ /* 0x001fca00078e0a1c */
[----:B------:R-:W-:-:S05]  /*8750*/  LEA R0, R4, R0, 0x1 ;  /* 0x0000000004007211 */ /* 0x000fca00078e08ff */
[----:B------:R-:W-:-:S04]  /*8760*/  IMAD R29, R0, R29, R18 ;  /* 0x0000001d001d7224 */ /* 0x000fc800078e0212 */
[----:B------:R-:W-:-:S04]  /*8770*/  IMAD.WIDE R24, R29, 0x4, R24 ;  /* 0x000000041d187825 */ /* 0x000fc800078e0218 */
[----:B----4-:R-:W-:-:S05]  /*8780*/  FADD R0, -R54, -RZ ;  /* 0x800000ff36007221 */ /* 0x010fca0000000100 */
[----:B------:R-:W-:Y:S04]  /*8790*/  STG.E desc[UR6][R24.64], R0 ;  /* 0x0000000018007986 */ /* 0x000fe8000c101906 */
[----:B------:R-:W4:Y:S01]  /*87a0*/  LDG.E R69, desc[UR6][R68.64] ;  /* 0x0000000644457981 */ /* 0x000f22000c1e1900 */
[----:B------:R-:W-:-:S05]  /*87b0*/  IMAD.WIDE R22, R29, 0x4, R22 ;  /* 0x000000041d167825 */ /* 0x000fca00078e0216 */
[----:B----4-:R0:W-:Y:S04]  /*87c0*/  STG.E desc[UR6][R22.64], R69 ;  /* 0x0000004516007986 */ /* 0x0101e8000c101906 */
[----:B---3--:R-:W2:Y:S01]  /*87d0*/  LDG.E R66, desc[UR6][R66.64] ;  /* 0x0000000642427981 */ /* 0x008ea2000c1e1900 */
[----:B------:R-:W-:-:S04]  /*87e0*/  IMAD.WIDE R38, R29, 0x4, R38 ;  /* 0x000000041d267825 */ /* 0x000fc800078e0226 */
[----:B--2---:R-:W-:-:S05]  /*87f0*/  FADD R3, -R66, -RZ ;  /* 0x800000ff42037221 */ /* 0x004fca0000000100 */
[----:B------:R2:W-:Y:S04]  /*8800*/  STG.E desc[UR6][R38.64], R3 ;  /* 0x0000000326007986 */ /* 0x0005e8000c101906 */
[----:B------:R-:W1:Y:S01]  /*8810*/  LDG.E R64, desc[UR6][R64.64] ;  /* 0x0000000640407981 */ /* 0x000e62000c1e1900 */
[----:B------:R-:W-:-:S04]  /*8820*/  IMAD.WIDE R44, R29, 0x4, R44 ;  /* 0x000000041d2c7825 */ /* 0x000fc800078e022c */
[----:B-1----:R-:W-:-:S05]  /*8830*/  FADD R17, -R64, -RZ ;  /* 0x800000ff40117221 */ /* 0x002fca0000000100 */
[----:B------:R2:W-:Y:S04]  /*8840*/  STG.E desc[UR6][R44.64], R17 ;  /* 0x000000112c007986 */ /* 0x0005e8000c101906 */
[----:B------:R-:W0:Y:S01]  /*8850*/  LDG.E R62, desc[UR6][R62.64] ;  /* 0x000000063e3e7981 */ /* 0x000e22000c1e1900 */
[----:B------:R-:W-:-:S04]  /*8860*/  IMAD.WIDE R46, R29, 0x4, R46 ;  /* 0x000000041d2e7825 */ /* 0x000fc800078e022e */
[----:B0-----:R-:W-:-:S05]  /*8870*/  FADD R23, -R62, -RZ ;  /* 0x800000ff3e177221 */ /* 0x001fca0000000100 */
[----:B------:R2:W-:Y:S04]  /*8880*/  STG.E desc[UR6][R46.64], R23 ;  /* 0x000000172e007986 */ /* 0x0005e8000c101906 */
[----:B------:R-:W3:Y:S01]  /*8890*/  LDG.E R61, desc[UR6][R60.64] ;  /* 0x000000063c3d7981 */ /* 0x000ee2000c1e1900 */
[----:B------:R-:W-:-:S05]  /*88a0*/  IMAD.WIDE R48, R29, 0x4, R48 ;  /* 0x000000041d307825 */ /* 0x000fca00078e0230 */
[----:B---3--:R2:W-:Y:S04]  /*88b0*/  STG.E desc[UR6][R48.64], R61 ;  /* 0x0000003d30007986 */ /* 0x0085e8000c101906 */
[----:B------:R-:W3:Y:S01]  /*88c0*/  LDG.E R59, desc[UR6][R58.64] ;  /* 0x000000063a3b7981 */ /* 0x000ee2000c1e1900 */
[----:B------:R-:W-:-:S05]  /*88d0*/  IMAD.WIDE R50, R29, 0x4, R50 ;  /* 0x000000041d327825 */ /* 0x000fca00078e0232 */
[----:B---3--:R2:W-:Y:S04]  /*88e0*/  STG.E desc[UR6][R50.64], R59 ;  /* 0x0000003b32007986 */ /* 0x0085e8000c101906 */
[----:B------:R-:W3:Y:S01]  /*88f0*/  LDG.E R57, desc[UR6][R56.64] ;  /* 0x0000000638397981 */ /* 0x000ee2000c1e1900 */
[----:B------:R-:W-:-:S04]  /*8900*/  IMAD.WIDE R52, R29, 0x4, R52 ;  /* 0x000000041d347825 */ /* 0x000fc800078e0234 */
[----:B------:R-:W-:-:S05]  /*8910*/  VIADD R43, R43, 0x1 ;  /* 0x000000012b2b7836 */ /* 0x000fca0000000000 */
[----:B------:R-:W-:Y:S01]  /*8920*/  ISETP.NE.AND P0, PT, R43, R28, PT ;  /* 0x0000001c2b00720c */ /* 0x000fe20003f05270 */
[----:B---3--:R2:W-:-:S12]  /*8930*/  STG.E desc[UR6][R52.64], R57 ;  /* 0x0000003934007986 */ /* 0x0085d8000c101906 */
[----:B------:R-:W-:Y:S05]  /*8940*/  @P0 BRA `(.L_x_1534) ;  /* 0xffffffdc00b40947 */ /* 0x000fea000383ffff */
.L_x_1508:
[----:B------:R-:W0:Y:S02]  /*8950*/  LDCU UR4, c[0x0][0x3ec] ;  /* 0x00007d80ff0477ac */ /* 0x000e240008000800 */
[----:B0-----:R-:W-:-:S09]  /*8960*/  UISETP.GE.AND UP0, UPT, UR4, 0x2, UPT ;  /* 0x000000020400788c */ /* 0x001fd2000bf06270 */
[----:B------:R-:W-:Y:S05]  /*8970*/  BRA.U !UP0, `(.L_x_1535) ;  /* 0x00000091086c7547 */ /* 0x000fea000b800000 */
[----:B------:R-:W-:Y:S02]  /*8980*/  HFMA2 R24, -RZ, RZ, 0, 1.1920928955078125e-07 ;  /* 0x00000002ff187431 */ /* 0x000fe400000001ff */
[----:B------:R-:W-:Y:S01]  /*8990*/  IMAD.MOV.U32 R22, RZ, RZ, 0x1 ;  /* 0x00000001ff167424 */ /* 0x000fe200078e00ff */
[----:B------:R-:W-:Y:S01]  /*89a0*/  MOV R21, 0x3 ;  /* 0x0000000300157802 */ /* 0x000fe20000000f00 */
[----:B------:R-:W-:Y:S01]  /*89b0*/  IMAD.MOV.U32 R20, RZ, RZ, RZ ;  /* 0x000000ffff147224 */ /* 0x000fe200078e00ff */
[----:B------:R-:W-:-:S07]  /*89c0*/  PRMT R19, RZ, 0x7610, R19 ;  /* 0x00007610ff137816 */ /* 0x000fce0000000013 */
.L_x_1671:
[----:B-1----:R-:W-:-:S05]  /*89d0*/  LEA R26, R24, R1, 0x2 ;  /* 0x00000001181a7211 */ /* 0x002fca00078e10ff */
[----:B---3--:R-:W3:Y:S04]  /*89e0*/  LDL R0, [R26+0x1c] ;  /* 0x00001c001a007983 */ /* 0x008ee80000100800 */
[----:B------:R-:W4:Y:S01]  /*89f0*/  LDL R4, [R26+0x94] ;  /* 0x000094001a047983 */ /* 0x000f220000100800 */
[C---:B--2---:R-:W-:Y:S01]  /*8a00*/  VIADD R17, R20.reuse, 0x1 ;  /* 0x0000000114117836 */ /* 0x044fe20000000000 */
[----:B------:R-:W-:Y:S01]  /*8a10*/  ISETP.GE.U32.AND P0, PT, R20, 0x3, PT ;  /* 0x000000031400780c */ /* 0x000fe20003f06070 */
[----:B------:R-:W-:-:S03]  /*8a20*/  IMAD.MOV.U32 R35, RZ, RZ, RZ ;  /* 0x000000ffff237224 */ /* 0x000fc600078e00ff */
[----:B------:R-:W-:-:S04]  /*8a30*/  IADD3 R28, PT, PT, R17, R24, RZ ;  /* 0x00000018111c7210 */ /* 0x000fc80007ffe0ff */
[----:B------:R-:W-:Y:S01]  /*8a40*/  I2FP.F32.S32 R28, R28 ;  /* 0x0000001c001c7245 */ /* 0x000fe20000201400 */
[CC--:B---3--:R-:W-:Y:S01]  /*8a50*/  FMUL R25, R0.reuse, R5.reuse ;  /* 0x0000000500197220 */ /* 0x0c8fe20000400000 */
[CC--:B------:R-:W-:Y:S01]  /*8a60*/  FMUL R3, R0.reuse, R2.reuse ;  /* 0x0000000200037220 */ /* 0x0c0fe20000400000 */
[-C--:B------:R-:W-:Y:S01]  /*8a70*/  FMUL R23, R0, -R5.reuse ;  /* 0x8000000500177220 */ /* 0x080fe20000400000 */
[----:B------:R0:W-:Y:S01]  /*8a80*/  STL [R26+0x44], R0 ;  /* 0x000044001a007387 */ /* 0x0001e20000100800 */
[C---:B----4-:R-:W-:Y:S01]  /*8a90*/  FMUL R27, R4.reuse, R5 ;  /* 0x00000005041b7220 */ /* 0x050fe20000400000 */
[-C--:B------:R-:W-:Y:S01]  /*8aa0*/  FFMA R25, R4, R2.reuse, -R25 ;  /* 0x0000000204197223 */ /* 0x080fe20000000819 */
[C---:B------:R-:W-:Y:S01]  /*8ab0*/  FMUL R3, R28.reuse, R3 ;  /* 0x000000031c037220 */ /* 0x040fe20000400000 */
[----:B------:R-:W-:Y:S01]  /*8ac0*/  FMUL R23, R28, R23 ;  /* 0x000000171c177220 */ /* 0x000fe20000400000 */
[----:B------:R-:W-:Y:S01]  /*8ad0*/  FFMA R27, R0, -R2, -R27 ;  /* 0x80000002001b7223 */ /* 0x000fe2000000081b */
[C---:B------:R-:W-:Y:S01]  /*8ae0*/  FMUL R25, R28.reuse, R25 ;  /* 0x000000191c197220 */ /* 0x040fe20000400000 */
[----:B------:R0:W-:Y:S02]  /*8af0*/  STL [R26+0xbc], R4 ;  /* 0x0000bc041a007387 */ /* 0x0001e40000100800 */
[----:B------:R-:W-:-:S02]  /*8b00*/  FMUL R27, R28, R27 ;  /* 0x0000001b1c1b7220 */ /* 0x000fc40000400000 */
[----:B------:R0:W-:Y:S04]  /*8b10*/  STL [R26+0x1c], R3 ;  /* 0x00001c031a007387 */ /* 0x0001e80000100800 */
[----:B------:R0:W-:Y:S04]  /*8b20*/  STL [R26+0x20], R23 ;  /* 0x000020171a007387 */ /* 0x0001e80000100800 */
[----:B------:R0:W-:Y:S04]  /*8b30*/  STL [R26+0x94], R25 ;  /* 0x000094191a007387 */ /* 0x0001e80000100800 */
[----:B------:R0:W-:Y:S01]  /*8b40*/  STL [R26+0x98], R27 ;  /* 0x0000981b1a007387 */ /* 0x0001e20000100800 */
[----:B------:R-:W-:Y:S05]  /*8b50*/  @!P0 BRA `(.L_x_1536) ;  /* 0x0000000800e08947 */ /* 0x000fea0003800000 */
[----:B0-----:R-:W-:-:S07]  /*8b60*/  HFMA2 R27, -RZ, RZ, 0, 0 ;  /* 0x00000000ff1b7431 */ /* 0x001fce00000001ff */
.L_x_1553:
        /* <DEDUP_REMOVED lines=24> */
.L_x_1538:
[----:B------:R-:W-:Y:S05]  /*8cf0*/  BSYNC.RECONVERGENT B2 ;  /* 0x0000000000027941 */ /* 0x000fea0003800200 */
.L_x_1537:
[----:B------:R-:W2:Y:S04]  /*8d00*/  LDL.64 R36, [R4+0xc0] ;  /* 0x0000c00004247983 */ /* 0x000ea80000100a00 */
[----:B------:R-:W3:Y:S01]  /*8d10*/  LDL.64 R34, [R4+0x98] ;  /* 0x0000980004227983 */ /* 0x000ee20000100a00 */
[----:B------:R-:W0:Y:S01]  /*8d20*/  MUFU.RCP R0, R43 ;  /* 0x0000002b00007308 */ /* 0x000e220000001000 */
[----:B------:R-:W-:Y:S01]  /*8d30*/  FMUL R3, R30, R5 ;  /* 0x000000051e037220 */ /* 0x000fe20000400000 */
[----:B------:R-:W-:Y:S01]  /*8d40*/  BSSY.RECONVERGENT B2, `(.L_x_1539) ;  /* 0x0000010000027945 */ /* 0x000fe20003800200 */
[----:B0-----:R-:W-:Y:S01]  /*8d50*/  FFMA R23, -R43, R0, 1 ;  /* 0x3f8000002b177423 */ /* 0x001fe20000000100 */
[----:B--2---:R-:W-:-:S03]  /*8d60*/  FMUL R45, R45, R36 ;  /* 0x000000242d2d7220 */ /* 0x004fc60000400000 */
[----:B------:R-:W-:Y:S01]  /*8d70*/  FFMA R36, R0, R23, R0 ;  /* 0x0000001700247223 */ /* 0x000fe20000000000 */
[----:B---3--:R-:W-:-:S04]  /*8d80*/  FFMA R3, R34, R2, -R3 ;  /* 0x0000000222037223 */ /* 0x008fc80000000803 */
[----:B------:R-:W-:-:S04]  /*8d90*/  FFMA R26, R28, R3, -R45 ;  /* 0x000000031c1a7223 */ /* 0x000fc8000000082d */
        /* <DEDUP_REMOVED lines=8> */
[----:B------:R-:W-:Y:S05]  /*8e20*/  CALL.REL.NOINC `($__internal_20_$__cuda_sm3x_div_rn_noftz_f32_slowpath) ;  /* 0x0000009000887944 */ /* 0x000fea0003c00000 */
[----:B------:R-:W-:-:S07]  /*8e30*/  IMAD.MOV.U32 R36, RZ, RZ, R0 ;  /* 0x000000ffff247224 */ /* 0x000fce00078e0000 */
.L_x_1540:
[----:B------:R-:W-:Y:S05]  /*8e40*/  BSYNC.RECONVERGENT B2 ;  /* 0x0000000000027941 */ /* 0x000fea0003800200 */
.L_x_1539:
        /* <DEDUP_REMOVED lines=20> */
.L_x_1542:
[----:B------:R-:W-:Y:S05]  /*8f90*/  BSYNC.RECONVERGENT B2 ;  /* 0x0000000000027941 */ /* 0x000fea0003800200 */
.L_x_1541:
[----:B------:R-:W0:Y:S01]  /*8fa0*/  MUFU.RCP R38, R43 ;  /* 0x0000002b00267308 */ /* 0x000e220000001000 */
[----:B------:R-:W-:Y:S01]  /*8fb0*/  FMUL R0, R31, R5 ;  /* 0x000000051f007220 */ /* 0x000fe20000400000 */
[----:B------:R-:W-:Y:S01]  /*8fc0*/  FMUL R37, R37, R44 ;  /* 0x0000002c25257220 */ /* 0x000fe20000400000 */
[----:B------:R1:W-:Y:S01]  /*8fd0*/  STL.64 [R4+0x20], R32 ;  /* 0x0000202004007387 */ /* 0x0003e20000100a00 */
[----:B------:R-:W-:Y:S01]  /*8fe0*/  BSSY.RECONVERGENT B2, `(.L_x_1543) ;  /* 0x0000010000027945 */ /* 0x000fe20003800200 */
[----:B------:R-:W-:Y:S02]  /*8ff0*/  FFMA R3, R35, R2, -R0 ;  /* 0x0000000223037223 */ /* 0x000fe40000000800 */
        /* <DEDUP_REMOVED lines=12> */
[----:B------:R-:W-:Y:S05]  /*90c0*/  CALL.REL.NOINC `($__internal_20_$__cuda_sm3x_div_rn_noftz_f32_slowpath) ;  /* 0x0000008c00e07944 */ /* 0x000fea0003c00000 */
[----:B------:R-:W-:-:S07]  /*90d0*/  IMAD.MOV.U32 R37, RZ, RZ, R0 ;  /* 0x000000ffff257224 */ /* 0x000fce00078e0000 */
.L_x_1544:
[----:B------:R-:W-:Y:S05]  /*90e0*/  BSYNC.RECONVERGENT B2 ;  /* 0x0000000000027941 */ /* 0x000fea0003800200 */
.L_x_1543:
        /* <DEDUP_REMOVED lines=22> */
[----:B------:R-:W-:Y:S05]  /*9250*/  CALL.REL.NOINC `($__internal_20_$__cuda_sm3x_div_rn_noftz_f32_slowpath) ;  /* 0x0000008c007c7944 */ /* 0x000fea0003c00000 */
[----:B------:R-:W-:-:S07]  /*9260*/  IMAD.MOV.U32 R30, RZ, RZ, R0 ;  /* 0x000000ffff1e7224 */ /* 0x000fce00078e0000 */
.L_x_1546:
[----:B------:R-:W-:Y:S05]  /*9270*/  BSYNC.RECONVERGENT B2 ;  /* 0x0000000000027941 */ /* 0x000fea0003800200 */
.L_x_1545:
        /* <DEDUP_REMOVED lines=18> */
[----:B------:R-:W-:Y:S05]  /*93a0*/  CALL.REL.NOINC `($__internal_20_$__cuda_sm3x_div_rn_noftz_f32_slowpath) ;  /* 0x0000008c00287944 */ /* 0x000fea0003c00000 */
[----:B------:R-:W-:-:S07]  /*93b0*/  MOV R36, R0 ;  /* 0x0000000000247202 */ /* 0x000fce0000000f00 */
.L_x_1548:
[----:B------:R-:W-:Y:S05]  /*93c0*/  BSYNC.RECONVERGENT B2 ;  /* 0x0000000000027941 */ /* 0x000fea0003800200 */
.L_x_1547:
[----:B------:R-:W-:Y:S01]  /*93d0*/  VIADD R40, R40, 0xfffffffd ;  /* 0xfffffffd28287836 */ /* 0x000fe20000000000 */
[----:B------:R-:W-:Y:S01]  /*93e0*/  IADD3 R44, PT, PT, R41, 0x2, RZ ;  /* 0x00000002292c7810 */ /* 0x000fe20007ffe0ff */
[----:B------:R-:W-:Y:S01]  /*93f0*/  FMUL R3, R33, R2 ;  /* 0x0000000221037220 */ /* 0x000fe20000400000 */
[----:B------:R-:W-:Y:S02]  /*9400*/  BSSY.RECONVERGENT B2, `(.L_x_1549) ;  /* 0x0000011000027945 */ /* 0x000fe40003800200 */
        /* <DEDUP_REMOVED lines=16> */
.L_x_1550:
[----:B------:R-:W-:Y:S05]  /*9510*/  BSYNC.RECONVERGENT B2 ;  /* 0x0000000000027941 */ /* 0x000fea0003800200 */
.L_x_1549:
        /* <DEDUP_REMOVED lines=20> */
.L_x_1552:
[----:B------:R-:W-:Y:S05]  /*9660*/  BSYNC.RECONVERGENT B2 ;  /* 0x0000000000027941 */ /* 0x000fea0003800200 */
.L_x_1551:
[----:B------:R0:W-:Y:S01]  /*9670*/  STL.64 [R4+0xa0], R36 ;  /* 0x0000a02404007387 */ /* 0x0001e20000100a00 */
[----:B------:R-:W-:Y:S02]  /*9680*/  IADD3 R27, PT, PT, R27, 0x4, RZ ;  /* 0x000000041b1b7810 */ /* 0x000fe40007ffe0ff */
[----:B------:R-:W-:Y:S01]  /*9690*/  LOP3.LUT R0, R22, 0x7ffffffc, RZ, 0xc0, !PT ;  /* 0x7ffffffc16007812 */ /* 0x000fe200078ec0ff */
[----:B------:R0:W-:Y:S03]  /*96a0*/  STL.64 [R4+0xc8], R34 ;  /* 0x0000c82204007387 */ /* 0x0001e60000100a00 */
[----:B------:R-:W-:-:S13]  /*96b0*/  ISETP.NE.AND P0, PT, R27, R0, PT ;  /* 0x000000001b00720c */ /* 0x000fda0003f05270 */
[----:B0-----:R-:W-:Y:S05]  /*96c0*/  @P0 BRA `(.L_x_1553) ;  /* 0xfffffff400280947 */ /* 0x001fea000383ffff */
[----:B------:R-:W-:-:S07]  /*96d0*/  IMAD.MOV.U32 R35, RZ, RZ, R0 ;  /* 0x000000ffff237224 */ /* 0x000fce00078e0000 */
.L_x_1536:
[----:B------:R-:W-:-:S13]  /*96e0*/  LOP3.LUT P0, RZ, R22, 0x3, RZ, 0xc0, !PT ;  /* 0x0000000316ff7812 */ /* 0x000fda000780c0ff */
[----:B------:R-:W-:Y:S05]  /*96f0*/  @!P0 BRA `(.L_x_1554) ;  /* 0x0000000800608947 */ /* 0x000fea0003800000 */
[----:B------:R-:W-:-:S13]  /*9700*/  LOP3.LUT P0, RZ, R19, 0x3, RZ, 0xc0, !PT ;  /* 0x0000000313ff7812 */ /* 0x000fda000780c0ff */
[----:B------:R-:W-:Y:S05]  /*9710*/  @!P0 BRA `(.L_x_1555) ;  /* 0x00000004008c8947 */ /* 0x000fea0003800000 */
[----:B------:R-:W-:-:S05]  /*9720*/  LEA R34, R35, R1, 0x2 ;  /* 0x0000000123227211 */ /* 0x000fca00078e10ff */
[----:B------:R-:W2:Y:S04]  /*9730*/  LDL R31, [R34+0x20] ;  /* 0x00002000221f7983 */ /* 0x000ea80000100800 */
[----:B0-----:R-:W3:Y:S01]  /*9740*/  LDL R23, [R34+0x48] ;  /* 0x0000480022177983 */ /* 0x001ee20000100800 */
        /* <DEDUP_REMOVED lines=21> */
.L_x_1557:
[----:B------:R-:W-:Y:S05]  /*98a0*/  BSYNC.RECONVERGENT B2 ;  /* 0x0000000000027941 */ /* 0x000fea0003800200 */
.L_x_1556:
[C---:B------:R-:W-:Y:S01]  /*98b0*/  LEA R32, R35.reuse, R1, 0x2 ;  /* 0x0000000123207211 */ /* 0x040fe200078e10ff */
[----:B------:R-:W-:Y:S01]  /*98c0*/  IMAD R33, R35, 0x4, R1 ;  /* 0x0000000423217824 */ /* 0x000fe200078e0201 */
[----:B------:R0:W-:Y:S04]  /*98d0*/  STL [R34+0x20], R23 ;  /* 0x0000201722007387 */ /* 0x0001e80000100800 */
[----:B------:R0:W-:Y:S04]  /*98e0*/  STL [R34+0x48], R31 ;  /* 0x0000481f22007387 */ /* 0x0001e80000100800 */
[----:B------:R-:W2:Y:S04]  /*98f0*/  LDL R3, [R32+0xc0] ;  /* 0x0000c00020037983 */ /* 0x000ea80000100800 */
[----:B------:R-:W3:Y:S01]  /*9900*/  LDL R27, [R33+0x98] ;  /* 0x00009800211b7983 */ /* 0x000ee20000100800 */
[----:B------:R-:W1:Y:S01]  /*9910*/  MUFU.RCP R29, R36 ;  /* 0x00000024001d7308 */ /* 0x000e620000001000 */
[----:B------:R-:W-:Y:S01]  /*9920*/  FMUL R0, R31, R5 ;  /* 0x000000051f007220 */ /* 0x000fe20000400000 */
[----:B------:R-:W-:Y:S01]  /*9930*/  BSSY.RECONVERGENT B2, `(.L_x_1558) ;  /* 0x000000f000027945 */ /* 0x000fe20003800200 */
[----:B--2---:R-:W-:-:S02]  /*9940*/  FMUL R25, R4, R3 ;  /* 0x0000000304197220 */ /* 0x004fc40000400000 */
[----:B---3--:R-:W-:Y:S01]  /*9950*/  FFMA R3, R27, R2, -R0 ;  /* 0x000000021b037223 */ /* 0x008fe20000000800 */
[----:B-1----:R-:W-:-:S03]  /*9960*/  FFMA R0, -R36, R29, 1 ;  /* 0x3f80000024007423 */ /* 0x002fc6000000011d */
[----:B------:R-:W-:Y:S01]  /*9970*/  FFMA R25, R28, R3, -R25 ;  /* 0x000000031c197223 */ /* 0x000fe20000000819 */
[----:B------:R-:W-:-:S03]  /*9980*/  FFMA R0, R29, R0, R29 ;  /* 0x000000001d007223 */ /* 0x000fc6000000001d */
[----:B------:R-:W1:Y:S01]  /*9990*/  FCHK P0, R25, R36 ;  /* 0x0000002419007302 */ /* 0x000e620000000000 */
[----:B------:R-:W-:-:S04]  /*99a0*/  FFMA R3, R0, R25, RZ ;  /* 0x0000001900037223 */ /* 0x000fc800000000ff */
[----:B------:R-:W-:-:S04]  /*99b0*/  FFMA R4, -R36, R3, R25 ;  /* 0x0000000324047223 */ /* 0x000fc80000000119 */
[----:B------:R-:W-:Y:S01]  /*99c0*/  FFMA R0, R0, R4, R3 ;  /* 0x0000000400007223 */ /* 0x000fe20000000003 */
[----:B01----:R-:W-:Y:S06]  /*99d0*/  @!P0 BRA `(.L_x_1559) ;  /* 0x0000000000108947 */ /* 0x003fec0003800000 */
[----:B------:R-:W-:Y:S01]  /*99e0*/  MOV R3, R25 ;  /* 0x0000001900037202 */ /* 0x000fe20000000f00 */
[----:B------:R-:W-:Y:S01]  /*99f0*/  IMAD.MOV.U32 R0, RZ, RZ, R36 ;  /* 0x000000ffff007224 */ /* 0x000fe200078e0024 */
[----:B------:R-:W-:-:S07]  /*9a00*/  MOV R26, 0x9a20 ;  /* 0x00009a20001a7802 */ /* 0x000fce0000000f00 */
[----:B------:R-:W-:Y:S05]  /*9a10*/  CALL.REL.NOINC `($__internal_20_$__cuda_sm3x_div_rn_noftz_f32_slowpath) ;  /* 0x00000084008c7944 */ /* 0x000fea0003c00000 */
.L_x_1559:
[----:B------:R-:W-:Y:S05]  /*9a20*/  BSYNC.RECONVERGENT B2 ;  /* 0x0000000000027941 */ /* 0x000fea0003800200 */
.L_x_1558:
[----:B------:R0:W-:Y:S04]  /*9a30*/  STL [R33+0x98], R0 ;  /* 0x0000980021007387 */ /* 0x0001e80000100800 */
[----:B------:R1:W-:Y:S04]  /*9a40*/  STL [R32+0xc0], R27 ;  /* 0x0000c01b20007387 */ /* 0x0003e80000100800 */
[----:B------:R-:W2:Y:S04]  /*9a50*/  LDL R23, [R34+0x4c] ;  /* 0x00004c0022177983 */ /* 0x000ea80000100800 */
[----:B------:R-:W3:Y:S01]  /*9a60*/  LDL R31, [R34+0x24] ;  /* 0x00002400221f7983 */ /* 0x000ee20000100800 */
[----:B------:R-:W-:Y:S01]  /*9a70*/  LOP3.LUT R3, RZ, R35, RZ, 0x33, !PT ;  /* 0x00000023ff037212 */ /* 0x000fe200078e33ff */
[----:B------:R-:W-:Y:S01]  /*9a80*/  BSSY.RECONVERGENT B2, `(.L_x_1560) ;  /* 0x0000013000027945 */ /* 0x000fe20003800200 */
[----:B------:R-:W-:-:S02]  /*9a90*/  I2FP.F32.S32 R30, R30 ;  /* 0x0000001e001e7245 */ /* 0x000fc40000201400 */
[----:B------:R-:W-:-:S04]  /*9aa0*/  IADD3 R3, PT, PT, R3, R24, RZ ;  /* 0x0000001803037210 */ /* 0x000fc80007ffe0ff */
        /* <DEDUP_REMOVED lines=11> */
[----:B01----:R-:W-:Y:S06]  /*9b60*/  @!P0 BRA `(.L_x_1561) ;  /* 0x0000000000108947 */ /* 0x003fec0003800000 */
[----:B------:R-:W-:Y:S01]  /*9b70*/  IMAD.MOV.U32 R0, RZ, RZ, R4 ;  /* 0x000000ffff007224 */ /* 0x000fe200078e0004 */
[----:B------:R-:W-:-:S07]  /*9b80*/  MOV R26, 0x9ba0 ;  /* 0x00009ba0001a7802 */ /* 0x000fce0000000f00 */
[----:B------:R-:W-:Y:S05]  /*9b90*/  CALL.REL.NOINC `($__internal_20_$__cuda_sm3x_div_rn_noftz_f32_slowpath) ;  /* 0x00000084002c7944 */ /* 0x000fea0003c00000 */
[----:B------:R-:W-:-:S07]  /*9ba0*/  MOV R23, R0 ;  /* 0x0000000000177202 */ /* 0x000fce0000000f00 */
.L_x_1561:
[----:B------:R-:W-:Y:S05]  /*9bb0*/  BSYNC.RECONVERGENT B2 ;  /* 0x0000000000027941 */ /* 0x000fea0003800200 */
.L_x_1560:
        /* <DEDUP_REMOVED lines=17> */
[----:B------:R-:W-:Y:S01]  /*9cd0*/  IMAD.MOV.U32 R3, RZ, RZ, R25 ;  /* 0x000000ffff037224 */ /* 0x000fe200078e0019 */
[----:B------:R-:W-:Y:S02]  /*9ce0*/  MOV R0, R4 ;  /* 0x0000000400007202 */ /* 0x000fe40000000f00 */
[----:B------:R-:W-:-:S07]  /*9cf0*/  MOV R26, 0x9d10 ;  /* 0x00009d10001a7802 */ /* 0x000fce0000000f00 */
[----:B------:R-:W-:Y:S05]  /*9d00*/  CALL.REL.NOINC `($__internal_20_$__cuda_sm3x_div_rn_noftz_f32_slowpath) ;  /* 0x0000008000d07944 */ /* 0x000fea0003c00000 */
.L_x_1563:
[----:B------:R-:W-:Y:S05]  /*9d10*/  BSYNC.RECONVERGENT B2 ;  /* 0x0000000000027941 */ /* 0x000fea0003800200 */
.L_x_1562:
[----:B------:R1:W-:Y:S01]  /*9d20*/  STL [R33+0x9c], R0 ;  /* 0x00009c0021007387 */ /* 0x0003e20000100800 */
[----:B------:R-:W-:-:S03]  /*9d30*/  VIADD R35, R35, 0x2 ;  /* 0x0000000223237836 */ /* 0x000fc60000000000 */
[----:B------:R1:W-:Y:S04]  /*9d40*/  STL [R32+0xc4], R27 ;  /* 0x0000c41b20007387 */ /* 0x0003e80000100800 */
.L_x_1555:
[----:B01----:R-:W-:-:S04]  /*9d50*/  LOP3.LUT R0, R19, 0x1, RZ, 0xc0, !PT ;  /* 0x0000000113007812 */ /* 0x003fc800078ec0ff */
[----:B------:R-:W-:-:S13]  /*9d60*/  ISETP.NE.U32.AND P0, PT, R0, 0x1, PT ;  /* 0x000000010000780c */ /* 0x000fda0003f05070 */
[----:B------:R-:W-:Y:S05]  /*9d70*/  @!P0 BRA `(.L_x_1554) ;  /* 0x0000000000c08947 */ /* 0x000fea0003800000 */
[----:B------:R-:W-:-:S05]  /*9d80*/  LEA R27, R35, R1, 0x2 ;  /* 0x00000001231b7211 */ /* 0x000fca00078e10ff */
[----:B------:R-:W2:Y:S04]  /*9d90*/  LDL R3, [R27+0x48] ;  /* 0x000048001b037983 */ /* 0x000ea80000100800 */
[----:B------:R-:W3:Y:S01]  /*9da0*/  LDL R4, [R27+0x20] ;  /* 0x000020001b047983 */ /* 0x000ee20000100800 */
[C-C-:B------:R-:W-:Y:S01]  /*9db0*/  IMAD.IADD R31, R24.reuse, 0x1, -R35.reuse ;  /* 0x00000001181f7824 */ /* 0x140fe200078e0a23 */
[----:B------:R-:W-:Y:S01]  /*9dc0*/  IADD3 R32, PT, PT, R24, -0x1, R35 ;  /* 0xffffffff18207810 */ /* 0x000fe20007ffe023 */
[----:B------:R-:W-:Y:S03]  /*9dd0*/  BSSY.RECONVERGENT B2, `(.L_x_1564) ;  /* 0x0000012000027945 */ /* 0x000fe60003800200 */
[----:B------:R-:W-:-:S02]  /*9de0*/  I2FP.F32.S32 R31, R31 ;  /* 0x0000001f001f7245 */ /* 0x000fc40000201400 */
[----:B------:R-:W-:Y:S02]  /*9df0*/  I2FP.F32.S32 R32, R32 ;  /* 0x0000002000207245 */ /* 0x000fe40000201400 */
        /* <DEDUP_REMOVED lines=14> */
[----:B------:R-:W-:-:S07]  /*9ee0*/  MOV R26, R0 ;  /* 0x00000000001a7202 */ /* 0x000fce0000000f00 */
.L_x_1565:
[----:B------:R-:W-:Y:S05]  /*9ef0*/  BSYNC.RECONVERGENT B2 ;  /* 0x0000000000027941 */ /* 0x000fea0003800200 */
.L_x_1564:
[----:B------:R-:W2:Y:S04]  /*9f00*/  LDL R23, [R27+0xc0] ;  /* 0x0000c0001b177983 */ /* 0x000ea80000100800 */
[----:B------:R-:W3:Y:S01]  /*9f10*/  LDL R30, [R27+0x98] ;  /* 0x000098001b1e7983 */ /* 0x000ee20000100800 */
[----:B------:R-:W0:Y:S01]  /*9f20*/  MUFU.RCP R0, R31 ;  /* 0x0000001f00007308 */ /* 0x000e220000001000 */
[----:B------:R-:W-:Y:S01]  /*9f30*/  FMUL R3, R4, R5 ;  /* 0x0000000504037220 */ /* 0x000fe20000400000 */
[----:B------:R-:W-:Y:S01]  /*9f40*/  BSSY.RECONVERGENT B2, `(.L_x_1566) ;  /* 0x0000011000027945 */ /* 0x000fe20003800200 */
[----:B------:R1:W-:Y:S04]  /*9f50*/  STL [R27+0x20], R26 ;  /* 0x0000201a1b007387 */ /* 0x0003e80000100800 */
[----:B------:R1:W-:Y:S01]  /*9f60*/  STL [R27+0x48], R4 ;  /* 0x000048041b007387 */ /* 0x0003e20000100800 */
[----:B0-----:R-:W-:-:S04]  /*9f70*/  FFMA R25, -R31, R0, 1 ;  /* 0x3f8000001f197423 */ /* 0x001fc80000000100 */
[----:B------:R-:W-:Y:S01]  /*9f80*/  FFMA R0, R0, R25, R0 ;  /* 0x0000001900007223 */ /* 0x000fe20000000000 */
[----:B--2---:R-:W-:Y:S01]  /*9f90*/  FMUL R23, R32, R23 ;  /* 0x0000001720177220 */ /* 0x004fe20000400000 */
[----:B---3--:R-:W-:-:S04]  /*9fa0*/  FFMA R3, R30, R2, -R3 ;  /* 0x000000021e037223 */ /* 0x008fc80000000803 */
        /* <DEDUP_REMOVED lines=10> */
.L_x_1567:
[----:B------:R-:W-:Y:S05]  /*a050*/  BSYNC.RECONVERGENT B2 ;  /* 0x0000000000027941 */ /* 0x000fea0003800200 */
.L_x_1566:
[----:B------:R1:W-:Y:S04]  /*a060*/  STL [R27+0x98], R0 ;  /* 0x000098001b007387 */ /* 0x0003e80000100800 */
[----:B------:R1:W-:Y:S02]  /*a070*/  STL [R27+0xc0], R30 ;  /* 0x0000c01e1b007387 */ /* 0x0003e40000100800 */
.L_x_1554:
[----:B------:R-:W-:Y:S01]  /*a080*/  HFMA2 R47, -RZ, RZ, 0, 0 ;  /* 0x00000000ff2f7431 */ /* 0x000fe200000001ff */
[----:B------:R-:W-:-:S07]  /*a090*/  LOP3.LUT R44, R19, 0x1, RZ, 0xc0, !PT ;  /* 0x00000001132c7812 */ /* 0x000fce00078ec0ff */
.L_x_1664:
[----:B01----:R-:W0:Y:S01]  /*a0a0*/  LDC.64 R26, c[0x0][0x3e0] ;  /* 0x0000f800ff1a7b82 */ /* 0x003e220000000a00 */
        /* <DEDUP_REMOVED lines=23> */
.L_x_1568:
[----:B------:R-:W-:Y:S01]  /*a220*/  VIADD R4, R0, 0xf3000000 ;  /* 0xf300000000047836 */ /* 0x000fe20000000000 */
[----:B------:R0:W1:Y:S01]  /*a230*/  MUFU.RSQ R3, R0 ;  /* 0x0000000000037308 */ /* 0x0000620000001400 */
[----:B------:R-:W-:Y:S03]  /*a240*/  BSSY.RECONVERGENT B0, `(.L_x_1569) ;  /* 0x000000b000007945 */ /* 0x000fe60003800200 */
[----:B------:R-:W-:-:S13]  /*a250*/  ISETP.GT.U32.AND P0, PT, R4, 0x727fffff, PT ;  /* 0x727fffff0400780c */ /* 0x000fda0003f04070 */
[----:B01----:R-:W-:Y:S05]  /*a260*/  @!P0 BRA `(.L_x_1570) ;  /* 0x0000000000108947 */ /* 0x003fea0003800000 */
[----:B------:R-:W-:-:S07]  /*a270*/  MOV R29, 0xa290 ;  /* 0x0000a290001d7802 */ /* 0x000fce0000000f00 */
[----:B------:R-:W-:Y:S05]  /*a280*/  CALL.REL.NOINC `($__internal_19_$__cuda_sm20_sqrt_rn_f32_slowpath) ;  /* 0x0000007c00187944 */ /* 0x000fea0003c00000 */
[----:B------:R-:W-:Y:S01]  /*a290*/  MOV R41, R3 ;  /* 0x0000000300297202 */ /* 0x000fe20000000f00 */
[----:B------:R-:W-:Y:S06]  /*a2a0*/  BRA `(.L_x_1571) ;  /* 0x0000000000107947 */ /* 0x000fec0003800000 */
.L_x_1570:
[C---:B------:R-:W-:Y:S01]  /*a2b0*/  FMUL.FTZ R41, R3.reuse, R0 ;  /* 0x0000000003297220 */ /* 0x040fe20000410000 */
[----:B------:R-:W-:-:S03]  /*a2c0*/  FMUL.FTZ R3, R3, 0.5 ;  /* 0x3f00000003037820 */ /* 0x000fc60000410000 */
[----:B------:R-:W-:-:S04]  /*a2d0*/  FFMA R0, -R41, R41, R0 ;  /* 0x0000002929007223 */ /* 0x000fc80000000100 */
[----:B------:R-:W-:-:S07]  /*a2e0*/  FFMA R41, R0, R3, R41 ;  /* 0x0000000300297223 */ /* 0x000fce0000000029 */
.L_x_1571:
[----:B------:R-:W-:Y:S05]  /*a2f0*/  BSYNC.RECONVERGENT B0 ;  /* 0x0000000000007941 */ /* 0x000fea0003800200 */
.L_x_1569:
[----:B------:R-:W-:Y:S01]  /*a300*/  I2FP.F32.U32 R28, R47 ;  /* 0x0000002f001c7245 */ /* 0x000fe20000201000 */
[----:B------:R-:W-:Y:S04]  /*a310*/  BSSY.RECONVERGENT B0, `(.L_x_1572) ;  /* 0x000003f000007945 */ /* 0x000fe80003800200 */
[----:B------:R-:W-:-:S04]  /*a320*/  FMUL R25, R14, R28 ;  /* 0x0000001c0e197220 */ /* 0x000fc80000400000 */
        /* <DEDUP_REMOVED lines=19> */
.L_x_1574:
        /* <DEDUP_REMOVED lines=42> */
.L_x_1573:
[----:B------:R-:W-:Y:S05]  /*a700*/  BSYNC.RECONVERGENT B0 ;  /* 0x0000000000007941 */ /* 0x000fea0003800200 */
.L_x_1572:
[----:B------:R-:W-:-:S06]  /*a710*/  LEA R31, R47, R1, 0x2 ;  /* 0x000000012f1f7211 */ /* 0x000fcc00078e10ff */
[----:B------:R-:W2:Y:S01]  /*a720*/  LDL R31, [R31+0x20] ;  /* 0x000020001f1f7983 */ /* 0x000ea20000100800 */
        /* <DEDUP_REMOVED lines=12> */
[----:B------:R-:W-:Y:S02]  /*a7f0*/  FSEL R27, -R36, -0.4999999701976776123, !P1 ;  /* 0xbeffffff241b7808 */ /* 0x000fe40004800100 */
[----:B------:R-:W-:Y:S01]  /*a800*/  FSEL R0, R3, 1, !P1 ;  /* 0x3f80000003007808 */ /* 0x000fe20004800000 */
[----:B------:R-:W-:Y:S01]  /*a810*/  FFMA R4, R23, R26, R4 ;  /* 0x0000001a17047223 */ /* 0x000fe20000000004 */
[----:B------:R-:W-:-:S03]  /*a820*/  MOV R3, R30 ;  /* 0x0000001e00037202 */ /* 0x000fc60000000f00 */
[C---:B------:R-:W-:Y:S01]  /*a830*/  FFMA R4, R23.reuse, R4, R27 ;  /* 0x0000000417047223 */ /* 0x040fe2000000001b */
        /* <DEDUP_REMOVED lines=15> */
.L_x_1577:
        /* <DEDUP_REMOVED lines=42> */
.L_x_1576:
[----:B------:R-:W-:Y:S05]  /*abd0*/  BSYNC.RECONVERGENT B0 ;  /* 0x0000000000007941 */ /* 0x000fea0003800200 */
.L_x_1575:
        /* <DEDUP_REMOVED lines=28> */
.L_x_1580:
        /* <DEDUP_REMOVED lines=42> */
.L_x_1579:
[----:B------:R-:W-:Y:S05]  /*b040*/  BSYNC.RECONVERGENT B0 ;  /* 0x0000000000007941 */ /* 0x000fea0003800200 */
.L_x_1578:
[----:B------:R-:W-:-:S06]  /*b050*/  LEA R46, R47, R1, 0x2 ;  /* 0x000000012f2e7211 */ /* 0x000fcc00078e10ff */
        /* <DEDUP_REMOVED lines=16> */
[----:B------:R-:W-:Y:S01]  /*b160*/  IMAD.MOV.U32 R4, RZ, RZ, R29 ;  /* 0x000000ffff047224 */ /* 0x000fe200078e001d */
[----:B------:R-:W-:Y:S02]  /*b170*/  MOV R0, R30 ;  /* 0x0000001e00007202 */ /* 0x000fe40000000f00 */
        /* <DEDUP_REMOVED lines=12> */
.L_x_1583:
        /* <DEDUP_REMOVED lines=39> */
[----:B0-----:R-:W-:-:S10]  /*b4b0*/  DMUL R32, R26, UR4 ;  /* 0x000000041a207c28 */ /* 0x001fd40008000000 */
[----:B------:R-:W0:Y:S02]  /*b4c0*/  F2F.F32.F64 R32, R32 ;  /* 0x0000002000207310 */ /* 0x000e240000301000 */
[----:B01----:R-:W-:-:S07]  /*b4d0*/  FSEL R0, -R32, R32, !P1 ;  /* 0x0000002020007208 */ /* 0x003fce0004800100 */
.L_x_1582:
[----:B------:R-:W-:Y:S05]  /*b4e0*/  BSYNC.RECONVERGENT B0 ;  /* 0x0000000000007941 */ /* 0x000fea0003800200 */
.L_x_1581:
        /* <DEDUP_REMOVED lines=28> */
.L_x_1586:
        /* <DEDUP_REMOVED lines=42> */
.L_x_1585:
[----:B------:R-:W-:Y:S05]  /*b950*/  BSYNC.RECONVERGENT B0 ;  /* 0x0000000000007941 */ /* 0x000fea0003800200 */
.L_x_1584:
[----:B------:R-:W-:Y:S01]  /*b960*/  FMUL R3, R0, R0 ;  /* 0x0000000000037220 */ /* 0x000fe20000400000 */
[C---:B------:R-:W-:Y:S01]  /*b970*/  LOP3.LUT R26, R4.reuse, 0x1, RZ, 0xc0, !PT ;  /* 0x00000001041a7812 */ /* 0x040fe200078ec0ff */
[----:B------:R-:W-:Y:S01]  /*b980*/  BSSY.RECONVERGENT B0, `(.L_x_1587) ;  /* 0x0000044000007945 */ /* 0x000fe20003800200 */
[----:B------:R-:W-:Y:S01]  /*b990*/  LOP3.LUT P2, RZ, R4, 0x2, RZ, 0xc0, !PT ;  /* 0x0000000204ff7812 */ /* 0x000fe2000784c0ff */
[----:B------:R-:W-:Y:S01]  /*b9a0*/  FFMA R23, R3, R34, -0.0013887860113754868507 ;  /* 0xbab607ed03177423 */ /* 0x000fe20000000022 */
[----:B------:R-:W-:Y:S01]  /*b9b0*/  ISETP.NE.U32.AND P1, PT, R26, 0x1, PT ;  /* 0x000000011a00780c */ /* 0x000fe20003f25070 */
[----:B------:R-:W-:-:S03]  /*b9c0*/  FMUL R4, R28, -R41 ;  /* 0x800000291c047220 */ /* 0x000fc60000400000 */
        /* <DEDUP_REMOVED lines=9> */
[----:B------:R-:W-:-:S04]  /*ba60*/  FMUL R37, R31, R0 ;  /* 0x000000001f257220 */ /* 0x000fc80000400000 */
        /* <DEDUP_REMOVED lines=11> */
.L_x_1589:
        /* <DEDUP_REMOVED lines=31> */
[C---:B------:R-:W-:Y:S02]  /*bd10*/  LEA.HI R29, R4.reuse, R29, RZ, 0x1 ;  /* 0x0000001d041d7211 */ /* 0x040fe400078f08ff */
[C---:B------:R-:W-:Y:S02]  /*bd20*/  LOP3.LUT R26, R23.reuse, R3, RZ, 0x3c, !PT ;  /* 0x00000003171a7212 */ /* 0x040fe400078e3cff */
[----:B------:R-:W-:Y:S02]  /*bd30*/  LOP3.LUT R27, R23, R4, RZ, 0x3c, !PT ;  /* 0x00000004171b7212 */ /* 0x000fe400078e3cff */
[----:B------:R-:W-:Y:S02]  /*bd40*/  LOP3.LUT R25, R4, R25, RZ, 0x3c, !PT ;  /* 0x0000001904197212 */ /* 0x000fe400078e3cff */
[----:B------:R-:W-:Y:S02]  /*bd50*/  IADD3 R0, PT, PT, -R29, RZ, RZ ;  /* 0x000000ff1d007210 */ /* 0x000fe40007ffe1ff */
[----:B------:R-:W0:Y:S01]  /*bd60*/  I2F.F64.S64 R26, R26 ;  /* 0x0000001a001a7312 */ /* 0x000e220000301c00 */
[----:B------:R-:W-:-:S02]  /*bd70*/  ISETP.GE.AND P0, PT, R25, RZ, PT ;  /* 0x000000ff1900720c */ /* 0x000fc40003f06270 */
[----:B------:R-:W-:Y:S01]  /*bd80*/  @!P1 IMAD.MOV.U32 R29, RZ, RZ, R0 ;  /* 0x000000ffff1d9224 */ /* 0x000fe200078e0000 */
[----:B0-----:R-:W-:-:S10]  /*bd90*/  DMUL R32, R26, UR4 ;  /* 0x000000041a207c28 */ /* 0x001fd40008000000 */
[----:B------:R-:W0:Y:S02]  /*bda0*/  F2F.F32.F64 R32, R32 ;  /* 0x0000002000207310 */ /* 0x000e240000301000 */
[----:B0-----:R-:W-:-:S07]  /*bdb0*/  FSEL R30, -R32, R32, !P0 ;  /* 0x00000020201e7208 */ /* 0x001fce0004000100 */
.L_x_1588:
[----:B------:R-:W-:Y:S05]  /*bdc0*/  BSYNC.RECONVERGENT B0 ;  /* 0x0000000000007941 */ /* 0x000fea0003800200 */
.L_x_1587:
[----:B------:R-:W0:Y:S01]  /*bdd0*/  LDCU UR4, c[0x0][0x3f0] ;  /* 0x00007e00ff0477ac */ /* 0x000e220008000800 */
[-C--:B------:R-:W-:Y:S01]  /*bde0*/  FMUL R27, R46, R41.reuse ;  /* 0x000000292e1b7220 */ /* 0x080fe20000400000 */
[----:B------:R-:W-:Y:S01]  /*bdf0*/  FMUL R3, R42, R41 ;  /* 0x000000292a037220 */ /* 0x000fe20000400000 */
[----:B0-----:R-:W-:-:S04]  /*be00*/  MOV R0, UR4 ;  /* 0x0000000400007c02 */ /* 0x001fc80008000f00 */
        /* <DEDUP_REMOVED lines=8> */
[----:B------:R-:W-:Y:S01]  /*be90*/  FMUL R43, R40, R41 ;  /* 0x00000029282b7220 */ /* 0x000fe20000400000 */
[----:B------:R-:W-:Y:S01]  /*bea0*/  LOP3.LUT P1, RZ, R29, 0x2, RZ, 0xc0, !PT ;  /* 0x000000021dff7812 */ /* 0x000fe2000782c0ff */
[----:B------:R-:W-:Y:S01]  /*beb0*/  FMUL R40, R37, R7 ;  /* 0x0000000725287220 */ /* 0x000fe20000400000 */
[----:B------:R-:W-:Y:S01]  /*bec0*/  FSEL R0, R35, 0.041666727513074874878, !P0 ;  /* 0x3d2aaabb23007808 */ /* 0x000fe20004000000 */
[----:B------:R-:W-:Y:S01]  /*bed0*/  IMAD.MOV.U32 R45, RZ, RZ, RZ ;  /* 0x000000ffff2d7224 */ /* 0x000fe200078e00ff */
[----:B------:R-:W-:Y:S01]  /*bee0*/  FSEL R34, R34, -0.00019574658654164522886, P0 ;  /* 0xb94d415322227808 */ /* 0x000fe20000000000 */
[----:B------:R-:W-:Y:S01]  /*bef0*/  FFMA R40, R3, R10, R40 ;  /* 0x0000000a03287223 */ /* 0x000fe20000000028 */
[----:B------:R-:W-:-:S02]  /*bf00*/  FSEL R30, R30, 1, !P0 ;  /* 0x3f8000001e1e7808 */ /* 0x000fc40004000000 */
[----:B------:R-:W-:Y:S01]  /*bf10*/  FSEL R29, -R36, -0.4999999701976776123, !P0 ;  /* 0xbeffffff241d7808 */ /* 0x000fe20004000100 */
[C---:B------:R-:W-:Y:S01]  /*bf20*/  FFMA R0, R23.reuse, R34, R0 ;  /* 0x0000002217007223 */ /* 0x040fe20000000000 */
[----:B------:R-:W-:Y:S01]  /*bf30*/  FMUL R36, RZ, R37 ;  /* 0x00000025ff247220 */ /* 0x000fe20000400000 */
[----:B------:R-:W-:Y:S01]  /*bf40*/  FFMA R25, R23, R30, RZ ;  /* 0x0000001e17197223 */ /* 0x000fe200000000ff */
[----:B------:R-:W-:Y:S01]  /*bf50*/  FFMA R37, R3, R9, R4 ;  /* 0x0000000903257223 */ /* 0x000fe20000000004 */
[----:B------:R-:W-:Y:S01]  /*bf60*/  FFMA R0, R23, R0, R29 ;  /* 0x0000000017007223 */ /* 0x000fe2000000001d */
[-C--:B------:R-:W-:Y:S01]  /*bf70*/  FMUL R23, R28, R41.reuse ;  /* 0x000000291c177220 */ /* 0x080fe20000400000 */
[----:B------:R-:W-:Y:S01]  /*bf80*/  FMUL R41, R38, R41 ;  /* 0x0000002926297220 */ /* 0x000fe20000400000 */
[----:B------:R-:W-:Y:S01]  /*bf90*/  FFMA R36, R3, R8, R36 ;  /* 0x0000000803247223 */ /* 0x000fe20000000024 */
[----:B------:R-:W-:-:S04]  /*bfa0*/  FFMA R0, R25, R0, R30 ;  /* 0x0000000019007223 */ /* 0x000fc8000000001e */
        /* <DEDUP_REMOVED lines=8> */
[----:B------:R-:W-:-:S07]  /*c030*/  FFMA R27, R27, R8, R0 ;  /* 0x000000081b1b7223 */ /* 0x000fce0000000000 */
.L_x_1663:
[----:B------:R-:W0:Y:S01]  /*c040*/  LDCU UR4, c[0x0][0x3ec] ;  /* 0x00007d80ff0477ac */ /* 0x000e220008000800 */
[----:B-1----:R-:W1:Y:S01]  /*c050*/  LDC.64 R28, c[0x0][0x3d8] ;  /* 0x0000f600ff1c7b82 */ /* 0x002e620000000a00 */
[----:B0-----:R-:W-:-:S05]  /*c060*/  IMAD R3, R45, UR4, R45 ;  /* 0x000000042d037c24 */ /* 0x001fca000f8e022d */
[----:B------:R-:W-:-:S05]  /*c070*/  IADD3 R3, PT, PT, R3, R24, RZ ;  /* 0x0000001803037210 */ /* 0x000fca0007ffe0ff */
        /* <DEDUP_REMOVED lines=23> */
.L_x_1593:
        /* <DEDUP_REMOVED lines=42> */
.L_x_1592:
[----:B------:R-:W-:Y:S05]  /*c490*/  BSYNC.RECONVERGENT B0 ;  /* 0x0000000000007941 */ /* 0x000fea0003800200 */
.L_x_1591:
[----:B------:R-:W-:Y:S01]  /*c4a0*/  HFMA2 R4, -RZ, RZ, 0.487060546875, -0.0625 ;  /* 0x37cbac00ff047431 */ /* 0x000fe200000001ff */
[C---:B------:R-:W-:Y:S01]  /*c4b0*/  LOP3.LUT R25, R0.reuse, 0x1, RZ, 0xc0, !PT ;  /* 0x0000000100197812 */ /* 0x040fe200078ec0ff */
[----:B------:R-:W-:Y:S01]  /*c4c0*/  FMUL R23, R3, R3 ;  /* 0x0000000303177220 */ /* 0x000fe20000400000 */
[----:B------:R-:W-:Y:S01]  /*c4d0*/  IADD3 R28, PT, PT, R0, 0x1, RZ ;  /* 0x00000001001c7810 */ /* 0x000fe20007ffe0ff */
[----:B------:R-:W0:Y:S01]  /*c4e0*/  MUFU.RCP R26, R31 ;  /* 0x0000001f001a7308 */ /* 0x000e220000001000 */
[----:B------:R-:W-:Y:S01]  /*c4f0*/  ISETP.NE.U32.AND P0, PT, R25, 0x1, PT ;  /* 0x000000011900780c */ /* 0x000fe20003f05070 */
[----:B------:R-:W-:Y:S01]  /*c500*/  IMAD.MOV.U32 R25, RZ, RZ, 0x3c0885e4 ;  /* 0x3c0885e4ff197424 */ /* 0x000fe200078e00ff */
[----:B------:R-:W-:Y:S01]  /*c510*/  LOP3.LUT P1, RZ, R28, 0x2, RZ, 0xc0, !PT ;  /* 0x000000021cff7812 */ /* 0x000fe2000782c0ff */
[----:B------:R-:W-:Y:S01]  /*c520*/  BSSY.RECONVERGENT B2, `(.L_x_1594) ;  /* 0x0000018000027945 */ /* 0x000fe20003800200 */
[----:B------:R-:W-:Y:S02]  /*c530*/  FFMA R4, R23, R4, -0.0013887860113754868507 ;  /* 0xbab607ed17047423 */ /* 0x000fe40000000004 */
[----:B------:R-:W-:-:S02]  /*c540*/  FSEL R0, R25, 0.041666727513074874878, !P0 ;  /* 0x3d2aaabb19007808 */ /* 0x000fc40004000000 */
[----:B------:R-:W-:Y:S02]  /*c550*/  MOV R25, 0x3e2aaaa8 ;  /* 0x3e2aaaa800197802 */ /* 0x000fe40000000f00 */
[----:B------:R-:W-:Y:S02]  /*c560*/  FSEL R4, R4, -0.00019574658654164522886, P0 ;  /* 0xb94d415304047808 */ /* 0x000fe40000000000 */
[----:B------:R-:W-:-:S03]  /*c570*/  FSEL R25, -R25, -0.4999999701976776123, !P0 ;  /* 0xbeffffff19197808 */ /* 0x000fc60004000100 */
[----:B------:R-:W-:Y:S01]  /*c580*/  FFMA R4, R23, R4, R0 ;  /* 0x0000000417047223 */ /* 0x000fe20000000000 */
[----:B------:R-:W-:Y:S01]  /*c590*/  FSEL R0, R3, 1, !P0 ;  /* 0x3f80000003007808 */ /* 0x000fe20004000000 */
[----:B0-----:R-:W-:Y:S02]  /*c5a0*/  FFMA R3, -R31, R26, 1 ;  /* 0x3f8000001f037423 */ /* 0x001fe4000000011a */
[C---:B------:R-:W-:Y:S02]  /*c5b0*/  FFMA R4, R23.reuse, R4, R25 ;  /* 0x0000000417047223 */ /* 0x040fe40000000019 */
[----:B------:R-:W-:Y:S01]  /*c5c0*/  FFMA R23, R23, R0, RZ ;  /* 0x0000000017177223 */ /* 0x000fe200000000ff */
[----:B------:R-:W-:-:S03]  /*c5d0*/  FFMA R3, R26, R3, R26 ;  /* 0x000000031a037223 */ /* 0x000fc6000000001a */
[----:B------:R-:W-:-:S04]  /*c5e0*/  FFMA R0, R23, R4, R0 ;  /* 0x0000000417007223 */ /* 0x000fc80000000000 */
[----:B------:R-:W-:-:S04]  /*c5f0*/  @P1 FADD R0, RZ, -R0 ;  /* 0x80000000ff001221 */ /* 0x000fc80000000000 */
        /* <DEDUP_REMOVED lines=8> */
[----:B------:R-:W-:Y:S05]  /*c680*/  CALL.REL.NOINC `($__internal_20_$__cuda_sm3x_div_rn_noftz_f32_slowpath) ;  /* 0x0000005800707944 */ /* 0x000fea0003c00000 */
[----:B------:R-:W-:-:S07]  /*c690*/  MOV R4, R0 ;  /* 0x0000000000047202 */ /* 0x000fce0000000f00 */
.L_x_1595:
[----:B------:R-:W-:Y:S05]  /*c6a0*/  BSYNC.RECONVERGENT B2 ;  /* 0x0000000000027941 */ /* 0x000fea0003800200 */
.L_x_1594:
        /* <DEDUP_REMOVED lines=15> */
.L_x_1598:
[----:B-1----:R-:W1:Y:S02]  /*c7a0*/  LDC.64 R38, c[0x4][RZ] ;  /* 0x01000000ff267b82 */ /* 0x002e640000000a00 */
[----:B-1----:R-:W-:-:S05]  /*c7b0*/  IMAD.WIDE.U32 R50, R0, 0x4, R38 ;  /* 0x0000000400327825 */ /* 0x002fca00078e0026 */
[----:B------:R-:W2:Y:S01]  /*c7c0*/  LDG.E.CONSTANT R38, desc[UR6][R50.64] ;  /* 0x0000000632267981 */ /* 0x000ea2000c1e9900 */
[C---:B------:R-:W-:Y:S01]  /*c7d0*/  IMAD R3, R0.reuse, 0x4, R1 ;  /* 0x0000000400037824 */ /* 0x040fe200078e0201 */
[----:B------:R-:W-:-:S04]  /*c7e0*/  IADD3 R0, PT, PT, R0, 0x1, RZ ;  /* 0x0000000100007810 */ /* 0x000fc80007ffe0ff */
[----:B------:R-:W-:Y:S01]  /*c7f0*/  ISETP.NE.AND P0, PT, R0, 0x6, PT ;  /* 0x000000060000780c */ /* 0x000fe20003f05270 */
[----:B--2---:R-:W-:-:S03]  /*c800*/  IMAD.WIDE.U32 R38, R38, R23, RZ ;  /* 0x0000001726267225 */ /* 0x004fc600078e00ff */
[----:B0-----:R-:W-:-:S04]  /*c810*/  IADD3 R4, P1, PT, R38, R25, RZ ;  /* 0x0000001926047210 */ /* 0x001fc80007f3e0ff */
        /* <DEDUP_REMOVED lines=11> */
[----:B-1----:R-:W3:Y:S04]  /*c8d0*/  LDL R3, [R26+0x14] ;  /* 0x000014001a037983 */ /* 0x002ee80000100800 */
[----:B------:R-:W4:Y:S01]  /*c8e0*/  @P0 LDL R4, [R26+0x10] ;  /* 0x000010001a040983 */ /* 0x000f220000100800 */
[----:B------:R-:W-:Y:S01]  /*c8f0*/  LOP3.LUT R23, R23, 0x1f, RZ, 0xc0, !PT ;  /* 0x0000001f17177812 */ /* 0x000fe200078ec0ff */
[----:B------:R-:W-:Y:S01]  /*c900*/  UMOV UR4, 0x54442d19 ;  /* 0x54442d1900047882 */ /* 0x000fe20000000000 */
[----:B------:R-:W-:Y:S01]  /*c910*/  UMOV UR5, 0x3bf921fb ;  /* 0x3bf921fb00057882 */ /* 0x000fe20000000000 */
[----:B------:R-:W-:-:S02]  /*c920*/  ISETP.GE.AND P1, PT, R31, RZ, PT ;  /* 0x000000ff1f00720c */ /* 0x000fc40003f26270 */
[-C--:B---3--:R-:W-:Y:S02]  /*c930*/  @P0 SHF.L.W.U32.HI R0, R3, R23.reuse, R0 ;  /* 0x0000001703000219 */ /* 0x088fe40000010e00 */
[----:B----4-:R-:W-:-:S04]  /*c940*/  @P0 SHF.L.W.U32.HI R3, R4, R23, R3 ;  /* 0x0000001704030219 */ /* 0x010fc80000010e03 */
        /* <DEDUP_REMOVED lines=14> */
[----:B0-2---:R-:W-:-:S07]  /*ca30*/  FSEL R3, -R50, R50, !P0 ;  /* 0x0000003232037208 */ /* 0x005fce0004000100 */
.L_x_1597:
[----:B------:R-:W-:Y:S05]  /*ca40*/  BSYNC.RECONVERGENT B0 ;  /* 0x0000000000007941 */ /* 0x000fea0003800200 */
.L_x_1596:
[----:B------:R-:W-:Y:S02]  /*ca50*/  HFMA2 R29, -RZ, RZ, 1.0078125, -8.98838043212890625e-05 ;  /* 0x3c0885e4ff1d7431 */ /* 0x000fe400000001ff */
[----:B------:R-:W-:Y:S02]  /*ca60*/  IMAD.MOV.U32 R26, RZ, RZ, 0x37cbac00 ;  /* 0x37cbac00ff1a7424 */ /* 0x000fe400078e00ff */
[----:B------:R-:W-:Y:S01]  /*ca70*/  FMUL R23, R3, R3 ;  /* 0x0000000303177220 */ /* 0x000fe20000400000 */
[C---:B------:R-:W-:Y:S01]  /*ca80*/  LOP3.LUT R25, R0.reuse, 0x1, RZ, 0xc0, !PT ;  /* 0x0000000100197812 */ /* 0x040fe200078ec0ff */
[----:B------:R-:W-:Y:S01]  /*ca90*/  IMAD.MOV.U32 R32, RZ, RZ, 0x3e2aaaa8 ;  /* 0x3e2aaaa8ff207424 */ /* 0x000fe200078e00ff */
[----:B------:R-:W-:Y:S01]  /*caa0*/  BSSY.RECONVERGENT B0, `(.L_x_1599) ;  /* 0x0000044000007945 */ /* 0x000fe20003800200 */
[----:B0-----:R-:W-:Y:S01]  /*cab0*/  FFMA R4, R23, R26, -0.0013887860113754868507 ;  /* 0xbab607ed17047423 */ /* 0x001fe2000000001a */
[----:B------:R-:W-:Y:S02]  /*cac0*/  ISETP.NE.U32.AND P0, PT, R25, 0x1, PT ;  /* 0x000000011900780c */ /* 0x000fe40003f05070 */
[----:B------:R-:W-:-:S02]  /*cad0*/  IADD3 R25, PT, PT, R0, 0x1, RZ ;  /* 0x0000000100197810 */ /* 0x000fc40007ffe0ff */
[----:B------:R-:W-:Y:S02]  /*cae0*/  FSEL R4, R4, -0.00019574658654164522886, P0 ;  /* 0xb94d415304047808 */ /* 0x000fe40000000000 */
[----:B------:R-:W-:Y:S02]  /*caf0*/  FSEL R0, R29, 0.041666727513074874878, !P0 ;  /* 0x3d2aaabb1d007808 */ /* 0x000fe40004000000 */
[----:B------:R-:W-:Y:S02]  /*cb00*/  LOP3.LUT P1, RZ, R25, 0x2, RZ, 0xc0, !PT ;  /* 0x0000000219ff7812 */ /* 0x000fe4000782c0ff */
[----:B------:R-:W-:Y:S01]  /*cb10*/  FSEL R30, R3, 1, !P0 ;  /* 0x3f800000031e7808 */ /* 0x000fe20004000000 */
[C---:B------:R-:W-:Y:S01]  /*cb20*/  FFMA R0, R23.reuse, R4, R0 ;  /* 0x0000000417007223 */ /* 0x040fe20000000000 */
[----:B------:R-:W-:Y:S02]  /*cb30*/  FSEL R25, -R32, -0.4999999701976776123, !P0 ;  /* 0xbeffffff20197808 */ /* 0x000fe40004000100 */
[----:B------:R-:W-:Y:S01]  /*cb40*/  MOV R4, R48 ;  /* 0x0000003000047202 */ /* 0x000fe20000000f00 */
[----:B------:R-:W-:-:S02]  /*cb50*/  FFMA R3, R23, R30, RZ ;  /* 0x0000001e17037223 */ /* 0x000fc400000000ff */
        /* <DEDUP_REMOVED lines=14> */
.L_x_1601:
        /* <DEDUP_REMOVED lines=42> */
.L_x_1600:
[----:B------:R-:W-:Y:S05]  /*cee0*/  BSYNC.RECONVERGENT B0 ;  /* 0x0000000000007941 */ /* 0x000fea0003800200 */
.L_x_1599:
[----:B------:R-:W-:Y:S01]  /*cef0*/  FMUL R3, R0, R0 ;  /* 0x0000000000037220 */ /* 0x000fe20000400000 */
[C---:B------:R-:W-:Y:S01]  /*cf00*/  LOP3.LUT R23, R4.reuse, 0x1, RZ, 0xc0, !PT ;  /* 0x0000000104177812 */ /* 0x040fe200078ec0ff */
[----:B------:R-:W0:Y:S01]  /*cf10*/  MUFU.RCP R42, R31 ;  /* 0x0000001f002a7308 */ /* 0x000e220000001000 */
[----:B------:R-:W-:Y:S01]  /*cf20*/  LOP3.LUT P1, RZ, R4, 0x2, RZ, 0xc0, !PT ;  /* 0x0000000204ff7812 */ /* 0x000fe2000782c0ff */
[----:B------:R-:W-:Y:S01]  /*cf30*/  FFMA R26, R3, R26, -0.0013887860113754868507 ;  /* 0xbab607ed031a7423 */ /* 0x000fe2000000001a */
[----:B------:R-:W-:Y:S01]  /*cf40*/  ISETP.NE.U32.AND P0, PT, R23, 0x1, PT ;  /* 0x000000011700780c */ /* 0x000fe20003f05070 */
[----:B------:R-:W-:Y:S01]  /*cf50*/  BSSY.RECONVERGENT B2, `(.L_x_1602) ;  /* 0x0000016000027945 */ /* 0x000fe20003800200 */
[----:B------:R-:W-:Y:S02]  /*cf60*/  FSETP.GE.AND P4, PT, |R31|, 105615, PT ;  /* 0x47ce47801f00780b */ /* 0x000fe40003f86200 */
        /* <DEDUP_REMOVED lines=20> */
.L_x_1603:
[----:B------:R-:W-:Y:S05]  /*d0b0*/  BSYNC.RECONVERGENT B2 ;  /* 0x0000000000027941 */ /* 0x000fea0003800200 */
.L_x_1602:
        /* <DEDUP_REMOVED lines=14> */
.L_x_1605:
[----:B------:R-:W-:Y:S05]  /*d1a0*/  BSYNC.RECONVERGENT B2 ;  /* 0x0000000000027941 */ /* 0x000fea0003800200 */
.L_x_1604:
[----:B------:R-:W-:Y:S01]  /*d1b0*/  FADD R4, R0, -R4 ;  /* 0x8000000400047221 */ /* 0x000fe20000000000 */
[----:B------:R-:W-:Y:S01]  /*d1c0*/  BSSY.RECONVERGENT B0, `(.L_x_1606) ;  /* 0x0000038000007945 */ /* 0x000fe20003800200 */
[----:B------:R-:W-:Y:S02]  /*d1d0*/  MOV R0, R48 ;  /* 0x0000003000007202 */ /* 0x000fe40000000f00 */
[----:B------:R-:W-:Y:S01]  /*d1e0*/  MOV R3, R33 ;  /* 0x0000002100037202 */ /* 0x000fe20000000f00 */
        /* <DEDUP_REMOVED lines=11> */
.L_x_1608:
[----:B-1----:R-:W1:Y:S02]  /*d2a0*/  LDC.64 R38, c[0x4][RZ] ;  /* 0x01000000ff267b82 */ /* 0x002e640000000a00 */
[----:B-1----:R-:W-:-:S05]  /*d2b0*/  IMAD.WIDE.U32 R50, R0, 0x4, R38 ;  /* 0x0000000400327825 */ /* 0x002fca00078e0026 */
[----:B------:R-:W2:Y:S01]  /*d2c0*/  LDG.E.CONSTANT R38, desc[UR6][R50.64] ;  /* 0x0000000632267981 */ /* 0x000ea2000c1e9900 */
[C---:B------:R-:W-:Y:S02]  /*d2d0*/  LEA R3, R0.reuse, R1, 0x2 ;  /* 0x0000000100037211 */ /* 0x040fe400078e10ff */
        /* <DEDUP_REMOVED lines=37> */
[----:B0-2---:R-:W-:-:S07]  /*d530*/  FSEL R3, -R50, R50, !P0 ;  /* 0x0000003232037208 */ /* 0x005fce0004000100 */
.L_x_1607:
[----:B------:R-:W-:Y:S05]  /*d540*/  BSYNC.RECONVERGENT B0 ;  /* 0x0000000000007941 */ /* 0x000fea0003800200 */
.L_x_1606:
[----:B------:R-:W-:Y:S01]  /*d550*/  MOV R26, 0x37cbac00 ;  /* 0x37cbac00001a7802 */ /* 0x000fe20000000f00 */
[----:B------:R-:W-:Y:S02]  /*d560*/  HFMA2 R29, -RZ, RZ, 1.0078125, -8.98838043212890625e-05 ;  /* 0x3c0885e4ff1d7431 */ /* 0x000fe400000001ff */
[----:B------:R-:W-:Y:S01]  /*d570*/  FMUL R23, R3, R3 ;  /* 0x0000000303177220 */ /* 0x000fe20000400000 */
[C---:B------:R-:W-:Y:S01]  /*d580*/  LOP3.LUT R25, R0.reuse, 0x1, RZ, 0xc0, !PT ;  /* 0x0000000100197812 */ /* 0x040fe200078ec0ff */
[----:B------:R-:W-:Y:S01]  /*d590*/  BSSY.RECONVERGENT B0, `(.L_x_1609) ;  /* 0x0000045000007945 */ /* 0x000fe20003800200 */
[----:B------:R-:W-:Y:S01]  /*d5a0*/  MOV R32, 0x3e2aaaa8 ;  /* 0x3e2aaaa800207802 */ /* 0x000fe20000000f00 */
[----:B0-----:R-:W-:Y:S01]  /*d5b0*/  FFMA R4, R23, R26, -0.0013887860113754868507 ;  /* 0xbab607ed17047423 */ /* 0x001fe2000000001a */
[----:B------:R-:W-:Y:S01]  /*d5c0*/  ISETP.NE.U32.AND P0, PT, R25, 0x1, PT ;  /* 0x000000011900780c */ /* 0x000fe20003f05070 */
[----:B------:R-:W-:-:S03]  /*d5d0*/  VIADD R25, R0, 0x1 ;  /* 0x0000000100197836 */ /* 0x000fc60000000000 */
        /* <DEDUP_REMOVED lines=22> */
.L_x_1611:
        /* <DEDUP_REMOVED lines=42> */
.L_x_1610:
[----:B------:R-:W-:Y:S05]  /*d9e0*/  BSYNC.RECONVERGENT B0 ;  /* 0x0000000000007941 */ /* 0x000fea0003800200 */
.L_x_1609:
        /* <DEDUP_REMOVED lines=28> */
.L_x_1613:
[----:B------:R-:W-:Y:S05]  /*dbb0*/  BSYNC.RECONVERGENT B2 ;  /* 0x0000000000027941 */ /* 0x000fea0003800200 */
.L_x_1612:
        /* <DEDUP_REMOVED lines=13> */
[----:B------:R-:W-:Y:S05]  /*dc90*/  CALL.REL.NOINC `($__internal_20_$__cuda_sm3x_div_rn_noftz_f32_slowpath) ;  /* 0x0000004000ec7944 */ /* 0x000fea0003c00000 */
.L_x_1615:
[----:B------:R-:W-:Y:S05]  /*dca0*/  BSYNC.RECONVERGENT B2 ;  /* 0x0000000000027941 */ /* 0x000fea0003800200 */
.L_x_1614:
[----:B------:R-:W-:Y:S01]  /*dcb0*/  FADD R3, R0, R4 ;  /* 0x0000000400037221 */ /* 0x000fe20000000000 */
[----:B------:R-:W-:Y:S01]  /*dcc0*/  BSSY.RECONVERGENT B0, `(.L_x_1616) ;  /* 0x0000039000007945 */ /* 0x000fe20003800200 */
[----:B------:R-:W-:Y:S02]  /*dcd0*/  MOV R4, R33 ;  /* 0x0000002100047202 */ /* 0x000fe40000000f00 */
[----:B------:R-:W-:Y:S01]  /*dce0*/  FMUL R0, R46, R3 ;  /* 0x000000032e007220 */ /* 0x000fe20000400000 */
[----:B------:R-:W-:-:S04]  /*dcf0*/  IMAD.MOV.U32 R3, RZ, RZ, R48 ;  /* 0x000000ffff037224 */ /* 0x000fc800078e0030 */
[----:B------:R0:W-:Y:S01]  /*dd00*/  STL [R1+0xe8], R0 ;  /* 0x0000e80001007387 */ /* 0x0001e20000100800 */
[----:B------:R-:W-:Y:S05]  /*dd10*/  @!P4 BRA `(.L_x_1617) ;  /* 0x0000000000ccc947 */ /* 0x000fea0003800000 */
        /* <DEDUP_REMOVED lines=9> */
.L_x_1618:
        /* <DEDUP_REMOVED lines=42> */
.L_x_1617:
[----:B------:R-:W-:Y:S05]  /*e050*/  BSYNC.RECONVERGENT B0 ;  /* 0x0000000000007941 */ /* 0x000fea0003800200 */
.L_x_1616:
[----:B------:R-:W-:Y:S02]  /*e060*/  HFMA2 R29, -RZ, RZ, 1.0078125, -8.98838043212890625e-05 ;  /* 0x3c0885e4ff1d7431 */ /* 0x000fe400000001ff */
[----:B------:R-:W-:Y:S02]  /*e070*/  IMAD.MOV.U32 R26, RZ, RZ, 0x37cbac00 ;  /* 0x37cbac00ff1a7424 */ /* 0x000fe400078e00ff */
[----:B------:R-:W-:Y:S01]  /*e080*/  FMUL R23, R4, R4 ;  /* 0x0000000404177220 */ /* 0x000fe20000400000 */
[C---:B------:R-:W-:Y:S01]  /*e090*/  LOP3.LUT R25, R3.reuse, 0x1, RZ, 0xc0, !PT ;  /* 0x0000000103197812 */ /* 0x040fe200078ec0ff */
[----:B------:R-:W-:Y:S01]  /*e0a0*/  IMAD.MOV.U32 R32, RZ, RZ, 0x3e2aaaa8 ;  /* 0x3e2aaaa8ff207424 */ /* 0x000fe200078e00ff */
[----:B------:R-:W-:Y:S01]  /*e0b0*/  IADD3 R3, PT, PT, R3, 0x1, RZ ;  /* 0x0000000103037810 */ /* 0x000fe20007ffe0ff */
[----:B0-----:R-:W-:Y:S01]  /*e0c0*/  FFMA R0, R23, R26, -0.0013887860113754868507 ;  /* 0xbab607ed17007423 */ /* 0x001fe2000000001a */
        /* <DEDUP_REMOVED lines=13> */
[----:B------:R-:W-:-:S04]  /*e1a0*/  @P1 FADD R0, RZ, -R0 ;  /* 0x80000000ff001221 */ /* 0x000fc80000000000 */
[----:B------:R-:W-:Y:S01]  /*e1b0*/  FADD R30, R0, R0 ;  /* 0x00000000001e7221 */ /* 0x000fe20000000000 */
        /* <DEDUP_REMOVED lines=10> */
.L_x_1621:
        /* <DEDUP_REMOVED lines=42> */
.L_x_1620:
[----:B------:R-:W-:Y:S05]  /*e500*/  BSYNC.RECONVERGENT B0 ;  /* 0x0000000000007941 */ /* 0x000fea0003800200 */
.L_x_1619:
        /* <DEDUP_REMOVED lines=11> */
[----:B------:R-:W-:Y:S01]  /*e5c0*/  FSETP.GE.AND P4, PT, |R31|, 105615, PT ;  /* 0x47ce47801f00780b */ /* 0x000fe20003f86200 */
        /* <DEDUP_REMOVED lines=17> */
.L_x_1623:
[----:B------:R-:W-:Y:S05]  /*e6e0*/  BSYNC.RECONVERGENT B2 ;  /* 0x0000000000027941 */ /* 0x000fea0003800200 */
.L_x_1622:
[C---:B------:R-:W-:Y:S01]  /*e6f0*/  FMUL R4, R31.reuse, R31 ;  /* 0x0000001f1f047220 */ /* 0x040fe20000400000 */
[----:B------:R-:W-:Y:S03]  /*e700*/  BSSY.RECONVERGENT B2, `(.L_x_1624) ;  /* 0x000000e000027945 */ /* 0x000fe60003800200 */
[----:B------:R-:W-:-:S04]  /*e710*/  FMUL R25, R31, R4 ;  /* 0x000000041f197220 */ /* 0x000fc80000400000 */
        /* <DEDUP_REMOVED lines=12> */
.L_x_1625:
[----:B------:R-:W-:Y:S05]  /*e7e0*/  BSYNC.RECONVERGENT B2 ;  /* 0x0000000000027941 */ /* 0x000fea0003800200 */
.L_x_1624:
[----:B------:R-:W-:Y:S01]  /*e7f0*/  BSSY.RECONVERGENT B0, `(.L_x_1626) ;  /* 0x0000036000007945 */ /* 0x000fe20003800200 */
[----:B------:R-:W-:-:S03]  /*e800*/  FADD R32, R0, -R32 ;  /* 0x8000002000207221 */ /* 0x000fc60000000000 */
        /* <DEDUP_REMOVED lines=10> */
.L_x_1628:
        /* <DEDUP_REMOVED lines=29> */
[----:B------:R-:W-:Y:S02]  /*ea80*/  SHF.R.S32.HI R23, RZ, 0x1f, R48 ;  /* 0x0000001fff177819 */ /* 0x000fe40000011430 */
[----:B------:R-:W-:Y:S02]  /*ea90*/  LOP3.LUT R31, R48, R31, RZ, 0x3c, !PT ;  /* 0x0000001f301f7212 */ /* 0x000fe400078e3cff */
[C---:B------:R-:W-:Y:S02]  /*eaa0*/  LOP3.LUT R38, R23.reuse, R3, RZ, 0x3c, !PT ;  /* 0x0000000317267212 */ /* 0x040fe400078e3cff */
[----:B------:R-:W-:-:S02]  /*eab0*/  LOP3.LUT R39, R23, R48, RZ, 0x3c, !PT ;  /* 0x0000003017277212 */ /* 0x000fc400078e3cff */
        /* <DEDUP_REMOVED lines=8> */
[----:B01----:R-:W-:-:S07]  /*eb40*/  FSEL R33, -R50, R50, !P0 ;  /* 0x0000003232217208 */ /* 0x003fce0004000100 */
.L_x_1627:
[----:B------:R-:W-:Y:S05]  /*eb50*/  BSYNC.RECONVERGENT B0 ;  /* 0x0000000000007941 */ /* 0x000fea0003800200 */
.L_x_1626:
[C---:B------:R-:W-:Y:S01]  /*eb60*/  LOP3.LUT R23, R48.reuse, 0x1, RZ, 0xc0, !PT ;  /* 0x0000000130177812 */ /* 0x040fe200078ec0ff */
        /* <DEDUP_REMOVED lines=12> */
[----:B------:R-:W-:Y:S02]  /*ec30*/  ISETP.GE.U32.AND P4, PT, R20, 0x3, PT ;  /* 0x000000031400780c */ /* 0x000fe40003f86070 */
        /* <DEDUP_REMOVED lines=17> */
.L_x_1630:
[----:B------:R-:W-:Y:S05]  /*ed50*/  BSYNC.RECONVERGENT B2 ;  /* 0x0000000000027941 */ /* 0x000fea0003800200 */
.L_x_1629:
[----:B------:R-:W-:Y:S01]  /*ed60*/  FADD R3, R32, R0 ;  /* 0x0000000020037221 */ /* 0x000fe20000000000 */
[----:B------:R-:W-:-:S03]  /*ed70*/  MOV R4, 0x2 ;  /* 0x0000000200047802 */ /* 0x000fc60000000f00 */
[----:B------:R-:W-:-:S05]  /*ed80*/  FMUL R0, R46, R3 ;  /* 0x000000032e007220 */ /* 0x000fca0000400000 */
[----:B------:R0:W-:Y:S01]  /*ed90*/  STL [R1+0xec], R0 ;  /* 0x0000ec0001007387 */ /* 0x0001e20000100800 */
[----:B------:R-:W-:Y:S05]  /*eda0*/  @!P4 BRA `(.L_x_1631) ;  /* 0x000000080090c947 */ /* 0x000fea0003800000 */
[----:B------:R-:W-:-:S07]  /*edb0*/  IMAD.MOV.U32 R4, RZ, RZ, 0x2 ;  /* 0x00000002ff047424 */ /* 0x000fce00078e00ff */
.L_x_1648:
[----:B------:R-:W-:Y:S01]  /*edc0*/  FMUL R50, R46, R15 ;  /* 0x0000000f2e327220 */ /* 0x000fe20000400000 */
[----:B------:R-:W-:Y:S01]  /*edd0*/  LEA R51, R4, 0xffffffff, 0x1 ;  /* 0xffffffff04337811 */ /* 0x000fe200078e08ff */
[----:B------:R-:W-:Y:S02]  /*ede0*/  BSSY.RECONVERGENT B2, `(.L_x_1632) ;  /* 0x000000e000027945 */ /* 0x000fe40003800200 */
[----:B------:R-:W0:Y:S01]  /*edf0*/  MUFU.RCP R3, R50 ;  /* 0x0000003200037308 */ /* 0x000e220000001000 */
[----:B------:R-:W-:-:S07]  /*ee00*/  I2FP.F32.S32 R51, R51 ;  /* 0x0000003300337245 */ /* 0x000fce0000201400 */
[----:B-1----:R-:W1:Y:S01]  /*ee10*/  FCHK P0, R51, R50 ;  /* 0x0000003233007302 */ /* 0x002e620000000000 */
        /* <DEDUP_REMOVED lines=10> */
.L_x_1633:
[----:B------:R-:W-:Y:S05]  /*eec0*/  BSYNC.RECONVERGENT B2 ;  /* 0x0000000000027941 */ /* 0x000fea0003800200 */
.L_x_1632:
        /* <DEDUP_REMOVED lines=19> */
[----:B------:R-:W-:Y:S05]  /*f000*/  CALL.REL.NOINC `($__internal_20_$__cuda_sm3x_div_rn_noftz_f32_slowpath) ;  /* 0x0000003000107944 */ /* 0x000fea0003c00000 */
[----:B------:R-:W-:-:S07]  /*f010*/  MOV R3, R0 ;  /* 0x0000000000037202 */ /* 0x000fce0000000f00 */
.L_x_1635:
[----:B------:R-:W-:Y:S05]  /*f020*/  BSYNC.RECONVERGENT B2 ;  /* 0x0000000000027941 */ /* 0x000fea0003800200 */
.L_x_1634:
[----:B------:R-:W0:Y:S01]  /*f030*/  MUFU.RCP R23, R50 ;  /* 0x0000003200177308 */ /* 0x000e220000001000 */
[----:B------:R-:W-:Y:S01]  /*f040*/  LEA R51, R4, 0x1, 0x1 ;  /* 0x0000000104337811 */ /* 0x000fe200078e08ff */
[----:B------:R-:W-:Y:S01]  /*f050*/  FMUL R3, R46, R3 ;  /* 0x000000032e037220 */ /* 0x000fe20000400000 */
[----:B------:R-:W-:Y:S02]  /*f060*/  BSSY.RECONVERGENT B2, `(.L_x_1636) ;  /* 0x0000010000027945 */ /* 0x000fe40003800200 */
[----:B------:R-:W-:Y:S01]  /*f070*/  I2FP.F32.S32 R51, R51 ;  /* 0x0000003300337245 */ /* 0x000fe20000201400 */
[----:B------:R-:W-:-:S03]  /*f080*/  FFMA R3, R33, -R3, R28 ;  /* 0x8000000321037223 */ /* 0x000fc6000000001c */
[----:B------:R-:W1:Y:S01]  /*f090*/  FCHK P0, R51, R50 ;  /* 0x0000003233007302 */ /* 0x000e620000000000 */
[----:B------:R-:W-:Y:S01]  /*f0a0*/  FADD R30, -R30, R3 ;  /* 0x000000031e1e7221 */ /* 0x000fe20000000100 */
        /* <DEDUP_REMOVED lines=11> */
.L_x_1637:
[----:B------:R-:W-:Y:S05]  /*f160*/  BSYNC.RECONVERGENT B2 ;  /* 0x0000000000027941 */ /* 0x000fea0003800200 */
.L_x_1636:
        /* <DEDUP_REMOVED lines=12> */
[----:B------:R-:W-:Y:S01]  /*f230*/  MOV R3, R51 ;  /* 0x0000003300037202 */ /* 0x000fe20000000f00 */
[----:B------:R-:W-:Y:S01]  /*f240*/  IMAD.MOV.U32 R0, RZ, RZ, R48 ;  /* 0x000000ffff007224 */ /* 0x000fe200078e0030 */
[----:B------:R-:W-:-:S07]  /*f250*/  MOV R26, 0xf270 ;  /* 0x0000f270001a7802 */ /* 0x000fce0000000f00 */
[----:B------:R-:W-:Y:S05]  /*f260*/  CALL.REL.NOINC `($__internal_20_$__cuda_sm3x_div_rn_noftz_f32_slowpath) ;  /* 0x0000002c00787944 */ /* 0x000fea0003c00000 */
.L_x_1639:
[----:B------:R-:W-:Y:S05]  /*f270*/  BSYNC.RECONVERGENT B2 ;  /* 0x0000000000027941 */ /* 0x000fea0003800200 */
.L_x_1638:
[----:B------:R-:W0:Y:S01]  /*f280*/  MUFU.RCP R3, R50 ;  /* 0x0000003200037308 */ /* 0x000e220000001000 */
[----:B------:R-:W-:Y:S01]  /*f290*/  FMUL R0, R46, R0 ;  /* 0x000000002e007220 */ /* 0x000fe20000400000 */
[C---:B------:R-:W-:Y:S01]  /*f2a0*/  LEA R51, R4.reuse, 0x3, 0x1 ;  /* 0x0000000304337811 */ /* 0x040fe200078e08ff */
[----:B------:R-:W-:Y:S01]  /*f2b0*/  BSSY.RECONVERGENT B2, `(.L_x_1640) ;  /* 0x0000012000027945 */ /* 0x000fe20003800200 */
[----:B------:R-:W-:Y:S01]  /*f2c0*/  IADD3 R52, PT, PT, R4, 0x2, RZ ;  /* 0x0000000204347810 */ /* 0x000fe20007ffe0ff */
[----:B------:R-:W-:Y:S01]  /*f2d0*/  FFMA R0, R32, -R0, R57 ;  /* 0x8000000020007223 */ /* 0x000fe20000000039 */
[----:B------:R-:W-:-:S03]  /*f2e0*/  I2FP.F32.S32 R51, R51 ;  /* 0x0000003300337245 */ /* 0x000fc60000201400 */
[----:B------:R-:W-:Y:S01]  /*f2f0*/  FADD R31, -R31, R0 ;  /* 0x000000001f1f7221 */ /* 0x000fe20000000100 */
[----:B------:R-:W1:Y:S04]  /*f300*/  FCHK P0, R51, R50 ;  /* 0x0000003233007302 */ /* 0x000e680000000000 */
[----:B------:R2:W-:Y:S01]  /*f310*/  STL.64 [R53+0xe8], R30 ;  /* 0x0000e81e35007387 */ /* 0x0005e20000100a00 */
        /* <DEDUP_REMOVED lines=10> */
[----:B------:R-:W-:-:S07]  /*f3c0*/  MOV R26, R0 ;  /* 0x00000000001a7202 */ /* 0x000fce0000000f00 */
.L_x_1641:
[----:B------:R-:W-:Y:S05]  /*f3d0*/  BSYNC.RECONVERGENT B2 ;  /* 0x0000000000027941 */ /* 0x000fea0003800200 */
.L_x_1640:
        /* <DEDUP_REMOVED lines=16> */
[----:B------:R-:W-:-:S07]  /*f4e0*/  MOV R3, R0 ;  /* 0x0000000000037202 */ /* 0x000fce0000000f00 */
.L_x_1643:
[----:B------:R-:W-:Y:S05]  /*f4f0*/  BSYNC.RECONVERGENT B2 ;  /* 0x0000000000027941 */ /* 0x000fea0003800200 */
.L_x_1642:
        /* <DEDUP_REMOVED lines=18> */
[----:B------:R-:W-:Y:S05]  /*f620*/  CALL.REL.NOINC `($__internal_20_$__cuda_sm3x_div_rn_noftz_f32_slowpath) ;  /* 0x0000002800887944 */ /* 0x000fea0003c00000 */
[----:B------:R-:W-:-:S07]  /*f630*/  MOV R23, R0 ;  /* 0x0000000000177202 */ /* 0x000fce0000000f00 */
.L_x_1645:
[----:B------:R-:W-:Y:S05]  /*f640*/  BSYNC.RECONVERGENT B2 ;  /* 0x0000000000027941 */ /* 0x000fea0003800200 */
.L_x_1644:
        /* <DEDUP_REMOVED lines=16> */
.L_x_1647:
[----:B------:R-:W-:Y:S05]  /*f750*/  BSYNC.RECONVERGENT B2 ;  /* 0x0000000000027941 */ /* 0x000fea0003800200 */
.L_x_1646:
[----:B------:R-:W2:Y:S01]  /*f760*/  LDL R28, [R49+0x78] ;  /* 0x00007800311c7983 */ /* 0x000ea20000100800 */
[----:B------:R-:W-:Y:S01]  /*f770*/  FMUL R0, R46, R0 ;  /* 0x000000002e007220 */ /* 0x000fe20000400000 */
[----:B------:R-:W-:Y:S02]  /*f780*/  LOP3.LUT R3, R17, 0xfffffffc, RZ, 0xc0, !PT ;  /* 0xfffffffc11037812 */ /* 0x000fe400078ec0ff */
[----:B------:R-:W-:Y:S02]  /*f790*/  IADD3 R4, PT, PT, R4, 0x4, RZ ;  /* 0x0000000404047810 */ /* 0x000fe40007ffe0ff */
[----:B------:R-:W-:Y:S01]  /*f7a0*/  ISETP.NE.AND P0, PT, R52, R3, PT ;  /* 0x000000033400720c */ /* 0x000fe20003f05270 */
[----:B--2---:R-:W-:-:S04]  /*f7b0*/  FFMA R0, -R0, R28, R51 ;  /* 0x0000001c00007223 */ /* 0x004fc80000000133 */
[----:B------:R-:W-:-:S05]  /*f7c0*/  FADD R31, -R31, R0 ;  /* 0x000000001f1f7221 */ /* 0x000fca0000000100 */
[----:B------:R1:W-:Y:S03]  /*f7d0*/  STL.64 [R32+0xe8], R30 ;  /* 0x0000e81e20007387 */ /* 0x0003e60000100a00 */
[----:B------:R-:W-:Y:S05]  /*f7e0*/  @P0 BRA `(.L_x_1648) ;  /* 0xfffffff400740947 */ /* 0x000fea000383ffff */
.L_x_1631:
[----:B------:R-:W-:-:S13]  /*f7f0*/  LOP3.LUT P0, RZ, R17, 0x3, RZ, 0xc0, !PT ;  /* 0x0000000311ff7812 */ /* 0x000fda000780c0ff */
[----:B------:R-:W-:Y:S05]  /*f800*/  @!P0 BRA `(.L_x_1649) ;  /* 0x0000000800248947 */ /* 0x000fea0003800000 */
[----:B------:R-:W-:-:S13]  /*f810*/  LOP3.LUT P0, RZ, R19, 0x3, RZ, 0xc0, !PT ;  /* 0x0000000313ff7812 */ /* 0x000fda000780c0ff */
[----:B------:R-:W-:Y:S05]  /*f820*/  @!P0 BRA `(.L_x_1650) ;  /* 0x00000004005c8947 */ /* 0x000fea0003800000 */
[----:B-1----:R-:W-:Y:S01]  /*f830*/  FMUL R30, R46, R15 ;  /* 0x0000000f2e1e7220 */ /* 0x002fe20000400000 */
        /* <DEDUP_REMOVED lines=15> */
.L_x_1652:
[----:B------:R-:W-:Y:S05]  /*f930*/  BSYNC.RECONVERGENT B2 ;  /* 0x0000000000027941 */ /* 0x000fea0003800200 */
.L_x_1651:
        /* <DEDUP_REMOVED lines=21> */
[----:B------:R-:W-:Y:S05]  /*fa90*/  CALL.REL.NOINC `($__internal_20_$__cuda_sm3x_div_rn_noftz_f32_slowpath) ;  /* 0x00000024006c7944 */ /* 0x000fea0003c00000 */
[----:B------:R-:W-:-:S07]  /*faa0*/  MOV R3, R0 ;  /* 0x0000000000037202 */ /* 0x000fce0000000f00 */
.L_x_1654:
[----:B------:R-:W-:Y:S05]  /*fab0*/  BSYNC.RECONVERGENT B2 ;  /* 0x0000000000027941 */ /* 0x000fea0003800200 */
.L_x_1653:
        /* <DEDUP_REMOVED lines=20> */
[----:B0-----:R-:W-:Y:S05]  /*fc00*/  CALL.REL.NOINC `($__internal_20_$__cuda_sm3x_div_rn_noftz_f32_slowpath) ;  /* 0x0000002400107944 */ /* 0x001fea0003c00000 */
[----:B------:R-:W-:-:S07]  /*fc10*/  MOV R3, R0 ;  /* 0x0000000000037202 */ /* 0x000fce0000000f00 */
.L_x_1656:
[----:B------:R-:W-:Y:S05]  /*fc20*/  BSYNC.RECONVERGENT B2 ;  /* 0x0000000000027941 */ /* 0x000fea0003800200 */
.L_x_1655:
        /* <DEDUP_REMOVED lines=15> */
[----:B------:R-:W-:Y:S05]  /*fd20*/  CALL.REL.NOINC `($__internal_20_$__cuda_sm3x_div_rn_noftz_f32_slowpath) ;  /* 0x0000002000c87944 */ /* 0x000fea0003c00000 */
.L_x_1658:
[----:B------:R-:W-:Y:S05]  /*fd30*/  BSYNC.RECONVERGENT B2 ;  /* 0x0000000000027941 */ /* 0x000fea0003800200 */
.L_x_1657:
[----:B------:R-:W2:Y:S01]  /*fd40*/  LDL R48, [R48+0x74] ;  /* 0x0000740030307983 */ /* 0x000ea20000100800 */
[----:B------:R-:W-:Y:S01]  /*fd50*/  FMUL R3, R46, R0 ;  /* 0x000000002e037220 */ /* 0x000fe20000400000 */
[----:B------:R-:W-:-:S03]  /*fd60*/  IADD3 R4, PT, PT, R32, 0x3, RZ ;  /* 0x0000000320047810 */ /* 0x000fc60007ffe0ff */
[----:B--2---:R-:W-:-:S04]  /*fd70*/  FFMA R50, -R3, R48, R50 ;  /* 0x0000003003327223 */ /* 0x004fc80000000132 */
[----:B------:R-:W-:-:S05]  /*fd80*/  FADD R50, -R49, R50 ;  /* 0x0000003231327221 */ /* 0x000fca0000000100 */
[----:B------:R2:W-:Y:S02]  /*fd90*/  STL [R51+0xec], R50 ;  /* 0x0000ec3233007387 */ /* 0x0005e40000100800 */
.L_x_1650:
[----:B------:R-:W-:-:S13]  /*fda0*/  ISETP.NE.U32.AND P0, PT, R44, 0x1, PT ;  /* 0x000000012c00780c */ /* 0x000fda0003f05070 */
[----:B------:R-:W-:Y:S05]  /*fdb0*/  @!P0 BRA `(.L_x_1649) ;  /* 0x0000000000b88947 */ /* 0x000fea0003800000 */
[----:B------:R-:W-:Y:S01]  /*fdc0*/  FMUL R33, R46, R15 ;  /* 0x0000000f2e217220 */ /* 0x000fe20000400000 */
[----:B-1----:R-:W-:Y:S01]  /*fdd0*/  LEA R32, R4, 0xffffffff, 0x1 ;  /* 0xffffffff04207811 */ /* 0x002fe200078e08ff */
[----:B------:R-:W-:Y:S02]  /*fde0*/  BSSY.RECONVERGENT B2, `(.L_x_1659) ;  /* 0x000000e000027945 */ /* 0x000fe40003800200 */
[----:B0-----:R-:W0:Y:S01]  /*fdf0*/  MUFU.RCP R0, R33 ;  /* 0x0000002100007308 */ /* 0x001e220000001000 */
        /* <DEDUP_REMOVED lines=11> */
[----:B--2---:R-:W-:Y:S05]  /*feb0*/  CALL.REL.NOINC `($__internal_20_$__cuda_sm3x_div_rn_noftz_f32_slowpath) ;  /* 0x0000002000647944 */ /* 0x004fea0003c00000 */
.L_x_1660:
[----:B------:R-:W-:Y:S05]  /*fec0*/  BSYNC.RECONVERGENT B2 ;  /* 0x0000000000027941 */ /* 0x000fea0003800200 */
.L_x_1659:
[----:B------:R-:W-:-:S05]  /*fed0*/  LEA R30, R4, R1, 0x2 ;  /* 0x00000001041e7211 */ /* 0x000fca00078e10ff */
[----:B------:R-:W3:Y:S04]  /*fee0*/  LDL R31, [R30+0x6c] ;  /* 0x00006c001e1f7983 */ /* 0x000ee80000100800 */
[----:B------:R-:W3:Y:S01]  /*fef0*/  LDL R26, [R30+0x68] ;  /* 0x000068001e1a7983 */ /* 0x000ee20000100800 */
[----:B------:R-:W-:Y:S02]  /*ff00*/  IMAD R29, R4, 0x4, R1 ;  /* 0x00000004041d7824 */ /* 0x000fe400078e0201 */
[----:B------:R-:W-:-:S04]  /*ff10*/  FMUL R33, R33, R33 ;  /* 0x0000002121217220 */ /* 0x000fc80000400000 */
[----:B------:R-:W0:Y:S01]  /*ff20*/  MUFU.RCP R23, R33 ;  /* 0x0000002100177308 */ /* 0x000e220000001000 */
[----:B---3--:R-:W-:-:S05]  /*ff30*/  FFMA R26, R31, R0, -R26 ;  /* 0x000000001f1a7223 */ /* 0x008fca000000081a */
        /* <DEDUP_REMOVED lines=10> */
[----:B-1--4-:R-:W-:Y:S06]  /*ffe0*/  @!P0 BRA `(.L_x_1662) ;  /* 0x0000000000108947 */ /* 0x012fec0003800000 */
[----:B------:R-:W-:Y:S02]  /*fff0*/  MOV R3, R32 ;  /* 0x0000002000037202 */ /* 0x000fe40000000f00 */
[----:B------:R-:W-:Y:S02]  /*10000*/  MOV R0, R33 ;  /* 0x0000002100007202 */ /* 0x000fe40000000f00 */
[----:B------:R-:W-:-:S07]  /*10010*/  MOV R26, 0x10030 ;  /* 0x00010030001a7802 */ /* 0x000fce0000000f00 */
[----:B--2---:R-:W-:Y:S05]  /*10020*/  CALL.REL.NOINC `($__internal_20_$__cuda_sm3x_div_rn_noftz_f32_slowpath) ;  /* 0x0000002000087944 */ /* 0x004fea0003c00000 */
.L_x_1662:
[----:B------:R-:W-:Y:S05]  /*10030*/  BSYNC.RECONVERGENT B2 ;  /* 0x0000000000027941 */ /* 0x000fea0003800200 */
.L_x_1661:
[----:B------:R-:W3:Y:S01]  /*10040*/  LDL R3, [R30+0xe0] ;  /* 0x0000e0001e037983 */ /* 0x000ee20000100800 */
[----:B------:R-:W-:Y:S01]  /*10050*/  FMUL R0, R46, R0 ;  /* 0x000000002e007220 */ /* 0x000fe20000400000 */
[----:B------:R-:W-:-:S03]  /*10060*/  IMAD R23, R4, 0x4, R1 ;  /* 0x0000000404177824 */ /* 0x000fc600078e0201 */
[----:B------:R-:W-:-:S04]  /*10070*/  FFMA R0, R31, -R0, R28 ;  /* 0x800000001f007223 */ /* 0x000fc8000000001c */
[----:B---3--:R-:W-:-:S05]  /*10080*/  FADD R0, R0, -R3 ;  /* 0x8000000300007221 */ /* 0x008fca0000000000 */
[----:B------:R3:W-:Y:S02]  /*10090*/  STL [R23+0xe8], R0 ;  /* 0x0000e80017007387 */ /* 0x0007e40000100800 */
.L_x_1649:
[----:B---3--:R-:W-:Y:S01]  /*100a0*/  LEA R23, R24, R1, 0x2 ;  /* 0x0000000118177211 */ /* 0x008fe200078e10ff */
[----:B------:R-:W0:Y:S01]  /*100b0*/  LDCU.64 UR4, c[0x0][0x3f0] ;  /* 0x00007e00ff0477ac */ /* 0x000e220008000a00 */
[----:B------:R-:W3:Y:S03]  /*100c0*/  LDC.64 R54, c[0x0][0x380] ;  /* 0x0000e000ff367b82 */ /* 0x000ee60000000a00 */
[----:B------:R-:W4:Y:S04]  /*100d0*/  LDL R4, [R23+0x70] ;  /* 0x0000700017047983 */ /* 0x000f280000100800 */
[----:B------:R-:W5:Y:S01]  /*100e0*/  LDL R26, [R23+0xe8] ;  /* 0x0000e800171a7983 */ /* 0x000f620000100800 */
[----:B------:R-:W1:Y:S01]  /*100f0*/  LDC.64 R52, c[0x0][0x388] ;  /* 0x0000e200ff347b82 */ /* 0x000e620000000a00 */
[----:B------:R-:W-:-:S05]  /*10100*/  IADD3 R3, PT, PT, R47, R24, RZ ;  /* 0x000000182f037210 */ /* 0x000fca0007ffe0ff */
[----:B------:R-:W-:Y:S02]  /*10110*/  IMAD R3, R24, R24, R3 ;  /* 0x0000001818037224 */ /* 0x000fe400078e0203 */
[----:B--2---:R-:W2:Y:S01]  /*10120*/  LDC.64 R50, c[0x0][0x390] ;  /* 0x0000e400ff327b82 */ /* 0x004ea20000000a00 */
[----:B0-----:R-:W-:-:S04]  /*10130*/  IMAD.U32 R0, RZ, RZ, UR4 ;  /* 0x00000004ff007e24 */ /* 0x001fc8000f8e00ff */
[-C--:B------:R-:W-:Y:S01]  /*10140*/  IMAD R3, R3, R0.reuse, R45 ;  /* 0x0000000003037224 */ /* 0x080fe200078e022d */
[----:B------:R-:W-:Y:S02]  /*10150*/  IADD3 R45, PT, PT, R45, 0x1, RZ ;  /* 0x000000012d2d7810 */ /* 0x000fe40007ffe0ff */
[----:B------:R-:W0:Y:S01]  /*10160*/  LDC.64 R48, c[0x0][0x3a0] ;  /* 0x0000e800ff307b82 */ /* 0x000e220000000a00 */
[----:B------:R-:W-:Y:S01]  /*10170*/  IMAD R3, R3, UR5, R18 ;  /* 0x0000000503037c24 */ /* 0x000fe2000f8e0212 */
[----:B------:R-:W-:-:S03]  /*10180*/  ISETP.NE.AND P0, PT, R45, R0, PT ;  /* 0x000000002d00720c */ /* 0x000fc60003f05270 */
[----:B---3--:R-:W-:-:S03]  /*10190*/  IMAD.WIDE R54, R3, 0x4, R54 ;  /* 0x0000000403367825 */ /* 0x008fc600078e0236 */
[----:B------:R-:W3:Y:S01]  /*101a0*/  LDC.64 R38, c[0x0][0x3b0] ;  /* 0x0000ec00ff267b82 */ /* 0x000ee20000000a00 */
[----:B-1----:R-:W-:-:S07]  /*101b0*/  IMAD.WIDE R52, R3, 0x4, R52 ;  /* 0x0000000403347825 */ /* 0x002fce00078e0234 */
[----:B------:R-:W1:Y:S01]  /*101c0*/  LDC.64 R32, c[0x0][0x398] ;  /* 0x0000e600ff207b82 */ /* 0x000e620000000a00 */
[----:B--2---:R-:W-:-:S07]  /*101d0*/  IMAD.WIDE R50, R3, 0x4, R50 ;  /* 0x0000000403327825 */ /* 0x004fce00078e0232 */
[----:B------:R-:W2:Y:S01]  /*101e0*/  LDC.64 R28, c[0x0][0x3a8] ;  /* 0x0000ea00ff1c7b82 */ /* 0x000ea20000000a00 */
[----:B0-----:R-:W-:-:S07]  /*101f0*/  IMAD.WIDE R48, R3, 0x4, R48 ;  /* 0x0000000403307825 */ /* 0x001fce00078e0230 */
[----:B------:R-:W0:Y:S01]  /*10200*/  LDC.64 R30, c[0x0][0x3b8] ;  /* 0x0000ee00ff1e7b82 */ /* 0x000e220000000a00 */
[----:B---3--:R-:W-:-:S04]  /*10210*/  IMAD.WIDE R38, R3, 0x4, R38 ;  /* 0x0000000403267825 */ /* 0x008fc800078e0226 */
[----:B-1----:R-:W-:-:S04]  /*10220*/  IMAD.WIDE R32, R3, 0x4, R32 ;  /* 0x0000000403207825 */ /* 0x002fc800078e0220 */
[----:B--2---:R-:W-:-:S04]  /*10230*/  IMAD.WIDE R28, R3, 0x4, R28 ;  /* 0x00000004031c7825 */ /* 0x004fc800078e021c */
[----:B0-----:R-:W-:-:S04]  /*10240*/  IMAD.WIDE R30, R3, 0x4, R30 ;  /* 0x00000004031e7825 */ /* 0x001fc800078e021e */
[-C--:B----4-:R-:W-:Y:S01]  /*10250*/  FMUL R46, R40, R4.reuse ;  /* 0x00000004282e7220 */ /* 0x090fe20000400000 */
[-C--:B------:R-:W-:Y:S01]  /*10260*/  FMUL R56, R35, R4.reuse ;  /* 0x0000000423387220 */ /* 0x080fe20000400000 */
[-C--:B------:R-:W-:Y:S01]  /*10270*/  FMUL R57, R41, -R4.reuse ;  /* 0x8000000429397220 */ /* 0x080fe20000400000 */
[-C--:B------:R-:W-:Y:S01]  /*10280*/  FMUL R59, R43, -R4.reuse ;  /* 0x800000042b3b7220 */ /* 0x080fe20000400000 */
[----:B-----5:R-:W-:Y:S01]  /*10290*/  FMUL R42, R26, -R13 ;  /* 0x8000000d1a2a7220 */ /* 0x020fe20000400000 */
[----:B------:R-:W-:Y:S02]  /*102a0*/  FMUL R58, R34, R4 ;  /* 0x00000004223a7220 */ /* 0x000fe40000400000 */
[----:B------:R0:W-:Y:S01]  /*102b0*/  STG.E desc[UR6][R54.64], R57 ;  /* 0x0000003936007986 */ /* 0x0001e2000c101906 */
[-C--:B------:R-:W-:Y:S01]  /*102c0*/  FFMA R61, R41, R42.reuse, -R46 ;  /* 0x0000002a293d7223 */ /* 0x080fe2000000082e */
[----:B------:R-:W-:Y:S01]  /*102d0*/  FFMA R23, R43, R42, -R56 ;  /* 0x0000002a2b177223 */ /* 0x000fe20000000838 */
[----:B------:R-:W-:Y:S01]  /*102e0*/  FMUL R46, R37, R4 ;  /* 0x00000004252e7220 */ /* 0x000fe20000400000 */
[----:B------:R-:W-:Y:S01]  /*102f0*/  FMUL R42, R26, -R12 ;  /* 0x8000000c1a2a7220 */ /* 0x000fe20000400000 */
[-C--:B------:R-:W-:Y:S01]  /*10300*/  FMUL R56, R36, R4.reuse ;  /* 0x0000000424387220 */ /* 0x080fe20000400000 */
[----:B------:R-:W-:Y:S01]  /*10310*/  FMUL R26, R26, -R11 ;  /* 0x8000000b1a1a7220 */ /* 0x000fe20000400000 */
[----:B------:R-:W-:Y:S01]  /*10320*/  FMUL R4, R27, R4 ;  /* 0x000000041b047220 */ /* 0x000fe20000400000 */
[----:B------:R-:W-:Y:S01]  /*10330*/  FFMA R25, R41, R42, -R46 ;  /* 0x0000002a29197223 */ /* 0x000fe2000000082e */
[----:B------:R1:W-:Y:S02]  /*10340*/  STG.E desc[UR6][R52.64], R59 ;  /* 0x0000003b34007986 */ /* 0x0003e4000c101906 */
[-C--:B------:R-:W-:Y:S01]  /*10350*/  FFMA R63, R43, R26.reuse, -R4 ;  /* 0x0000001a2b3f7223 */ /* 0x080fe20000000804 */
[----:B0-----:R-:W-:Y:S01]  /*10360*/  FFMA R55, R41, R26, -R56 ;  /* 0x0000001a29377223 */ /* 0x001fe20000000838 */
[----:B------:R-:W-:Y:S01]  /*10370*/  FFMA R57, R43, R42, -R58 ;  /* 0x0000002a2b397223 */ /* 0x000fe2000000083a */
[----:B------:R1:W-:Y:S04]  /*10380*/  STG.E desc[UR6][R50.64], R61 ;  /* 0x0000003d32007986 */ /* 0x0003e8000c101906 */
[----:B------:R1:W-:Y:S04]  /*10390*/  STG.E desc[UR6][R48.64], R25 ;  /* 0x0000001930007986 */ /* 0x0003e8000c101906 */
[----:B------:R1:W-:Y:S04]  /*103a0*/  STG.E desc[UR6][R38.64], R55 ;  /* 0x0000003726007986 */ /* 0x0003e8000c101906 */
[----:B------:R1:W-:Y:S04]  /*103b0*/  STG.E desc[UR6][R32.64], R23 ;  /* 0x0000001720007986 */ /* 0x0003e8000c101906 */
[----:B------:R1:W-:Y:S04]  /*103c0*/  STG.E desc[UR6][R28.64], R57 ;  /* 0x000000391c007986 */ /* 0x0003e8000c101906 */
[----:B------:R1:W-:Y:S01]  /*103d0*/  STG.E desc[UR6][R30.64], R63 ;  /* 0x0000003f1e007986 */ /* 0x0003e2000c101906 */
[----:B------:R-:W-:Y:S05]  /*103e0*/  @P0 BRA `(.L_x_1663) ;  /* 0xffffffbc00140947 */ /* 0x000fea000383ffff */
.L_x_1590:
[----:B------:R-:W-:-:S04]  /*103f0*/  IADD3 R47, PT, PT, R47, 0x1, RZ ;  /* 0x000000012f2f7810 */ /* 0x000fc80007ffe0ff */
[----:B------:R-:W-:-:S13]  /*10400*/  ISETP.NE.AND P0, PT, R47, R21, PT ;  /* 0x000000152f00720c */ /* 0x000fda0003f05270 */
[----:B------:R-:W-:Y:S05]  /*10410*/  @P0 BRA `(.L_x_1664) ;  /* 0xffffff9c00200947 */ /* 0x000fea000383ffff */
[----:B------:R-:W-:-:S13]  /*10420*/  ISETP.GE.AND P0, PT, R0, 0x1, PT ;  /* 0x000000010000780c */ /* 0x000fda0003f06270 */
[----:B------:R-:W-:Y:S05]  /*10430*/  @!P0 BRA `(.L_x_1665) ;  /* 0x0000001400988947 */ /* 0x000fea0003800000 */
[----:B------:R-:W-:Y:S01]  /*10440*/  IMAD.MOV.U32 R0, RZ, RZ, -0x40800000 ;  /* 0xbf800000ff007424 */ /* 0x000fe200078e00ff */
[----:B------:R-:W-:-:S06]  /*10450*/  UMOV UR4, URZ ;  /* 0x000000ff00047c82 */ /* 0x000fcc0008000000 */
.L_x_1670:
[----:B-1----:R-:W0:Y:S01]  /*10460*/  LDC R3, c[0x0][0x3f0] ;  /* 0x0000fc00ff037b82 */ /* 0x002e220000000800 */
[----:B-1----:R-:W-:Y:S01]  /*10470*/  HFMA2 R23, -RZ, RZ, 0, 0 ;  /* 0x00000000ff177431 */ /* 0x002fe200000001ff */
[----:B------:R-:W-:Y:S01]  /*10480*/  MOV R4, R0 ;  /* 0x0000000000047202 */ /* 0x000fe20000000f00 */
[----:B------:R-:W-:Y:S01]  /*10490*/  FADD R0, -R0, -RZ ;  /* 0x800000ff00007221 */ /* 0x000fe20000000100 */
[----:B0-----:R-:W-:-:S13]  /*104a0*/  ISETP.GE.U32.AND P0, PT, R3, 0x4, PT ;  /* 0x000000040300780c */ /* 0x001fda0003f06070 */
[----:B--23--:R-:W-:Y:S05]  /*104b0*/  @!P0 BRA `(.L_x_1666) ;  /* 0x0000000800dc8947 */ /* 0x00cfea0003800000 */
[----:B------:R-:W-:Y:S01]  /*104c0*/  IMAD R58, R24, R24, R24 ;  /* 0x00000018183a7224 */ /* 0x000fe200078e0218 */
[----:B------:R-:W-:Y:S01]  /*104d0*/  ULOP3.LUT UR5, URZ, UR4, URZ, 0x33, !UPT ;  /* 0x00000004ff057292 */ /* 0x000fe2000f8e33ff */
[----:B------:R-:W-:Y:S02]  /*104e0*/  LOP3.LUT R23, R3, 0x7ffffffc, RZ, 0xc0, !PT ;  /* 0x7ffffffc03177812 */ /* 0x000fe400078ec0ff */
[----:B------:R-:W-:-:S03]  /*104f0*/  VIADD R26, R58, UR4 ;  /* 0x000000043a1a7c36 */ /* 0x000fc60008000000 */
[----:B------:R-:W-:Y:S01]  /*10500*/  IADD3 R58, PT, PT, R58, UR5, RZ ;  /* 0x000000053a3a7c10 */ /* 0x000fe2000fffe0ff */
[----:B------:R-:W-:Y:S01]  /*10510*/  IMAD R25, R26, R3, R3 ;  /* 0x000000031a197224 */ /* 0x000fe200078e0203 */
[----:B------:R-:W-:-:S06]  /*10520*/  UMOV UR5, URZ ;  /* 0x000000ff00057c82 */ /* 0x000fcc0008000000 */
.L_x_1667:
[----:B------:R-:W0:Y:S01]  /*10530*/  LDC R59, c[0x0][0x3f4] ;  /* 0x0000fd00ff3b7b82 */ /* 0x000e220000000800 */
[----:B------:R-:W-:-:S07]  /*10540*/  IADD3 R51, PT, PT, R25, UR5, RZ ;  /* 0x0000000519337c10 */ /* 0x000fce000fffe0ff */
[----:B------:R-:W1:Y:S08]  /*10550*/  LDC.64 R54, c[0x0][0x380] ;  /* 0x0000e000ff367b82 */ /* 0x000e700000000a00 */
[----:B--2---:R-:W2:Y:S01]  /*10560*/  LDC.64 R26, c[0x0][0x388] ;  /* 0x0000e200ff1a7b82 */ /* 0x004ea20000000a00 */
[----:B0-----:R-:W-:-:S07]  /*10570*/  IMAD R51, R51, R59, R18 ;  /* 0x0000003b33337224 */ /* 0x001fce00078e0212 */
[----:B------:R-:W0:Y:S01]  /*10580*/  LDC.64 R30, c[0x0][0x390] ;  /* 0x0000e400ff1e7b82 */ /* 0x000e220000000a00 */
[----:B-1----:R-:W-:-:S07]  /*10590*/  IMAD.WIDE R56, R51, 0x4, R54 ;  /* 0x0000000433387825 */ /* 0x002fce00078e0236 */
[----:B------:R-:W1:Y:S01]  /*105a0*/  LDC.64 R34, c[0x0][0x398] ;  /* 0x0000e600ff227b82 */ /* 0x000e620000000a00 */
[----:B------:R-:W3:Y:S01]  /*105b0*/  LDG.E R29, desc[UR6][R56.64] ;  /* 0x00000006381d7981 */ /* 0x000ee2000c1e1900 */
[----:B------:R-:W-:Y:S02]  /*105c0*/  IMAD R61, R58, R3, UR5 ;  /* 0x000000053a3d7e24 */ /* 0x000fe4000f8e0203 */
[----:B--2---:R-:W-:-:S04]  /*105d0*/  IMAD.WIDE R52, R51, 0x4, R26 ;  /* 0x0000000433347825 */ /* 0x004fc800078e021a */
[----:B------:R-:W2:Y:S01]  /*105e0*/  LDC.64 R48, c[0x0][0x3b0] ;  /* 0x0000ec00ff307b82 */ /* 0x000ea20000000a00 */
[----:B------:R-:W-:-:S04]  /*105f0*/  IMAD R61, R61, R59, R18 ;  /* 0x0000003b3d3d7224 */ /* 0x000fc800078e0212 */
[----:B------:R-:W-:-:S04]  /*10600*/  IMAD.WIDE R54, R61, 0x4, R54 ;  /* 0x000000043d367825 */ /* 0x000fc800078e0236 */
[----:B---3--:R-:W-:-:S05]  /*10610*/  FMUL R33, R29, R4 ;  /* 0x000000041d217220 */ /* 0x008fca0000400000 */
[----:B------:R1:W-:Y:S04]  /*10620*/  STG.E desc[UR6][R54.64], R33 ;  /* 0x0000002136007986 */ /* 0x0003e8000c101906 */
[----:B------:R-:W3:Y:S01]  /*10630*/  LDG.E R29, desc[UR6][R52.64] ;  /* 0x00000006341d7981 */ /* 0x000ee2000c1e1900 */
[----:B------:R-:W-:-:S04]  /*10640*/  IMAD.WIDE R26, R61, 0x4, R26 ;  /* 0x000000043d1a7825 */ /* 0x000fc800078e021a */
[----:B---3--:R-:W-:Y:S01]  /*10650*/  FMUL R37, R0, R29 ;  /* 0x0000001d00257220 */ /* 0x008fe20000400000 */
[----:B0-----:R-:W-:-:S04]  /*10660*/  IMAD.WIDE R28, R51, 0x4, R30 ;  /* 0x00000004331c7825 */ /* 0x001fc800078e021e */
[----:B------:R0:W-:Y:S04]  /*10670*/  STG.E desc[UR6][R26.64], R37 ;  /* 0x000000251a007986 */ /* 0x0001e8000c101906 */
[----:B------:R-:W3:Y:S01]  /*10680*/  LDG.E R39, desc[UR6][R28.64] ;  /* 0x000000061c277981 */ /* 0x000ee2000c1e1900 */
[----:B------:R-:W-:-:S04]  /*10690*/  IMAD.WIDE R30, R61, 0x4, R30 ;  /* 0x000000043d1e7825 */ /* 0x000fc800078e021e */
[----:B-1----:R-:W-:-:S04]  /*106a0*/  IMAD.WIDE R32, R51, 0x4, R34 ;  /* 0x0000000433207825 */ /* 0x002fc800078e0222 */
[----:B---3--:R-:W-:Y:S02]  /*106b0*/  FMUL R41, R39, R4 ;  /* 0x0000000427297220 */ /* 0x008fe40000400000 */
[----:B------:R-:W0:Y:S03]  /*106c0*/  LDC.64 R38, c[0x0][0x3a0] ;  /* 0x0000e800ff267b82 */ /* 0x000e260000000a00 */
[----:B------:R1:W-:Y:S04]  /*106d0*/  STG.E desc[UR6][R30.64], R41 ;  /* 0x000000291e007986 */ /* 0x0003e8000c101906 */
[----:B------:R-:W3:Y:S01]  /*106e0*/  LDG.E R43, desc[UR6][R32.64] ;  /* 0x00000006202b7981 */ /* 0x000ee2000c1e1900 */
[----:B------:R-:W-:-:S04]  /*106f0*/  IMAD.WIDE R34, R61, 0x4, R34 ;  /* 0x000000043d227825 */ /* 0x000fc800078e0222 */
[----:B0-----:R-:W-:-:S04]  /*10700*/  IMAD.WIDE R36, R51, 0x4, R38 ;  /* 0x0000000433247825 */ /* 0x001fc800078e0226 */
[----:B---3--:R-:W-:Y:S02]  /*10710*/  FMUL R45, R0, R43 ;  /* 0x0000002b002d7220 */ /* 0x008fe40000400000 */
[----:B------:R-:W1:Y:S03]  /*10720*/  LDC.64 R42, c[0x0][0x3a8] ;  /* 0x0000ea00ff2a7b82 */ /* 0x000e660000000a00 */
[----:B------:R2:W-:Y:S04]  /*10730*/  STG.E desc[UR6][R34.64], R45 ;  /* 0x0000002d22007986 */ /* 0x0005e8000c101906 */
[----:B------:R-:W3:Y:S01]  /*10740*/  LDG.E R47, desc[UR6][R36.64] ;  /* 0x00000006242f7981 */ /* 0x000ee2000c1e1900 */
[----:B------:R-:W-:-:S04]  /*10750*/  IMAD.WIDE R38, R61, 0x4, R38 ;  /* 0x000000043d267825 */ /* 0x000fc800078e0226 */
[----:B-1----:R-:W-:-:S04]  /*10760*/  IMAD.WIDE R40, R51, 0x4, R42 ;  /* 0x0000000433287825 */ /* 0x002fc800078e022a */
[----:B---3--:R-:W-:-:S05]  /*10770*/  FMUL R63, R47, R4 ;  /* 0x000000042f3f7220 */ /* 0x008fca0000400000 */
[----:B------:R0:W-:Y:S04]  /*10780*/  STG.E desc[UR6][R38.64], R63 ;  /* 0x0000003f26007986 */ /* 0x0001e8000c101906 */
[----:B------:R-:W3:Y:S01]  /*10790*/  LDG.E R47, desc[UR6][R40.64] ;  /* 0x00000006282f7981 */ /* 0x000ee2000c1e1900 */
[----:B------:R-:W-:-:S04]  /*107a0*/  IMAD.WIDE R42, R61, 0x4, R42 ;  /* 0x000000043d2a7825 */ /* 0x000fc800078e022a */
[----:B--2---:R-:W-:-:S04]  /*107b0*/  IMAD.WIDE R44, R51, 0x4, R48 ;  /* 0x00000004332c7825 */ /* 0x004fc800078e0230 */
[----:B---3--:R-:W-:Y:S02]  /*107c0*/  FMUL R65, R0, R47 ;  /* 0x0000002f00417220 */ /* 0x008fe40000400000 */
[----:B------:R-:W1:Y:S03]  /*107d0*/  LDC.64 R46, c[0x0][0x3b8] ;  /* 0x0000ee00ff2e7b82 */ /* 0x000e660000000a00 */
[----:B------:R2:W-:Y:S04]  /*107e0*/  STG.E desc[UR6][R42.64], R65 ;  /* 0x000000412a007986 */ /* 0x0005e8000c101906 */
[----:B------:R-:W3:Y:S01]  /*107f0*/  LDG.E R67, desc[UR6][R44.64] ;  /* 0x000000062c437981 */ /* 0x000ee2000c1e1900 */
[----:B------:R-:W-:-:S04]  /*10800*/  IMAD.WIDE R48, R61, 0x4, R48 ;  /* 0x000000043d307825 */ /* 0x000fc800078e0230 */
[----:B-1----:R-:W-:-:S04]  /*10810*/  IMAD.WIDE R50, R51, 0x4, R46 ;  /* 0x0000000433327825 */ /* 0x002fc800078e022e */
[----:B---3--:R-:W-:-:S05]  /*10820*/  FMUL R67, R67, R4 ;  /* 0x0000000443437220 */ /* 0x008fca0000400000 */
[----:B------:R-:W-:Y:S04]  /*10830*/  STG.E desc[UR6][R48.64], R67 ;  /* 0x0000004330007986 */ /* 0x000fe8000c101906 */
[----:B0-----:R-:W3:Y:S01]  /*10840*/  LDG.E R63, desc[UR6][R50.64] ;  /* 0x00000006323f7981 */ /* 0x001ee2000c1e1900 */
        /* <DEDUP_REMOVED lines=9> */
[----:B--2---:R-:W2:Y:S01]  /*108e0*/  LDG.E R65, desc[UR6][R52.64] ;  /* 0x0000000634417981 */ /* 0x004ea2000c1e1900 */
[----:B------:R-:W-:-:S04]  /*108f0*/  IMAD.WIDE R26, R59, 0x4, R26 ;  /* 0x000000043b1a7825 */ /* 0x000fc800078e021a */
[----:B------:R-:W-:-:S04]  /*10900*/  IMAD.WIDE R28, R59, 0x4, R28 ;  /* 0x000000043b1c7825 */ /* 0x000fc800078e021c */
[----:B--2---:R-:W-:-:S05]  /*10910*/  FMUL R65, R0, R65 ;  /* 0x0000004100417220 */ /* 0x004fca0000400000 */
[----:B------:R2:W-:Y:S04]  /*10920*/  STG.E desc[UR6][R26.64], R65 ;  /* 0x000000411a007986 */ /* 0x0005e8000c101906 */
[----:B0-----:R-:W3:Y:S01]  /*10930*/  LDG.E R63, desc[UR6][R28.64] ;  /* 0x000000061c3f7981 */ /* 0x001ee2000c1e1900 */
[----:B------:R-:W-:-:S04]  /*10940*/  IMAD.WIDE R30, R59, 0x4, R30 ;  /* 0x000000043b1e7825 */ /* 0x000fc800078e021e */
[----:B------:R-:W-:-:S04]  /*10950*/  IMAD.WIDE R32, R59, 0x4, R32 ;  /* 0x000000043b207825 */ /* 0x000fc800078e0220 */
[----:B---3--:R-:W-:-:S05]  /*10960*/  FMUL R63, R63, R4 ;  /* 0x000000043f3f7220 */ /* 0x008fca0000400000 */
[----:B------:R0:W-:Y:S04]  /*10970*/  STG.E desc[UR6][R30.64], R63 ;  /* 0x0000003f1e007986 */ /* 0x0001e8000c101906 */
[----:B-1----:R-:W3:Y:S01]  /*10980*/  LDG.E R61, desc[UR6][R32.64] ;  /* 0x00000006203d7981 */ /* 0x002ee2000c1e1900 */
        /* <DEDUP_REMOVED lines=63> */
[----:B------:R-:W-:Y:S04]  /*10d80*/  STG.E desc[UR6][R46.64], R61 ;  /* 0x0000003d2e007986 */ /* 0x000fe8000c101906 */
[----:B------:R-:W2:Y:S01]  /*10d90*/  LDG.E R57, desc[UR6][R56.64] ;  /* 0x0000000638397981 */ /* 0x000ea2000c1e1900 */
[----:B------:R-:W-:-:S04]  /*10da0*/  IMAD.WIDE R54, R59, 0x4, R54 ;  /* 0x000000043b367825 */ /* 0x000fc800078e0236 */
[----:B------:R-:W-:-:S04]  /*10db0*/  IMAD.WIDE R52, R59, 0x4, R52 ;  /* 0x000000043b347825 */ /* 0x000fc800078e0234 */
[----:B--2---:R-:W-:-:S05]  /*10dc0*/  FMUL R65, R57, R4 ;  /* 0x0000000439417220 */ /* 0x004fca0000400000 */
[----:B------:R-:W-:Y:S04]  /*10dd0*/  STG.E desc[UR6][R54.64], R65 ;  /* 0x0000004136007986 */ /* 0x000fe8000c101906 */
[----:B------:R-:W0:Y:S01]  /*10de0*/  LDG.E R53, desc[UR6][R52.64] ;  /* 0x0000000634357981 */ /* 0x000e22000c1e1900 */
[----:B------:R-:W-:-:S04]  /*10df0*/  IMAD.WIDE R26, R59, 0x4, R26 ;  /* 0x000000043b1a7825 */ /* 0x000fc800078e021a */
[----:B------:R-:W-:-:S04]  /*10e00*/  IMAD.WIDE R28, R59, 0x4, R28 ;  /* 0x000000043b1c7825 */ /* 0x000fc800078e021c */
[----:B0-----:R-:W-:-:S05]  /*10e10*/  FMUL R63, R0, R53 ;  /* 0x00000035003f7220 */ /* 0x001fca0000400000 */
        /* <DEDUP_REMOVED lines=25> */
[----:B------:R2:W-:Y:S04]  /*10fb0*/  STG.E desc[UR6][R48.64], R31 ;  /* 0x0000001f30007986 */ /* 0x0005e8000c101906 */
[----:B------:R-:W0:Y:S01]  /*10fc0*/  LDG.E R51, desc[UR6][R50.64] ;  /* 0x0000000632337981 */ /* 0x000e22000c1e1900 */
[----:B------:R-:W-:Y:S01]  /*10fd0*/  IMAD.WIDE R46, R59, 0x4, R46 ;  /* 0x000000043b2e7825 */ /* 0x000fe200078e022e */
[----:B------:R-:W-:-:S06]  /*10fe0*/  UIADD3 UR5, UPT, UPT, UR5, 0x4, URZ ;  /* 0x0000000405057890 */ /* 0x000fcc000fffe0ff */
[----:B------:R-:W-:Y:S01]  /*10ff0*/  ISETP.NE.AND P0, PT, R23, UR5, PT ;  /* 0x0000000517007c0c */ /* 0x000fe2000bf05270 */
[----:B0-----:R-:W-:-:S05]  /*11000*/  FMUL R27, R0, R51 ;  /* 0x00000033001b7220 */ /* 0x001fca0000400000 */
[----:B------:R2:W-:Y:S07]  /*11010*/  STG.E desc[UR6][R46.64], R27 ;  /* 0x0000001b2e007986 */ /* 0x0005ee000c101906 */
[----:B------:R-:W-:Y:S05]  /*11020*/  @P0 BRA `(.L_x_1667) ;  /* 0xfffffff400400947 */ /* 0x000fea000383ffff */
.L_x_1666:
[----:B------:R-:W-:-:S13]  /*11030*/  LOP3.LUT P0, R25, R3, 0x3, RZ, 0xc0, !PT ;  /* 0x0000000303197812 */ /* 0x000fda000780c0ff */
[----:B------:R-:W-:Y:S05]  /*11040*/  @!P0 BRA `(.L_x_1668) ;  /* 0x0000000800888947 */ /* 0x000fea0003800000 */
[----:B------:R-:W-:Y:S02]  /*11050*/  ISETP.NE.AND P0, PT, R25, 0x1, PT ;  /* 0x000000011900780c */ /* 0x000fe40003f05270 */
[----:B------:R-:W-:-:S04]  /*11060*/  LOP3.LUT R26, R3, 0x1, RZ, 0xc0, !PT ;  /* 0x00000001031a7812 */ /* 0x000fc800078ec0ff */
        /* <DEDUP_REMOVED lines=8> */
[----:B------:R-:W3:Y:S03]  /*110f0*/  LDC.64 R50, c[0x0][0x388] ;  /* 0x0000e200ff327b82 */ /* 0x000ee60000000a00 */
[----:B0-----:R-:W-:Y:S01]  /*11100*/  IMAD R45, R45, R25, R18 ;  /* 0x000000192d2d7224 */ /* 0x001fe200078e0212 */
[----:B------:R-:W-:-:S04]  /*11110*/  ULOP3.LUT UR5, URZ, UR4, URZ, 0x33, !UPT ;  /* 0x00000004ff057292 */ /* 0x000fc8000f8e33ff */
[----:B--2---:R-:W0:Y:S01]  /*11120*/  LDC.64 R46, c[0x0][0x390] ;  /* 0x0000e400ff2e7b82 */ /* 0x004e220000000a00 */
[----:B-1----:R-:W-:-:S07]  /*11130*/  IMAD.WIDE R56, R45, 0x4, R54 ;  /* 0x000000042d387825 */ /* 0x002fce00078e0236 */
[----:B------:R-:W1:Y:S01]  /*11140*/  LDC.64 R42, c[0x0][0x3b0] ;  /* 0x0000ec00ff2a7b82 */ /* 0x000e620000000a00 */
[----:B------:R-:W2:Y:S01]  /*11150*/  LDG.E R27, desc[UR6][R56.64] ;  /* 0x00000006381b7981 */ /* 0x000ea2000c1e1900 */
[----:B------:R-:W-:Y:S01]  /*11160*/  IADD3 R26, PT, PT, R26, UR5, RZ ;  /* 0x000000051a1a7c10 */ /* 0x000fe2000fffe0ff */
[----:B---3--:R-:W-:-:S04]  /*11170*/  IMAD.WIDE R52, R45, 0x4, R50 ;  /* 0x000000042d347825 */ /* 0x008fc800078e0232 */
[----:B------:R-:W-:-:S04]  /*11180*/  IMAD R59, R3, R26, R23 ;  /* 0x0000001a033b7224 */ /* 0x000fc800078e0217 */
[----:B------:R-:W-:-:S04]  /*11190*/  IMAD R59, R59, R25, R18 ;  /* 0x000000193b3b7224 */ /* 0x000fc800078e0212 */
[----:B------:R-:W-:-:S04]  /*111a0*/  IMAD.WIDE R54, R59, 0x4, R54 ;  /* 0x000000043b367825 */ /* 0x000fc800078e0236 */
[----:B--2---:R-:W-:-:S05]  /*111b0*/  FMUL R27, R27, R4 ;  /* 0x000000041b1b7220 */ /* 0x004fca0000400000 */
[----:B------:R2:W-:Y:S04]  /*111c0*/  STG.E desc[UR6][R54.64], R27 ;  /* 0x0000001b36007986 */ /* 0x0005e8000c101906 */
[----:B------:R-:W3:Y:S01]  /*111d0*/  LDG.E R29, desc[UR6][R52.64] ;  /* 0x00000006341d7981 */ /* 0x000ee2000c1e1900 */
[----:B------:R-:W-:-:S04]  /*111e0*/  IMAD.WIDE R50, R59, 0x4, R50 ;  /* 0x000000043b327825 */ /* 0x000fc800078e0232 */
[----:B0-----:R-:W-:-:S04]  /*111f0*/  IMAD.WIDE R48, R45, 0x4, R46 ;  /* 0x000000042d307825 */ /* 0x001fc800078e022e */
[----:B---3--:R-:W-:Y:S02]  /*11200*/  FMUL R31, R0, R29 ;  /* 0x0000001d001f7220 */ /* 0x008fe40000400000 */
[----:B------:R-:W2:Y:S03]  /*11210*/  LDC.64 R28, c[0x0][0x398] ;  /* 0x0000e600ff1c7b82 */ /* 0x000ea60000000a00 */
[----:B------:R0:W-:Y:S04]  /*11220*/  STG.E desc[UR6][R50.64], R31 ;  /* 0x0000001f32007986 */ /* 0x0001e8000c101906 */
[----:B------:R-:W3:Y:S01]  /*11230*/  LDG.E R33, desc[UR6][R48.64] ;  /* 0x0000000630217981 */ /* 0x000ee2000c1e1900 */
[----:B------:R-:W-:-:S04]  /*11240*/  IMAD.WIDE R46, R59, 0x4, R46 ;  /* 0x000000043b2e7825 */ /* 0x000fc800078e022e */
[----:B--2---:R-:W-:-:S04]  /*11250*/  IMAD.WIDE R26, R45, 0x4, R28 ;  /* 0x000000042d1a7825 */ /* 0x004fc800078e021c */
[----:B---3--:R-:W-:Y:S02]  /*11260*/  FMUL R35, R33, R4 ;  /* 0x0000000421237220 */ /* 0x008fe40000400000 */
[----:B------:R-:W0:Y:S03]  /*11270*/  LDC.64 R32, c[0x0][0x3a0] ;  /* 0x0000e800ff207b82 */ /* 0x000e260000000a00 */
        /* <DEDUP_REMOVED lines=10> */
[----:B---3--:R-:W-:-:S05]  /*11320*/  FMUL R61, R41, R4 ;  /* 0x00000004293d7220 */ /* 0x008fca0000400000 */
[----:B------:R0:W-:Y:S04]  /*11330*/  STG.E desc[UR6][R32.64], R61 ;  /* 0x0000003d20007986 */ /* 0x0001e8000c101906 */
[----:B------:R-:W2:Y:S01]  /*11340*/  LDG.E R41, desc[UR6][R34.64] ;  /* 0x0000000622297981 */ /* 0x000ea2000c1e1900 */
[----:B------:R-:W-:-:S04]  /*11350*/  IMAD.WIDE R36, R59, 0x4, R36 ;  /* 0x000000043b247825 */ /* 0x000fc800078e0224 */
[----:B-1----:R-:W-:-:S04]  /*11360*/  IMAD.WIDE R38, R45, 0x4, R42 ;  /* 0x000000042d267825 */ /* 0x002fc800078e022a */
[----:B--2---:R-:W-:Y:S02]  /*11370*/  FMUL R63, R0, R41 ;  /* 0x00000029003f7220 */ /* 0x004fe40000400000 */
[----:B------:R-:W1:Y:S03]  /*11380*/  LDC.64 R40, c[0x0][0x3b8] ;  /* 0x0000ee00ff287b82 */ /* 0x000e660000000a00 */
[----:B------:R2:W-:Y:S04]  /*11390*/  STG.E desc[UR6][R36.64], R63 ;  /* 0x0000003f24007986 */ /* 0x0005e8000c101906 */
[----:B------:R-:W3:Y:S01]  /*113a0*/  LDG.E R65, desc[UR6][R38.64] ;  /* 0x0000000626417981 */ /* 0x000ee2000c1e1900 */
[----:B------:R-:W-:-:S04]  /*113b0*/  IMAD.WIDE R42, R59, 0x4, R42 ;  /* 0x000000043b2a7825 */ /* 0x000fc800078e022a */
[----:B-1----:R-:W-:-:S04]  /*113c0*/  IMAD.WIDE R44, R45, 0x4, R40 ;  /* 0x000000042d2c7825 */ /* 0x002fc800078e0228 */
[----:B---3--:R-:W-:-:S05]  /*113d0*/  FMUL R65, R65, R4 ;  /* 0x0000000441417220 */ /* 0x008fca0000400000 */
[----:B------:R1:W-:Y:S04]  /*113e0*/  STG.E desc[UR6][R42.64], R65 ;  /* 0x000000412a007986 */ /* 0x0003e8000c101906 */
[----:B0-----:R-:W3:Y:S01]  /*113f0*/  LDG.E R61, desc[UR6][R44.64] ;  /* 0x000000062c3d7981 */ /* 0x001ee2000c1e1900 */
        /* <DEDUP_REMOVED lines=35> */
[----:B-1----:R-:W-:-:S04]  /*11630*/  IMAD.WIDE R42, R25, 0x4, R42 ;  /* 0x00000004192a7825 */ /* 0x002fc800078e022a */
[----:B------:R-:W-:-:S04]  /*11640*/  IMAD.WIDE R44, R25, 0x4, R44 ;  /* 0x00000004192c7825 */ /* 0x000fc800078e022c */
[----:B0-----:R-:W-:-:S05]  /*11650*/  FMUL R29, R39, R4 ;  /* 0x00000004271d7220 */ /* 0x001fca0000400000 */
[----:B------:R3:W-:Y:S04]  /*11660*/  STG.E desc[UR6][R42.64], R29 ;  /* 0x0000001d2a007986 */ /* 0x0007e8000c101906 */
[----:B------:R-:W2:Y:S01]  /*11670*/  LDG.E R45, desc[UR6][R44.64] ;  /* 0x000000062c2d7981 */ /* 0x000ea2000c1e1900 */
[----:B------:R-:W-:-:S04]  /*11680*/  IMAD.WIDE R40, R25, 0x4, R40 ;  /* 0x0000000419287825 */ /* 0x000fc800078e0228 */
[----:B------:R-:W-:Y:S02]  /*11690*/  VIADD R23, R23, 0x2 ;  /* 0x0000000217177836 */ /* 0x000fe40000000000 */
[----:B--2---:R-:W-:-:S05]  /*116a0*/  FMUL R25, R0, R45 ;  /* 0x0000002d00197220 */ /* 0x004fca0000400000 */
[----:B------:R3:W-:Y:S02]  /*116b0*/  STG.E desc[UR6][R40.64], R25 ;  /* 0x0000001928007986 */ /* 0x0007e4000c101906 */
.L_x_1669:
[----:B------:R-:W-:Y:S05]  /*116c0*/  @P1 BRA `(.L_x_1668) ;  /* 0x0000000000e81947 */ /* 0x000fea0003800000 */
[----:B---3--:R-:W-:Y:S01]  /*116d0*/  IMAD R32, R24, R24, R24 ;  /* 0x0000001818207224 */ /* 0x008fe200078e0218 */
[----:B--2---:R-:W0:Y:S01]  /*116e0*/  LDC.64 R28, c[0x0][0x380] ;  /* 0x0000e000ff1c7b82 */ /* 0x004e220000000a00 */
[----:B------:R-:W1:Y:S03]  /*116f0*/  LDCU UR5, c[0x0][0x3f4] ;  /* 0x00007e80ff0577ac */ /* 0x000e660008000800 */
[----:B------:R-:W-:Y:S01]  /*11700*/  IADD3 R26, PT, PT, R32, UR4, RZ ;  /* 0x00000004201a7c10 */ /* 0x000fe2000fffe0ff */
[----:B------:R-:W-:-:S03]  /*11710*/  ULOP3.LUT UR8, URZ, UR4, URZ, 0x33, !UPT ;  /* 0x00000004ff087292 */ /* 0x000fc6000f8e33ff */
[----:B------:R-:W2:Y:S01]  /*11720*/  LDC.64 R34, c[0x0][0x390] ;  /* 0x0000e400ff227b82 */ /* 0x000ea20000000a00 */
[----:B------:R-:W-:-:S05]  /*11730*/  IMAD R26, R26, R3, R3 ;  /* 0x000000031a1a7224 */ /* 0x000fca00078e0203 */
[----:B------:R-:W-:Y:S02]  /*11740*/  IADD3 R25, PT, PT, R23, R26, RZ ;  /* 0x0000001a17197210 */ /* 0x000fe40007ffe0ff */
[----:B------:R-:W3:Y:S03]  /*11750*/  LDC.64 R26, c[0x0][0x388] ;  /* 0x0000e200ff1a7b82 */ /* 0x000ee60000000a00 */
[----:B-1----:R-:W-:-:S04]  /*11760*/  IMAD R25, R25, UR5, R18 ;  /* 0x0000000519197c24 */ /* 0x002fc8000f8e0212 */
[----:B0-----:R-:W-:Y:S01]  /*11770*/  IMAD.WIDE R30, R25, 0x4, R28 ;  /* 0x00000004191e7825 */ /* 0x001fe200078e021c */
[----:B------:R-:W0:Y:S05]  /*11780*/  LDC.64 R36, c[0x0][0x398] ;  /* 0x0000e600ff247b82 */ /* 0x000e2a0000000a00 */
[----:B------:R-:W4:Y:S01]  /*11790*/  LDG.E R31, desc[UR6][R30.64] ;  /* 0x000000061e1f7981 */ /* 0x000f22000c1e1900 */
[----:B------:R-:W-:Y:S02]  /*117a0*/  VIADD R32, R32, UR8 ;  /* 0x0000000820207c36 */ /* 0x000fe40008000000 */
[----:B------:R-:W1:Y:S02]  /*117b0*/  LDC.64 R38, c[0x0][0x3a0] ;  /* 0x0000e800ff267b82 */ /* 0x000e640000000a00 */
[----:B------:R-:W-:-:S04]  /*117c0*/  IMAD R3, R3, R32, R23 ;  /* 0x0000002003037224 */ /* 0x000fc800078e0217 */
[----:B------:R-:W-:Y:S02]  /*117d0*/  IMAD R3, R3, UR5, R18 ;  /* 0x0000000503037c24 */ /* 0x000fe4000f8e0212 */
[----:B---3--:R-:W-:-:S04]  /*117e0*/  IMAD.WIDE R32, R25, 0x4, R26 ;  /* 0x0000000419207825 */ /* 0x008fc800078e021a */
[----:B------:R-:W-:-:S04]  /*117f0*/  IMAD.WIDE R28, R3, 0x4, R28 ;  /* 0x00000004031c7825 */ /* 0x000fc800078e021c */
[----:B----4-:R-:W-:-:S05]  /*11800*/  FMUL R23, R31, R4 ;  /* 0x000000041f177220 */ /* 0x010fca0000400000 */
        /* <DEDUP_REMOVED lines=36> */
[----:B--2---:R-:W-:-:S05]  /*11a50*/  FMUL R3, R0, R31 ;  /* 0x0000001f00037220 */ /* 0x004fca0000400000 */
[----:B------:R1:W-:Y:S02]  /*11a60*/  STG.E desc[UR6][R34.64], R3 ;  /* 0x0000000322007986 */ /* 0x0003e4000c101906 */
.L_x_1668:
[----:B------:R-:W-:-:S06]  /*11a70*/  UIADD3 UR4, UPT, UPT, UR4, 0x1, URZ ;  /* 0x0000000104047890 */ /* 0x000fcc000fffe0ff */
[----:B------:R-:W-:-:S13]  /*11a80*/  ISETP.NE.AND P0, PT, R24, UR4, PT ;  /* 0x0000000418007c0c */ /* 0x000fda000bf05270 */
[----:B------:R-:W-:Y:S05]  /*11a90*/  @P0 BRA `(.L_x_1670) ;  /* 0xffffffe800700947 */ /* 0x000fea000383ffff */
.L_x_1665:
        /* <DEDUP_REMOVED lines=9> */
.L_x_1535:
[----:B------:R-:W0:Y:S01]  /*11b30*/  LDCU UR4, c[0x0][0x360] ;  /* 0x00006c00ff0477ac */ /* 0x000e220008000800 */
[----:B-12---:R-:W0:Y:S01]  /*11b40*/  LDC R3, c[0x0][0x370] ;  /* 0x0000dc00ff037b82 */ /* 0x006e220000000800 */
[----:B------:R-:W1:Y:S01]  /*11b50*/  LDCU UR5, c[0x0][0x3f4] ;  /* 0x00007e80ff0577ac */ /* 0x000e620008000800 */
[----:B0-----:R-:W-:-:S05]  /*11b60*/  IMAD R18, R3, UR4, R18 ;  /* 0x0000000403127c24 */ /* 0x001fca000f8e0212 */
[----:B-1----:R-:W-:-:S13]  /*11b70*/  ISETP.GE.AND P0, PT, R18, UR5, PT ;  /* 0x0000000512007c0c */ /* 0x002fda000bf06270 */
[----:B------:R-:W-:Y:S05]  /*11b80*/  @!P0 BRA `(.L_x_1408) ;  /* 0xfffffee400b08947 */ /* 0x000fea000383ffff */
[----:B------:R-:W-:Y:S05]  /*11b90*/  EXIT ;  /* 0x000000000000794d */ /* 0x000fea0003800000 */
        .weak           $__internal_18_$__cuda_sm20_rcp_rn_f32_slowpath
        .type           $__internal_18_$__cuda_sm20_rcp_rn_f32_slowpath,@function
        .size           $__internal_18_$__cuda_sm20_rcp_rn_f32_slowpath,($__internal_19_$__cuda_sm20_sqrt_rn_f32_slowpath - $__internal_18_$__cuda_sm20_rcp_rn_f32_slowpath)
$__internal_18_$__cuda_sm20_rcp_rn_f32_slowpath:
        /* <DEDUP_REMOVED lines=15> */
.L_x_1672:
        /* <DEDUP_REMOVED lines=33> */
.L_x_1674:
[----:B------:R2:W3:Y:S02]  /*11ea0*/  MUFU.RCP R2, R0 ;  /* 0x0000000000027308 */ /* 0x0004e40000001000 */
.L_x_1673:
[----:B0123--:R-:W-:Y:S01]  /*11eb0*/  MOV R0, R2 ;  /* 0x0000000200007202 */ /* 0x00ffe20000000f00 */
[----:B------:R-:W-:Y:S01]  /*11ec0*/  IMAD.MOV.U32 R2, RZ, RZ, R8 ;  /* 0x000000ffff027224 */ /* 0x000fe200078e0008 */
[----:B------:R-:W-:-:S04]  /*11ed0*/  MOV R3, 0x0 ;  /* 0x0000000000037802 */ /* 0x000fc80000000f00 */
[----:B------:R-:W-:Y:S05]  /*11ee0*/  RET.REL.NODEC R2 `(_Z42gpuKernelSphericalHarmonicsBesselWithDerivIfEvPT_S1_S1_S1_S1_S1_S1_S1_S1_S1_S1_S1_S1_S0_iii) ;  /* 0xfffffee002447950 */ /* 0x000fea0003c3ffff */
        .weak           $__internal_19_$__cuda_sm20_sqrt_rn_f32_slowpath
        .type           $__internal_19_$__cuda_sm20_sqrt_rn_f32_slowpath,@function
        .size           $__internal_19_$__cuda_sm20_sqrt_rn_f32_slowpath,($__internal_20_$__cuda_sm3x_div_rn_noftz_f32_slowpath - $__internal_19_$__cuda_sm20_sqrt_rn_f32_slowpath)
$__internal_19_$__cuda_sm20_sqrt_rn_f32_slowpath:
        /* <DEDUP_REMOVED lines=19> */
.L_x_1675:
[----:B------:R-:W-:Y:S01]  /*12020*/  MOV R26, R29 ;  /* 0x0000001d001a7202 */ /* 0x000fe20000000f00 */
[----:B------:R-:W-:-:S04]  /*12030*/  IMAD.MOV.U32 R27, RZ, RZ, 0x0 ;  /* 0x00000000ff1b7424 */ /* 0x000fc800078e00ff */
[----:B------:R-:W-:Y:S05]  /*12040*/  RET.REL.NODEC R26 `(_Z42gpuKernelSphericalHarmonicsBesselWithDerivIfEvPT_S1_S1_S1_S1_S1_S1_S1_S1_S1_S1_S1_S1_S0_iii) ;  /* 0xfffffedc1aec7950 */ /* 0x000fea0003c3ffff */
        .weak           $__internal_20_$__cuda_sm3x_div_rn_noftz_f32_slowpath
        .type           $__internal_20_$__cuda_sm3x_div_rn_noftz_f32_slowpath,@function
        .size           $__internal_20_$__cuda_sm3x_div_rn_noftz_f32_slowpath,(.L_x_2712 - $__internal_20_$__cuda_sm3x_div_rn_noftz_f32_slowpath)
$__internal_20_$__cuda_sm3x_div_rn_noftz_f32_slowpath:
        /* <DEDUP_REMOVED lines=34> */
.L_x_1677:
[----:B------:R-:W-:Y:S01]  /*12270*/  LEA R55, R25, 0xc0800000, 0x17 ;  /* 0xc080000019377811 */ /* 0x000fe200078eb8ff */
[----:B------:R-:W-:Y:S01]  /*12280*/  BSSY.RECONVERGENT B1, `(.L_x_1682) ;  /* 0x0000036000017945 */ /* 0x000fe20003800200 */
[----:B------:R-:W-:Y:S02]  /*12290*/  IADD3 R42, PT, PT, R29, -0x7f, RZ ;  /* 0xffffff811d2a7810 */ /* 0x000fe40007ffe0ff */
[----:B------:R-:W-:-:S03]  /*122a0*/  IADD3 R55, PT, PT, -R55, R0, RZ ;  /* 0x0000000037377210 */ /* 0x000fc60007ffe1ff */
[C---:B------:R-:W-:Y:S01]  /*122b0*/  IMAD R0, R42.reuse, -0x800000, R3 ;  /* 0xff8000002a007824 */ /* 0x040fe200078e0203 */
[----:B------:R-:W0:Y:S01]  /*122c0*/  MUFU.RCP R38, R55 ;  /* 0x0000003700267308 */ /* 0x000e220000001000 */
[----:B------:R-:W-:Y:S01]  /*122d0*/  FADD.FTZ R39, -R55, -RZ ;  /* 0x800000ff37277221 */ /* 0x000fe20000010100 */
[----:B------:R-:W-:-:S05]  /*122e0*/  IADD3 R42, PT, PT, R42, 0x7f, -R25 ;  /* 0x0000007f2a2a7810 */ /* 0x000fca0007ffe819 */
[----:B------:R-:W-:Y:S02]  /*122f0*/  IMAD.IADD R23, R42, 0x1, R23 ;  /* 0x000000012a177824 */ /* 0x000fe400078e0217 */
[----:B0-----:R-:W-:-:S04]  /*12300*/  FFMA R29, R38, R39, 1 ;  /* 0x3f800000261d7423 */ /* 0x001fc80000000027 */
        /* <DEDUP_REMOVED lines=22> */
[C---:B------:R-:W-:Y:S01]  /*12470*/  VIADD R29, R3.reuse, 0x20 ;  /* 0x00000020031d7836 */ /* 0x040fe20000000000 */
        /* <DEDUP_REMOVED lines=18> */
.L_x_1684:
[----:B------:R-:W-:-:S04]  /*125a0*/  LOP3.LUT R0, R0, 0x80000000, RZ, 0xc0, !PT ;  /* 0x8000000000007812 */ /* 0x000fc800078ec0ff */
[----:B------:R-:W-:Y:S01]  /*125b0*/  LOP3.LUT R0, R0, 0x7f800000, RZ, 0xfc, !PT ;  /* 0x7f80000000007812 */ /* 0x000fe200078efcff */
[----:B------:R-:W-:Y:S06]  /*125c0*/  BRA `(.L_x_1685) ;  /* 0x0000000000047947 */ /* 0x000fec0003800000 */
.L_x_1683:
[----:B------:R-:W-:-:S07]  /*125d0*/  IMAD R0, R23, 0x800000, R0 ;  /* 0x0080000017007824 */ /* 0x000fce00078e0200 */
.L_x_1685:
[----:B------:R-:W-:Y:S05]  /*125e0*/  BSYNC.RECONVERGENT B1 ;  /* 0x0000000000017941 */ /* 0x000fea0003800200 */
.L_x_1682:
[----:B------:R-:W-:Y:S05]  /*125f0*/  BRA `(.L_x_1686) ;  /* 0x0000000000207947 */ /* 0x000fea0003800000 */
.L_x_1681:
[----:B------:R-:W-:-:S04]  /*12600*/  LOP3.LUT R0, R0, 0x80000000, R3, 0x48, !PT ;  /* 0x8000000000007812 */ /* 0x000fc800078e4803 */
[----:B------:R-:W-:Y:S01]  /*12610*/  LOP3.LUT R0, R0, 0x7f800000, RZ, 0xfc, !PT ;  /* 0x7f80000000007812 */ /* 0x000fe200078efcff */
[----:B------:R-:W-:Y:S06]  /*12620*/  BRA `(.L_x_1686) ;  /* 0x0000000000147947 */ /* 0x000fec0003800000 */
.L_x_1680:
[----:B------:R-:W-:Y:S01]  /*12630*/  LOP3.LUT R0, R0, 0x80000000, R3, 0x48, !PT ;  /* 0x8000000000007812 */ /* 0x000fe200078e4803 */
[----:B------:R-:W-:Y:S06]  /*12640*/  BRA `(.L_x_1686) ;  /* 0x00000000000c7947 */ /* 0x000fec0003800000 */
.L_x_1679:
[----:B------:R-:W0:Y:S01]  /*12650*/  MUFU.RSQ R0, -QNAN ;  /* 0xffc0000000007908 */ /* 0x000e220000001400 */
[----:B------:R-:W-:Y:S05]  /*12660*/  BRA `(.L_x_1686) ;  /* 0x0000000000047947 */ /* 0x000fea0003800000 */
.L_x_1678:
[----:B------:R-:W-:-:S07]  /*12670*/  FADD.FTZ R0, R3, R0 ;  /* 0x0000000003007221 */ /* 0x000fce0000010000 */
.L_x_1686:
[----:B------:R-:W-:Y:S05]  /*12680*/  BSYNC.RECONVERGENT B0 ;  /* 0x0000000000007941 */ /* 0x000fea0003800200 */
.L_x_1676:
[----:B------:R-:W-:Y:S01]  /*12690*/  HFMA2 R39, -RZ, RZ, 0, 0 ;  /* 0x00000000ff277431 */ /* 0x000fe200000001ff */
[----:B------:R-:W-:-:S04]  /*126a0*/  MOV R38, R26 ;  /* 0x0000001a00267202 */ /* 0x000fc80000000f00 */
[----:B0-----:R-:W-:Y:S05]  /*126b0*/  RET.REL.NODEC R38 `(_Z42gpuKernelSphericalHarmonicsBesselWithDerivIfEvPT_S1_S1_S1_S1_S1_S1_S1_S1_S1_S1_S1_S1_S0_iii) ;  /* 0xfffffed826507950 */ /* 0x001fea0003c3ffff */
.L_x_1687:
        /* <DEDUP_REMOVED lines=12> */
.L_x_2712:


//--------------------- .text._Z42gpuKernelSphericalHarmonicsBesselWithDerivIdEvPT_S1_S1_S1_S1_S1_S1_S1_S1_S1_S1_S1_S1_S0_iii --------------------------
	.section	.text._Z42gpuKernelSphericalHarmonicsBesselWithDerivIdEvPT_S1_S1_S1_S1_S1_S1_S1_S1_S1_S1_S1_S1_S0_iii,"ax",@progbits
	.align	128
        .global         _Z42gpuKernelSphericalHarmonicsBesselWithDerivIdEvPT_S1_S1_S1_S1_S1_S1_S1_S1_S1_S1_S1_S1_S0_iii
        .type           _Z42gpuKernelSphericalHarmonicsBesselWithDerivIdEvPT_S1_S1_S1_S1_S1_S1_S1_S1_S1_S1_S1_S1_S0_iii,@function
        .size           _Z42gpuKernelSphericalHarmonicsBesselWithDerivIdEvPT_S1_S1_S1_S1_S1_S1_S1_S1_S1_S1_S1_S1_S0_iii,(.L_x_2716 - _Z42gpuKernelSphericalHarmonicsBesselWithDerivIdEvPT_S1_S1_S1_S1_S1_S1_S1_S1_S1_S1_S1_S1_S0_iii)
        .other          _Z42gpuKernelSphericalHarmonicsBesselWithDerivIdEvPT_S1_S1_S1_S1_S1_S1_S1_S1_S1_S1_S1_S1_S0_iii,@"STO_CUDA_ENTRY STV_DEFAULT"
_Z42gpuKernelSphericalHarmonicsBesselWithDerivIdEvPT_S1_S1_S1_S1_S1_S1_S1_S1_S1_S1_S1_S1_S0_iii:
.text._Z42gpuKernelSphericalHarmonicsBesselWithDerivIdEvPT_S1_S1_S1_S1_S1_S1_S1_S1_S1_S1_S1_S1_S0_iii:
        /* <DEDUP_REMOVED lines=32> */
[----:B------:R-:W-:Y:S05]  /*0200*/  CALL.REL.NOINC `($__internal_21_$__cuda_sm20_dblrcp_rn_slowpath_v3) ;  /* 0x000000d400947944 */ /* 0x000fea0003c00000 */
[----:B------:R-:W-:Y:S01]  /*0210*/  MOV R78, UR4 ;  /* 0x00000004004e7c02 */ /* 0x000fe20008000f00 */
[----:B------:R-:W-:-:S07]  /*0220*/  IMAD.U32 R79, RZ, RZ, UR5 ;  /* 0x00000005ff4f7e24 */ /* 0x000fce000f8e00ff */
.L_x_1688:
        /* <DEDUP_REMOVED lines=23> */
[----:B------:R-:W-:Y:S05]  /*03a0*/  CALL.REL.NOINC `($__internal_23_$__cuda_sm20_dsqrt_rn_f64_mediumpath_v1) ;  /* 0x000000dc00987944 */ /* 0x000fea0003c00000 */
[----:B------:R-:W-:Y:S02]  /*03b0*/  IMAD.MOV.U32 R38, RZ, RZ, R58 ;  /* 0x000000ffff267224 */ /* 0x000fe400078e003a */
[----:B------:R-:W-:-:S07]  /*03c0*/  IMAD.MOV.U32 R39, RZ, RZ, R59 ;  /* 0x000000ffff277224 */ /* 0x000fce00078e003b */
.L_x_1689:
[----:B------:R-:W0:Y:S01]  /*03d0*/  LDCU.64 UR6, c[0x0][0x3f0] ;  /* 0x00007e00ff0677ac */ /* 0x000e220008000a00 */
[----:B------:R-:W1:Y:S01]  /*03e0*/  LDCU.64 UR18, c[0x0][0x358] ;  /* 0x00006b00ff1277ac */ /* 0x000e620008000a00 */
[----:B0-----:R-:W-:Y:S02]  /*03f0*/  ULOP3.LUT UR20, UR7, 0x3, URZ, 0xc0, !UPT ;  /* 0x0000000307147892 */ /* 0x001fe4000f8ec0ff */
[----:B------:R-:W-:Y:S02]  /*0400*/  UIADD3 UR6, UPT, UPT, UR6, 0x1, URZ ;  /* 0x0000000106067890 */ /* 0x000fe4000fffe0ff */
[----:B-1----:R-:W-:-:S12]  /*0410*/  ULOP3.LUT UR7, UR7, 0x7ffffffc, URZ, 0xc0, !UPT ;  /* 0x7ffffffc07077892 */ /* 0x002fd8000f8ec0ff */
.L_x_1882:
[----:B------:R-:W0:Y:S08]  /*0420*/  LDC.64 R2, c[0x0][0x3c8] ;  /* 0x0000f200ff027b82 */ /* 0x000e300000000a00 */
[----:B-123--:R-:W1:Y:S08]  /*0430*/  LDC.64 R22, c[0x0][0x3c0] ;  /* 0x0000f000ff167b82 */ /* 0x00ee700000000a00 */
[----:B------:R-:W2:Y:S01]  /*0440*/  LDC.64 R52, c[0x0][0x3d0] ;  /* 0x0000f400ff347b82 */ /* 0x000ea20000000a00 */
[----:B0-----:R-:W-:-:S06]  /*0450*/  IMAD.WIDE R2, R44, 0x8, R2 ;  /* 0x000000082c027825 */ /* 0x001fcc00078e0202 */
[----:B------:R-:W3:Y:S01]  /*0460*/  LDG.E.64 R2, desc[UR18][R2.64] ;  /* 0x0000001202027981 */ /* 0x000ee2000c1e1b00 */
[----:B-1----:R-:W-:-:S06]  /*0470*/  IMAD.WIDE R22, R44, 0x8, R22 ;  /* 0x000000082c167825 */ /* 0x002fcc00078e0216 */
[----:B------:R-:W4:Y:S01]  /*0480*/  LDG.E.64 R22, desc[UR18][R22.64] ;  /* 0x0000001216167981 */ /* 0x000f22000c1e1b00 */
[----:B--2---:R-:W-:-:S05]  /*0490*/  IMAD.WIDE R52, R44, 0x8, R52 ;  /* 0x000000082c347825 */ /* 0x004fca00078e0234 */
[----:B------:R-:W2:Y:S01]  /*04a0*/  LDG.E.64 R6, desc[UR18][R52.64] ;  /* 0x0000001234067981 */ /* 0x000ea2000c1e1b00 */
[----:B------:R-:W-:Y:S01]  /*04b0*/  MOV R12, 0x0 ;  /* 0x00000000000c7802 */ /* 0x000fe20000000f00 */
[----:B------:R-:W-:Y:S01]  /*04c0*/  IMAD.MOV.U32 R13, RZ, RZ, 0x3fd80000 ;  /* 0x3fd80000ff0d7424 */ /* 0x000fe200078e00ff */
[----:B------:R-:W-:Y:S01]  /*04d0*/  BSSY.RECONVERGENT B0, `(.L_x_1690) ;  /* 0x000001c000007945 */ /* 0x000fe20003800200 */
[----:B---3--:R-:W-:-:S08]  /*04e0*/  DMUL R4, R2, R2 ;  /* 0x0000000202047228 */ /* 0x008fd00000000000 */
[----:B----4-:R-:W-:-:S08]  /*04f0*/  DFMA R4, R22, R22, R4 ;  /* 0x000000161604722b */ /* 0x010fd00000000004 */
[----:B--2---:R-:W-:-:S06]  /*0500*/  DFMA R78, R6, R6, R4 ;  /* 0x00000006064e722b */ /* 0x004fcc0000000004 */
        /* <DEDUP_REMOVED lines=21> */
[----:B------:R-:W-:Y:S05]  /*0660*/  CALL.REL.NOINC `($__internal_23_$__cuda_sm20_dsqrt_rn_f64_mediumpath_v1) ;  /* 0x000000d800e87944 */ /* 0x000fea0003c00000 */
[----:B------:R-:W-:Y:S02]  /*0670*/  IMAD.MOV.U32 R36, RZ, RZ, R58 ;  /* 0x000000ffff247224 */ /* 0x000fe400078e003a */
[----:B------:R-:W-:-:S07]  /*0680*/  IMAD.MOV.U32 R37, RZ, RZ, R59 ;  /* 0x000000ffff257224 */ /* 0x000fce00078e003b */
.L_x_1691:
[----:B------:R-:W-:Y:S05]  /*0690*/  BSYNC.RECONVERGENT B0 ;  /* 0x0000000000007941 */ /* 0x000fea0003800200 */
.L_x_1690:
[----:B------:R-:W-:Y:S01]  /*06a0*/  DADD R14, -RZ, |R2| ;  /* 0x00000000ff0e7229 */ /* 0x000fe20000000502 */
[----:B------:R-:W-:Y:S01]  /*06b0*/  MOV R10, 0x1 ;  /* 0x00000001000a7802 */ /* 0x000fe20000000f00 */
        /* <DEDUP_REMOVED lines=25> */
[----:B------:R-:W-:Y:S05]  /*0850*/  CALL.REL.NOINC `($__internal_22_$__cuda_sm20_div_rn_f64_full) ;  /* 0x000000d000d47944 */ /* 0x000fea0003c00000 */
.L_x_1693:
[----:B------:R-:W-:Y:S05]  /*0860*/  BSYNC.RECONVERGENT B1 ;  /* 0x0000000000017941 */ /* 0x000fea0003800200 */
.L_x_1692:
[----:B------:R-:W-:Y:S01]  /*0870*/  DMUL R10, R78, R78 ;  /* 0x0000004e4e0a7228 */ /* 0x000fe20000000000 */
[----:B------:R-:W-:Y:S01]  /*0880*/  IMAD.MOV.U32 R12, RZ, RZ, -0x2449a4b7 ;  /* 0xdbb65b49ff0c7424 */ /* 0x000fe200078e00ff */
[----:B------:R-:W-:Y:S01]  /*0890*/  UMOV UR4, 0x2a25ff7e ;  /* 0x2a25ff7e00047882 */ /* 0x000fe20000000000 */
[----:B------:R-:W-:Y:S01]  /*08a0*/  IMAD.MOV.U32 R13, RZ, RZ, 0x3f2d3b63 ;  /* 0x3f2d3b63ff0d7424 */ /* 0x000fe200078e00ff */
[----:B------:R-:W-:Y:S01]  /*08b0*/  UMOV UR5, 0x3ef53e1d ;  /* 0x3ef53e1d00057882 */ /* 0x000fe20000000000 */
[----:B------:R-:W0:Y:S01]  /*08c0*/  MUFU.RSQ64H R15, R5 ;  /* 0x00000005000f7308 */ /* 0x000e220000001c00 */
[----:B------:R-:W-:Y:S01]  /*08d0*/  VIADD R14, R5, 0xfcb00000 ;  /* 0xfcb00000050e7836 */ /* 0x000fe20000000000 */
[----:B------:R-:W-:Y:S01]  /*08e0*/  ISETP.GE.AND P2, PT, R23, RZ, PT ;  /* 0x000000ff1700720c */ /* 0x000fe20003f46270 */
[----:B------:R-:W-:Y:S01]  /*08f0*/  DSETP.NEU.AND P3, PT, R8, RZ, PT ;  /* 0x000000ff0800722a */ /* 0x000fe20003f6d000 */
[----:B------:R-:W-:Y:S01]  /*0900*/  @!P1 IMAD.MOV.U32 R20, RZ, RZ, 0x54442d18 ;  /* 0x54442d18ff149424 */ /* 0x000fe200078e00ff */
[C---:B------:R-:W-:Y:S01]  /*0910*/  DFMA R12, R10.reuse, -UR4, R12 ;  /* 0x800000040a0c7c2b */ /* 0x040fe2000800000c */
[----:B------:R-:W-:Y:S01]  /*0920*/  UMOV UR4, 0x8dde082e ;  /* 0x8dde082e00047882 */ /* 0x000fe20000000000 */
[----:B------:R-:W-:Y:S01]  /*0930*/  UMOV UR5, 0x3f531278 ;  /* 0x3f53127800057882 */ /* 0x000fe20000000000 */
[----:B------:R-:W-:Y:S01]  /*0940*/  @P1 PLOP3.LUT P0, PT, P2, PT, PT, 0x80, 0x8 ;  /* 0x000000000008181c */ /* 0x000fe2000170f070 */
[----:B------:R-:W-:Y:S01]  /*0950*/  @!P1 IMAD.MOV.U32 R21, RZ, RZ, 0x400921fb ;  /* 0x400921fbff159424 */ /* 0x000fe200078e00ff */
[----:B------:R-:W-:Y:S01]  /*0960*/  @P1 MOV R18, 0x54442d18 ;  /* 0x54442d1800121802 */ /* 0x000fe20000000f00 */
[----:B------:R-:W-:Y:S01]  /*0970*/  @P1 IMAD.MOV.U32 R19, RZ, RZ, 0x3ff921fb ;  /* 0x3ff921fbff131424 */ /* 0x000fe200078e00ff */
[----:B------:R-:W-:Y:S01]  /*0980*/  BSSY.RECONVERGENT B0, `(.L_x_1694) ;  /* 0x000006a000007945 */ /* 0x000fe20003800200 */
        /* <DEDUP_REMOVED lines=53> */
[----:B------:R-:W-:Y:S01]  /*0ce0*/  MOV R12, 0x0 ;  /* 0x00000000000c7802 */ /* 0x000fe20000000f00 */
[----:B------:R-:W-:-:S04]  /*0cf0*/  IMAD.MOV.U32 R13, RZ, RZ, 0x3fd80000 ;  /* 0x3fd80000ff0d7424 */ /* 0x000fc800078e00ff */
[----:B------:R-:W-:Y:S02]  /*0d00*/  @P1 DADD R16, -RZ, -R78 ;  /* 0x00000000ff101229 */ /* 0x000fe4000000094e */
[----:B------:R-:W-:-:S08]  /*0d10*/  DFMA R12, R10, R12, 0.5 ;  /* 0x3fe000000a0c742b */ /* 0x000fd0000000000c */
        /* <DEDUP_REMOVED lines=11> */
[----:B------:R-:W0:Y:S01]  /*0dd0*/  LDC R12, c[0x0][0x3f4] ;  /* 0x0000fd00ff0c7b82 */ /* 0x000e220000000800 */
[----:B------:R-:W-:Y:S01]  /*0de0*/  @P3 IMAD.MOV.U32 R13, RZ, RZ, 0x7f3321d2 ;  /* 0x7f3321d2ff0d3424 */ /* 0x000fe200078e00ff */
[----:B------:R-:W-:-:S02]  /*0df0*/  @!P1 FSEL R8, R10, R78, !P0 ;  /* 0x0000004e0a089208 */ /* 0x000fc40004000000 */
[----:B------:R-:W-:Y:S01]  /*0e00*/  @!P1 FSEL R9, R11, R79, !P0 ;  /* 0x0000004f0b099208 */ /* 0x000fe20004000000 */
[--C-:B------:R-:W-:Y:S01]  /*0e10*/  @P3 DSETP.NEU.AND P1, PT, |R22|, |R2|.reuse, PT ;  /* 0x400000021600322a */ /* 0x100fe20003f2d200 */
[----:B------:R-:W-:Y:S01]  /*0e20*/  @P3 FSEL R13, R13, 3.37028055040000000000e+12, !P0 ;  /* 0x54442d180d0d3808 */ /* 0x000fe20004000000 */
[----:B------:R-:W-:Y:S01]  /*0e30*/  DMUL R18, R4, R16 ;  /* 0x0000001004127228 */ /* 0x000fe20000000000 */
[----:B------:R-:W-:Y:S01]  /*0e40*/  @!P3 FSEL R34, RZ, 3.37028055040000000000e+12, P0 ;  /* 0x54442d18ff22b808 */ /* 0x000fe20000000000 */
[----:B------:R-:W-:Y:S02]  /*0e50*/  DADD R10, |R22|, |R2| ;  /* 0x00000000160a7229 */ /* 0x000fe40000000602 */
[----:B------:R-:W-:Y:S02]  /*0e60*/  @P3 FSEL R9, R21, R9, !P1 ;  /* 0x0000000915093208 */ /* 0x000fe40004800000 */
[----:B------:R-:W-:Y:S01]  /*0e70*/  @P3 FSEL R0, R13, R8, !P1 ;  /* 0x000000080d003208 */ /* 0x000fe20004800000 */
[----:B------:R-:W-:Y:S01]  /*0e80*/  VIADD R13, R17, 0xfff00000 ;  /* 0xfff00000110d7836 */ /* 0x000fe20000000000 */
[----:B------:R-:W-:Y:S01]  /*0e90*/  DFMA R20, R18, -R18, R4 ;  /* 0x800000121214722b */ /* 0x000fe20000000004 */
[----:B------:R-:W-:Y:S01]  /*0ea0*/  @P3 IMAD.MOV.U32 R35, RZ, RZ, R9 ;  /* 0x000000ffff233224 */ /* 0x000fe200078e0009 */
[----:B------:R-:W-:Y:S01]  /*0eb0*/  DSETP.NAN.AND P0, PT, R10, R10, PT ;  /* 0x0000000a0a00722a */ /* 0x000fe20003f08000 */
[----:B------:R-:W-:Y:S01]  /*0ec0*/  @P3 MOV R34, R0 ;  /* 0x0000000000223202 */ /* 0x000fe20000000f00 */
[----:B------:R-:W-:-:S02]  /*0ed0*/  DMUL R8, R36, R36 ;  /* 0x0000002424087228 */ /* 0x000fc40000000000 */
[----:B------:R-:W-:Y:S02]  /*0ee0*/  LOP3.LUT R27, R35, 0x80000000, R3, 0xb8, !PT ;  /* 0x80000000231b7812 */ /* 0x000fe400078eb803 */
[----:B------:R-:W-:Y:S02]  /*0ef0*/  FSEL R34, R10, R34, P0 ;  /* 0x000000220a227208 */ /* 0x000fe40000000000 */
[----:B0-----:R-:W-:Y:S01]  /*0f00*/  ISETP.GE.AND P1, PT, R12, 0x1, PT ;  /* 0x000000010c00780c */ /* 0x001fe20003f26270 */
[----:B------:R-:W-:Y:S01]  /*0f10*/  IMAD.MOV.U32 R12, RZ, RZ, R16 ;  /* 0x000000ffff0c7224 */ /* 0x000fe200078e0010 */
[----:B------:R-:W-:-:S05]  /*0f20*/  FSEL R35, R11, R27, P0 ;  /* 0x0000001b0b237208 */ /* 0x000fca0000000000 */
[----:B------:R-:W-:Y:S01]  /*0f30*/  DFMA R24, R20, R12, R18 ;  /* 0x0000000c1418722b */ /* 0x000fe20000000012 */
[----:B------:R-:W-:Y:S10]  /*0f40*/  @!P2 BRA `(.L_x_1695) ;  /* 0x000000000034a947 */ /* 0x000ff40003800000 */
[----:B------:R-:W-:Y:S01]  /*0f50*/  MOV R0, R16 ;  /* 0x0000001000007202 */ /* 0x000fe20000000f00 */
        /* <DEDUP_REMOVED lines=8> */
[----:B------:R-:W-:-:S07]  /*0fe0*/  IMAD.MOV.U32 R26, RZ, RZ, R14 ;  /* 0x000000ffff1a7224 */ /* 0x000fce00078e000e */
[----:B------:R-:W-:Y:S05]  /*0ff0*/  CALL.REL.NOINC `($__internal_23_$__cuda_sm20_dsqrt_rn_f64_mediumpath_v1) ;  /* 0x000000d000847944 */ /* 0x000fea0003c00000 */
[----:B------:R-:W-:Y:S02]  /*1000*/  IMAD.MOV.U32 R24, RZ, RZ, R58 ;  /* 0x000000ffff187224 */ /* 0x000fe400078e003a */
[----:B------:R-:W-:-:S07]  /*1010*/  IMAD.MOV.U32 R25, RZ, RZ, R59 ;  /* 0x000000ffff197224 */ /* 0x000fce00078e003b */
.L_x_1695:
[----:B------:R-:W-:Y:S05]  /*1020*/  BSYNC.RECONVERGENT B0 ;  /* 0x0000000000007941 */ /* 0x000fea0003800200 */
.L_x_1694:
        /* <DEDUP_REMOVED lines=12> */
[-C--:B------:R-:W-:Y:S02]  /*10f0*/  DMUL R4, R24, R24.reuse ;  /* 0x0000001818047228 */ /* 0x080fe40000000000 */
[----:B------:R-:W-:-:S06]  /*1100*/  DMUL R10, R8, R24 ;  /* 0x00000018080a7228 */ /* 0x000fcc0000000000 */
        /* <DEDUP_REMOVED lines=8> */
[----:B------:R-:W-:Y:S05]  /*1190*/  CALL.REL.NOINC `($__internal_22_$__cuda_sm20_div_rn_f64_full) ;  /* 0x000000c800847944 */ /* 0x000fea0003c00000 */
[----:B------:R-:W-:Y:S01]  /*11a0*/  MOV R20, R78 ;  /* 0x0000004e00147202 */ /* 0x000fe20000000f00 */
[----:B------:R-:W-:-:S07]  /*11b0*/  IMAD.MOV.U32 R21, RZ, RZ, R79 ;  /* 0x000000ffff157224 */ /* 0x000fce00078e004f */
.L_x_1697:
[----:B------:R-:W-:Y:S05]  /*11c0*/  BSYNC.RECONVERGENT B1 ;  /* 0x0000000000017941 */ /* 0x000fea0003800200 */
.L_x_1696:
        /* <DEDUP_REMOVED lines=21> */
[----:B------:R-:W-:Y:S01]  /*1320*/  IMAD.MOV.U32 R18, RZ, RZ, R78 ;  /* 0x000000ffff127224 */ /* 0x000fe200078e004e */
[----:B------:R-:W-:-:S07]  /*1330*/  MOV R19, R79 ;  /* 0x0000004f00137202 */ /* 0x000fce0000000f00 */
.L_x_1699:
[----:B------:R-:W-:Y:S05]  /*1340*/  BSYNC.RECONVERGENT B1 ;  /* 0x0000000000017941 */ /* 0x000fea0003800200 */
.L_x_1698:
        /* <DEDUP_REMOVED lines=21> */
[----:B------:R-:W-:Y:S02]  /*14a0*/  IMAD.MOV.U32 R16, RZ, RZ, R78 ;  /* 0x000000ffff107224 */ /* 0x000fe400078e004e */
[----:B------:R-:W-:-:S07]  /*14b0*/  IMAD.MOV.U32 R17, RZ, RZ, R79 ;  /* 0x000000ffff117224 */ /* 0x000fce00078e004f */
.L_x_1701:
[----:B------:R-:W-:Y:S05]  /*14c0*/  BSYNC.RECONVERGENT B1 ;  /* 0x0000000000017941 */ /* 0x000fea0003800200 */
.L_x_1700:
[----:B------:R-:W0:Y:S01]  /*14d0*/  MUFU.RCP64H R13, R11 ;  /* 0x0000000b000d7308 */ /* 0x000e220000001800 */
[----:B------:R-:W-:Y:S01]  /*14e0*/  MOV R12, 0x1 ;  /* 0x00000001000c7802 */ /* 0x000fe20000000f00 */
        /* <DEDUP_REMOVED lines=16> */
[----:B------:R-:W-:-:S07]  /*15f0*/  IMAD.MOV.U32 R85, RZ, RZ, R11 ;  /* 0x000000ffff557224 */ /* 0x000fce00078e000b */
[----:B------:R-:W-:Y:S05]  /*1600*/  CALL.REL.NOINC `($__internal_22_$__cuda_sm20_div_rn_f64_full) ;  /* 0x000000c400687944 */ /* 0x000fea0003c00000 */
[----:B------:R-:W-:Y:S01]  /*1610*/  IMAD.MOV.U32 R14, RZ, RZ, R78 ;  /* 0x000000ffff0e7224 */ /* 0x000fe200078e004e */
[----:B------:R-:W-:-:S07]  /*1620*/  MOV R15, R79 ;  /* 0x0000004f000f7202 */ /* 0x000fce0000000f00 */
.L_x_1703:
[----:B------:R-:W-:Y:S05]  /*1630*/  BSYNC.RECONVERGENT B1 ;  /* 0x0000000000017941 */ /* 0x000fea0003800200 */
.L_x_1702:
        /* <DEDUP_REMOVED lines=20> */
[----:B------:R-:W-:Y:S01]  /*1780*/  MOV R12, R78 ;  /* 0x0000004e000c7202 */ /* 0x000fe20000000f00 */
[----:B------:R-:W-:-:S07]  /*1790*/  IMAD.MOV.U32 R13, RZ, RZ, R79 ;  /* 0x000000ffff0d7224 */ /* 0x000fce00078e004f */
.L_x_1705:
[----:B------:R-:W-:Y:S05]  /*17a0*/  BSYNC.RECONVERGENT B1 ;  /* 0x0000000000017941 */ /* 0x000fea0003800200 */
.L_x_1704:
        /* <DEDUP_REMOVED lines=17> */
[----:B------:R-:W-:Y:S02]  /*18c0*/  MOV R85, R9 ;  /* 0x0000000900557202 */ /* 0x000fe40000000f00 */
[----:B------:R-:W-:-:S07]  /*18d0*/  MOV R0, 0x18f0 ;  /* 0x000018f000007802 */ /* 0x000fce0000000f00 */
[----:B------:R-:W-:Y:S05]  /*18e0*/  CALL.REL.NOINC `($__internal_22_$__cuda_sm20_div_rn_f64_full) ;  /* 0x000000c000b07944 */ /* 0x000fea0003c00000 */
[----:B------:R-:W-:Y:S02]  /*18f0*/  IMAD.MOV.U32 R10, RZ, RZ, R78 ;  /* 0x000000ffff0a7224 */ /* 0x000fe400078e004e */
[----:B------:R-:W-:-:S07]  /*1900*/  IMAD.MOV.U32 R11, RZ, RZ, R79 ;  /* 0x000000ffff0b7224 */ /* 0x000fce00078e004f */
.L_x_1707:
[----:B------:R-:W-:Y:S05]  /*1910*/  BSYNC.RECONVERGENT B1 ;  /* 0x0000000000017941 */ /* 0x000fea0003800200 */
.L_x_1706:
        /* <DEDUP_REMOVED lines=16> */
[----:B------:R-:W-:Y:S01]  /*1a20*/  MOV R80, R4 ;  /* 0x0000000400507202 */ /* 0x000fe20000000f00 */
[----:B------:R-:W-:Y:S01]  /*1a30*/  IMAD.MOV.U32 R85, RZ, RZ, R5 ;  /* 0x000000ffff557224 */ /* 0x000fe200078e0005 */
[----:B------:R-:W-:-:S07]  /*1a40*/  MOV R0, 0x1a60 ;  /* 0x00001a6000007802 */ /* 0x000fce0000000f00 */
[----:B------:R-:W-:Y:S05]  /*1a50*/  CALL.REL.NOINC `($__internal_22_$__cuda_sm20_div_rn_f64_full) ;  /* 0x000000c000547944 */ /* 0x000fea0003c00000 */
[----:B------:R-:W-:Y:S02]  /*1a60*/  IMAD.MOV.U32 R8, RZ, RZ, R78 ;  /* 0x000000ffff087224 */ /* 0x000fe400078e004e */
[----:B------:R-:W-:-:S07]  /*1a70*/  IMAD.MOV.U32 R9, RZ, RZ, R79 ;  /* 0x000000ffff097224 */ /* 0x000fce00078e004f */
.L_x_1709:
[----:B------:R-:W-:Y:S05]  /*1a80*/  BSYNC.RECONVERGENT B1 ;  /* 0x0000000000017941 */ /* 0x000fea0003800200 */
.L_x_1708:
        /* <DEDUP_REMOVED lines=23> */
.L_x_1711:
[----:B------:R-:W-:Y:S05]  /*1c00*/  BSYNC.RECONVERGENT B1 ;  /* 0x0000000000017941 */ /* 0x000fea0003800200 */
.L_x_1710:
[----:B------:R-:W-:Y:S02]  /*1c10*/  DMUL R42, RZ, R8 ;  /* 0x00000008ff2a7228 */ /* 0x000fe40000000000 */
[----:B------:R-:W-:Y:S02]  /*1c20*/  DMUL R46, RZ, R2 ;  /* 0x00000002ff2e7228 */ /* 0x000fe40000000000 */
[----:B------:R-:W-:-:S04]  /*1c30*/  DFMA R40, RZ, R10, RZ ;  /* 0x0000000aff28722b */ /* 0x000fc800000000ff */
[----:B------:R-:W-:Y:S02]  /*1c40*/  DFMA R30, RZ, R14, R42 ;  /* 0x0000000eff1e722b */ /* 0x000fe4000000002a */
[----:B------:R-:W-:Y:S01]  /*1c50*/  DFMA R22, RZ, R12, R46 ;  /* 0x0000000cff16722b */ /* 0x000fe2000000002e */
[----:B------:R-:W-:Y:S10]  /*1c60*/  @!P1 BRA `(.L_x_1712) ;  /* 0x0000000c00c89947 */ /* 0x000ff40003800000 */
[----:B------:R-:W0:Y:S01]  /*1c70*/  LDCU UR4, c[0x0][0x3f4] ;  /* 0x00007e80ff0477ac */ /* 0x000e220008000800 */
[----:B------:R-:W-:Y:S01]  /*1c80*/  IMAD.MOV.U32 R4, RZ, RZ, RZ ;  /* 0x000000ffff047224 */ /* 0x000fe200078e00ff */
[----:B------:R-:W-:Y:S01]  /*1c90*/  MOV R5, R44 ;  /* 0x0000002c00057202 */ /* 0x000fe20000000f00 */
[----:B0-----:R-:W-:-:S06]  /*1ca0*/  UIADD3 UR4, UPT, UPT, -UR4, URZ, URZ ;  /* 0x000000ff04047290 */ /* 0x001fcc000fffe1ff */
[----:B------:R-:W-:-:S07]  /*1cb0*/  IMAD.U32 R6, RZ, RZ, UR4 ;  /* 0x00000004ff067e24 */ /* 0x000fce000f8e00ff */
.L_x_1725:
        /* <DEDUP_REMOVED lines=29> */
[----:B------:R-:W-:Y:S05]  /*1e90*/  CALL.REL.NOINC `($_Z42gpuKernelSphericalHarmonicsBesselWithDerivIdEvPT_S1_S1_S1_S1_S1_S1_S1_S1_S1_S1_S1_S1_S0_iii$__internal_trig_reduction_slowpathd) ;  /* 0x000000c4008c7944 */ /* 0x000fea0003c00000 */
[----:B------:R-:W-:-:S07]  /*1ea0*/  IMAD.MOV.U32 R0, RZ, RZ, R26 ;  /* 0x000000ffff007224 */ /* 0x000fce00078e001a */
.L_x_1716:
[----:B------:R-:W-:Y:S05]  /*1eb0*/  BSYNC.RECONVERGENT B3 ;  /* 0x0000000000037941 */ /* 0x000fea0003800200 */
.L_x_1715:
[----:B------:R-:W-:-:S07]  /*1ec0*/  VIADD R0, R0, 0x1 ;  /* 0x0000000100007836 */ /* 0x000fce0000000000 */
.L_x_1714:
[----:B------:R-:W-:Y:S05]  /*1ed0*/  BSYNC.RECONVERGENT B2 ;  /* 0x0000000000027941 */ /* 0x000fea0003800200 */
.L_x_1713:
        /* <DEDUP_REMOVED lines=53> */
[----:B------:R-:W-:Y:S05]  /*2230*/  CALL.REL.NOINC `($_Z42gpuKernelSphericalHarmonicsBesselWithDerivIdEvPT_S1_S1_S1_S1_S1_S1_S1_S1_S1_S1_S1_S1_S0_iii$__internal_trig_reduction_slowpathd) ;  /* 0x000000c000a47944 */ /* 0x000fea0003c00000 */
.L_x_1718:
[----:B------:R-:W-:Y:S05]  /*2240*/  BSYNC.RECONVERGENT B2 ;  /* 0x0000000000027941 */ /* 0x000fea0003800200 */
.L_x_1717:
        /* <DEDUP_REMOVED lines=23> */
.L_x_1720:
[----:B------:R-:W-:Y:S05]  /*23c0*/  BSYNC.RECONVERGENT B1 ;  /* 0x0000000000017941 */ /* 0x000fea0003800200 */
.L_x_1719:
        /* <DEDUP_REMOVED lines=14> */
[----:B------:R-:W-:Y:S01]  /*24b0*/  FSEL R70, R70, -8.06006814911005101289e+34, !P0 ;  /* 0xf9785eba46467808 */ /* 0x000fe20004000000 */
[----:B0-----:R-:W0:Y:S01]  /*24c0*/  MUFU.RCP64H R55, R49 ;  /* 0x0000003100377308 */ /* 0x001e220000001800 */
[----:B------:R-:W-:Y:S01]  /*24d0*/  FSEL R71, -R0, 0.11223486810922622681, !P0 ;  /* 0x3de5db6500477808 */ /* 0x000fe20004000100 */
        /* <DEDUP_REMOVED lines=33> */
.L_x_1722:
[----:B------:R-:W-:Y:S05]  /*26f0*/  BSYNC.RECONVERGENT B1 ;  /* 0x0000000000017941 */ /* 0x000fea0003800200 */
.L_x_1721:
[----:B------:R-:W-:Y:S01]  /*2700*/  DMUL R80, R48, R48 ;  /* 0x0000003030507228 */ /* 0x000fe20000000000 */
[----:B------:R-:W-:Y:S01]  /*2710*/  IMAD.MOV.U32 R28, RZ, RZ, 0x1 ;  /* 0x00000001ff1c7424 */ /* 0x000fe200078e00ff */
[----:B------:R-:W-:Y:S04]  /*2720*/  BSSY.RECONVERGENT B1, `(.L_x_1723) ;  /* 0x0000014000017945 */ /* 0x000fe80003800200 */
[----:B------:R-:W0:Y:S02]  /*2730*/  MUFU.RCP64H R29, R81 ;  /* 0x00000051001d7308 */ /* 0x000e240000001800 */
[----:B0-----:R-:W-:-:S08]  /*2740*/  DFMA R48, -R80, R28, 1 ;  /* 0x3ff000005030742b */ /* 0x001fd0000000011c */
[----:B------:R-:W-:-:S08]  /*2750*/  DFMA R48, R48, R48, R48 ;  /* 0x000000303030722b */ /* 0x000fd00000000030 */
[----:B------:R-:W-:-:S08]  /*2760*/  DFMA R48, R28, R48, R28 ;  /* 0x000000301c30722b */ /* 0x000fd0000000001c */
[----:B------:R-:W-:-:S08]  /*2770*/  DFMA R28, -R80, R48, 1 ;  /* 0x3ff00000501c742b */ /* 0x000fd00000000130 */
[----:B------:R-:W-:-:S08]  /*2780*/  DFMA R28, R48, R28, R48 ;  /* 0x0000001c301c722b */ /* 0x000fd00000000030 */
[----:B------:R-:W-:-:S08]  /*2790*/  DMUL R78, R32, -R28 ;  /* 0x8000001c204e7228 */ /* 0x000fd00000000000 */
[--C-:B------:R-:W-:Y:S02]  /*27a0*/  DFMA R48, -R80, R78, -R32.reuse ;  /* 0x0000004e5030722b */ /* 0x100fe40000000920 */
[----:B------:R-:W-:-:S06]  /*27b0*/  DADD R32, -RZ, -R32 ;  /* 0x00000000ff207229 */ /* 0x000fcc0000000920 */
[----:B------:R-:W-:-:S04]  /*27c0*/  DFMA R78, R28, R48, R78 ;  /* 0x000000301c4e722b */ /* 0x000fc8000000004e */
[----:B------:R-:W-:-:S06]  /*27d0*/  FSETP.GEU.AND P1, PT, |R33|, 6.5827683646048100446e-37, PT ;  /* 0x036000002100780b */ /* 0x000fcc0003f2e200 */
[----:B------:R-:W-:-:S05]  /*27e0*/  FFMA R0, RZ, R81, R79 ;  /* 0x00000051ff007223 */ /* 0x000fca000000004f */
[----:B------:R-:W-:-:S13]  /*27f0*/  FSETP.GT.AND P0, PT, |R0|, 1.469367938527859385e-39, PT ;  /* 0x001000000000780b */ /* 0x000fda0003f04200 */
[----:B------:R-:W-:Y:S05]  /*2800*/  @P0 BRA P1, `(.L_x_1724) ;  /* 0x0000000000140947 */ /* 0x000fea0000800000 */
[----:B------:R-:W-:Y:S01]  /*2810*/  IMAD.MOV.U32 R78, RZ, RZ, R32 ;  /* 0x000000ffff4e7224 */ /* 0x000fe200078e0020 */
[----:B------:R-:W-:Y:S01]  /*2820*/  MOV R79, R33 ;  /* 0x00000021004f7202 */ /* 0x000fe20000000f00 */
[----:B------:R-:W-:Y:S01]  /*2830*/  IMAD.MOV.U32 R85, RZ, RZ, R81 ;  /* 0x000000ffff557224 */ /* 0x000fe200078e0051 */
[----:B------:R-:W-:-:S07]  /*2840*/  MOV R0, 0x2860 ;  /* 0x0000286000007802 */ /* 0x000fce0000000f00 */
[----:B------:R-:W-:Y:S05]  /*2850*/  CALL.REL.NOINC `($__internal_22_$__cuda_sm20_div_rn_f64_full) ;  /* 0x000000b000d47944 */ /* 0x000fea0003c00000 */
.L_x_1724:
[----:B------:R-:W-:Y:S05]  /*2860*/  BSYNC.RECONVERGENT B1 ;  /* 0x0000000000017941 */ /* 0x000fea0003800200 */
.L_x_1723:
[----:B------:R-:W-:Y:S01]  /*2870*/  DADD R26, R78, -R26 ;  /* 0x000000004e1a7229 */ /* 0x000fe2000000081a */
[----:B------:R-:W0:Y:S01]  /*2880*/  LDC.64 R62, c[0x0][0x380] ;  /* 0x0000e000ff3e7b82 */ /* 0x000e220000000a00 */
[----:B------:R-:W-:Y:S01]  /*2890*/  DMUL R48, R24, R38 ;  /* 0x0000002618307228 */ /* 0x000fe20000000000 */
[----:B------:R-:W1:Y:S01]  /*28a0*/  LDCU UR4, c[0x0][0x3f8] ;  /* 0x00007f00ff0477ac */ /* 0x000e620008000800 */
[----:B------:R-:W-:Y:S02]  /*28b0*/  VIADD R6, R6, 0x1 ;  /* 0x0000000106067836 */ /* 0x000fe40000000000 */
[----:B------:R-:W-:Y:S02]  /*28c0*/  VIADD R4, R4, UR6 ;  /* 0x0000000604047c36 */ /* 0x000fe40008000000 */
[----:B------:R-:W-:Y:S01]  /*28d0*/  DMUL R26, R50, R26 ;  /* 0x0000001a321a7228 */ /* 0x000fe20000000000 */
[----:B------:R-:W2:Y:S01]  /*28e0*/  LDC.64 R64, c[0x0][0x388] ;  /* 0x0000e200ff407b82 */ /* 0x000ea20000000a00 */
[----:B------:R-:W-:Y:S01]  /*28f0*/  DMUL R50, RZ, R24 ;  /* 0x00000018ff327228 */ /* 0x000fe20000000000 */
        /* <DEDUP_REMOVED lines=36> */
[C---:B----4-:R-:W-:Y:S01]  /*2b40*/  IMAD.WIDE R72, R5.reuse, 0x8, R80 ;  /* 0x0000000805487825 */ /* 0x050fe200078e0250 */
[----:B-1----:R-:W-:-:S04]  /*2b50*/  IADD3 R5, PT, PT, R5, UR4, RZ ;  /* 0x0000000405057c10 */ /* 0x002fc8000fffe0ff */
[----:B------:R2:W-:Y:S01]  /*2b60*/  STG.E.64 desc[UR18][R72.64], R70 ;  /* 0x0000004648007986 */ /* 0x0005e2000c101b12 */
[----:B------:R-:W-:Y:S05]  /*2b70*/  @P0 BRA `(.L_x_1725) ;  /* 0xfffffff000500947 */ /* 0x000fea000383ffff */
[----:B------:R0:W5:Y:S02]  /*2b80*/  LDG.E.64 R6, desc[UR18][R52.64] ;  /* 0x0000001234067981 */ /* 0x000164000c1e1b00 */
.L_x_1712:
[----:B------:R-:W2:Y:S01]  /*2b90*/  MUFU.RCP64H R5, R37 ;  /* 0x0000002500057308 */ /* 0x000ea20000001800 */
[----:B------:R-:W-:Y:S01]  /*2ba0*/  IMAD.MOV.U32 R4, RZ, RZ, 0x1 ;  /* 0x00000001ff047424 */ /* 0x000fe200078e00ff */
[----:B------:R-:W1:Y:S01]  /*2bb0*/  LDC R0, c[0x0][0x3f4] ;  /* 0x0000fd00ff007b82 */ /* 0x000e620000000800 */
[----:B-----5:R-:W-:Y:S01]  /*2bc0*/  FSETP.GEU.AND P2, PT, |R7|, 6.5827683646048100446e-37, PT ;  /* 0x036000000700780b */ /* 0x020fe20003f4e200 */
[----:B------:R-:W-:Y:S03]  /*2bd0*/  BSSY.RECONVERGENT B1, `(.L_x_1726) ;  /* 0x0000015000017945 */ /* 0x000fe60003800200 */
[----:B--2---:R-:W-:-:S08]  /*2be0*/  DFMA R24, R4, -R36, 1 ;  /* 0x3ff000000418742b */ /* 0x004fd00000000824 */
[----:B------:R-:W-:Y:S01]  /*2bf0*/  DFMA R24, R24, R24, R24 ;  /* 0x000000181818722b */ /* 0x000fe20000000018 */
[----:B-1----:R-:W-:-:S07]  /*2c00*/  ISETP.GE.AND P1, PT, R0, 0x1, PT ;  /* 0x000000010000780c */ /* 0x002fce0003f26270 */
        /* <DEDUP_REMOVED lines=14> */
[----:B0-----:R-:W-:Y:S05]  /*2cf0*/  CALL.REL.NOINC `($__internal_22_$__cuda_sm20_div_rn_f64_full) ;  /* 0x000000ac00ac7944 */ /* 0x001fea0003c00000 */
[----:B------:R-:W-:Y:S02]  /*2d00*/  IMAD.MOV.U32 R4, RZ, RZ, R78 ;  /* 0x000000ffff047224 */ /* 0x000fe400078e004e */
[----:B------:R-:W-:-:S07]  /*2d10*/  IMAD.MOV.U32 R5, RZ, RZ, R79 ;  /* 0x000000ffff057224 */ /* 0x000fce00078e004f */
.L_x_1727:
[----:B------:R-:W-:Y:S05]  /*2d20*/  BSYNC.RECONVERGENT B1 ;  /* 0x0000000000017941 */ /* 0x000fea0003800200 */
.L_x_1726:
[----:B------:R-:W-:Y:S01]  /*2d30*/  DFMA R78, -R4, R4, 1 ;  /* 0x3ff00000044e742b */ /* 0x000fe20000000104 */
[----:B------:R-:W-:Y:S01]  /*2d40*/  IMAD.MOV.U32 R26, RZ, RZ, 0x0 ;  /* 0x00000000ff1a7424 */ /* 0x000fe200078e00ff */
[----:B------:R-:W-:Y:S01]  /*2d50*/  BSSY.RECONVERGENT B0, `(.L_x_1728) ;  /* 0x0000019000007945 */ /* 0x000fe20003800200 */
[----:B------:R-:W-:-:S03]  /*2d60*/  IMAD.MOV.U32 R27, RZ, RZ, 0x3fd80000 ;  /* 0x3fd80000ff1b7424 */ /* 0x000fc600078e00ff */
[----:B------:R-:W1:Y:S04]  /*2d70*/  MUFU.RSQ64H R7, R79 ;  /* 0x0000004f00077308 */ /* 0x000e680000001c00 */
[----:B------:R-:W-:-:S04]  /*2d80*/  IADD3 R6, PT, PT, R79, -0x3500000, RZ ;  /* 0xfcb000004f067810 */ /* 0x000fc80007ffe0ff */
[----:B------:R-:W-:Y:S02]  /*2d90*/  ISETP.GE.U32.AND P0, PT, R6, 0x7ca00000, PT ;  /* 0x7ca000000600780c */ /* 0x000fe40003f06070 */
[----:B-1----:R-:W-:-:S08]  /*2da0*/  DMUL R24, R6, R6 ;  /* 0x0000000606187228 */ /* 0x002fd00000000000 */
        /* <DEDUP_REMOVED lines=16> */
[----:B0-----:R-:W-:Y:S05]  /*2eb0*/  CALL.REL.NOINC `($__internal_23_$__cuda_sm20_dsqrt_rn_f64_mediumpath_v1) ;  /* 0x000000b000d47944 */ /* 0x001fea0003c00000 */
[----:B------:R-:W-:Y:S02]  /*2ec0*/  IMAD.MOV.U32 R32, RZ, RZ, R58 ;  /* 0x000000ffff207224 */ /* 0x000fe400078e003a */
[----:B------:R-:W-:-:S07]  /*2ed0*/  IMAD.MOV.U32 R33, RZ, RZ, R59 ;  /* 0x000000ffff217224 */ /* 0x000fce00078e003b */
.L_x_1729:
[----:B------:R-:W-:Y:S05]  /*2ee0*/  BSYNC.RECONVERGENT B0 ;  /* 0x0000000000007941 */ /* 0x000fea0003800200 */
.L_x_1728:
[----:B------:R-:W1:Y:S02]  /*2ef0*/  LDC.64 R6, c[0x0][0x3e0] ;  /* 0x0000f800ff067b82 */ /* 0x000e640000000a00 */
[----:B-1----:R-:W2:Y:S01]  /*2f00*/  LDG.E.64 R6, desc[UR18][R6.64+0x8] ;  /* 0x0000081206067981 */ /* 0x002ea2000c1e1b00 */
[----:B------:R-:W-:Y:S01]  /*2f10*/  MOV R24, 0x1 ;  /* 0x0000000100187802 */ /* 0x000fe20000000f00 */
[----:B------:R-:W-:Y:S02]  /*2f20*/  DADD R50, -RZ, -R4 ;  /* 0x00000000ff327229 */ /* 0x000fe40000000904 */
[----:B------:R1:W-:Y:S01]  /*2f30*/  STL.64 [R1+0x140], RZ ;  /* 0x000140ff01007387 */ /* 0x0003e20000100a00 */
[----:B--2---:R-:W-:-:S06]  /*2f40*/  DMUL R80, R6, UR16 ;  /* 0x0000001006507c28 */ /* 0x004fcc0008000000 */
[----:B------:R-:W2:Y:S02]  /*2f50*/  MUFU.RCP64H R25, R81 ;  /* 0x0000005100197308 */ /* 0x000ea40000001800 */
[----:B--2---:R-:W-:-:S08]  /*2f60*/  DFMA R26, -R80, R24, 1 ;  /* 0x3ff00000501a742b */ /* 0x004fd00000000118 */
[----:B------:R-:W-:-:S08]  /*2f70*/  DFMA R26, R26, R26, R26 ;  /* 0x0000001a1a1a722b */ /* 0x000fd0000000001a */
[----:B------:R-:W-:Y:S02]  /*2f80*/  DFMA R24, R24, R26, R24 ;  /* 0x0000001a1818722b */ /* 0x000fe40000000018 */
[----:B------:R-:W-:Y:S02]  /*2f90*/  DMUL R26, R6, 3 ;  /* 0x40080000061a7828 */ /* 0x000fe40000000000 */
[----:B------:R-:W-:-:S04]  /*2fa0*/  DADD R6, -RZ, -R32 ;  /* 0x00000000ff067229 */ /* 0x000fc80000000920 */
[----:B------:R-:W-:-:S03]  /*2fb0*/  DFMA R28, -R80, R24, 1 ;  /* 0x3ff00000501c742b */ /* 0x000fc60000000118 */
[----:B------:R1:W-:Y:S01]  /*2fc0*/  STL.128 [R1], R4 ;  /* 0x0000000401007387 */ /* 0x0003e20000100c00 */
[----:B------:R-:W-:Y:S02]  /*2fd0*/  FSETP.GEU.AND P2, PT, |R27|, 6.5827683646048100446e-37, PT ;  /* 0x036000001b00780b */ /* 0x000fe40003f4e200 */
[----:B------:R-:W-:Y:S01]  /*2fe0*/  IMAD.MOV.U32 R48, RZ, RZ, R6 ;  /* 0x000000ffff307224 */ /* 0x000fe200078e0006 */
[----:B------:R-:W-:Y:S01]  /*2ff0*/  MOV R49, R7 ;  /* 0x0000000700317202 */ /* 0x000fe20000000f00 */
[----:B------:R-:W-:Y:S01]  /*3000*/  DFMA R28, R24, R28, R24 ;  /* 0x0000001c181c722b */ /* 0x000fe20000000018 */
[----:B------:R-:W-:Y:S02]  /*3010*/  IMAD.MOV.U32 R24, RZ, RZ, 0x0 ;  /* 0x00000000ff187424 */ /* 0x000fe400078e00ff */
[----:B------:R-:W-:Y:S01]  /*3020*/  IMAD.MOV.U32 R25, RZ, RZ, 0x3ff00000 ;  /* 0x3ff00000ff197424 */ /* 0x000fe200078e00ff */
[----:B------:R1:W-:Y:S04]  /*3030*/  STL.128 [R1+0xf0], R48 ;  /* 0x0000f03001007387 */ /* 0x0003e80000100c00 */
[----:B------:R-:W-:Y:S01]  /*3040*/  DMUL R78, R26, R28 ;  /* 0x0000001c1a4e7228 */ /* 0x000fe20000000000 */
[----:B------:R1:W-:Y:S07]  /*3050*/  STL.64 [R1+0x50], R24 ;  /* 0x0000501801007387 */ /* 0x0003ee0000100a00 */
[----:B0-----:R-:W-:-:S08]  /*3060*/  DFMA R52, -R80, R78, R26 ;  /* 0x0000004e5034722b */ /* 0x001fd0000000011a */
[----:B------:R-:W-:-:S10]  /*3070*/  DFMA R78, R28, R52, R78 ;  /* 0x000000341c4e722b */ /* 0x000fd4000000004e */
[----:B------:R-:W-:-:S05]  /*3080*/  FFMA R0, RZ, R81, R79 ;  /* 0x00000051ff007223 */ /* 0x000fca000000004f */
[----:B------:R-:W-:-:S13]  /*3090*/  FSETP.GT.AND P0, PT, |R0|, 1.469367938527859385e-39, PT ;  /* 0x001000000000780b */ /* 0x000fda0003f04200 */
[----:B-1----:R-:W-:Y:S05]  /*30a0*/  @P0 BRA P2, `(.L_x_1730) ;  /* 0x0000000000140947 */ /* 0x002fea0001000000 */
[----:B------:R-:W-:Y:S01]  /*30b0*/  IMAD.MOV.U32 R78, RZ, RZ, R26 ;  /* 0x000000ffff4e7224 */ /* 0x000fe200078e001a */
[----:B------:R-:W-:Y:S01]  /*30c0*/  MOV R0, 0x3100 ;  /* 0x0000310000007802 */ /* 0x000fe20000000f00 */
[----:B------:R-:W-:Y:S02]  /*30d0*/  IMAD.MOV.U32 R79, RZ, RZ, R27 ;  /* 0x000000ffff4f7224 */ /* 0x000fe400078e001b */
[----:B------:R-:W-:-:S07]  /*30e0*/  IMAD.MOV.U32 R85, RZ, RZ, R81 ;  /* 0x000000ffff557224 */ /* 0x000fce00078e0051 */
[----:B------:R-:W-:Y:S05]  /*30f0*/  CALL.REL.NOINC `($__internal_22_$__cuda_sm20_div_rn_f64_full) ;  /* 0x000000a800ac7944 */ /* 0x000fea0003c00000 */
.L_x_1730:
[----:B------:R-:W0:Y:S01]  /*3100*/  MUFU.RSQ64H R7, R79 ;  /* 0x0000004f00077308 */ /* 0x000e220000001c00 */
[----:B------:R-:W-:Y:S01]  /*3110*/  IADD3 R6, PT, PT, R79, -0x3500000, RZ ;  /* 0xfcb000004f067810 */ /* 0x000fe20007ffe0ff */
[----:B------:R-:W-:Y:S01]  /*3120*/  IMAD.MOV.U32 R26, RZ, RZ, 0x0 ;  /* 0x00000000ff1a7424 */ /* 0x000fe200078e00ff */
[----:B------:R-:W-:Y:S01]  /*3130*/  BSSY.RECONVERGENT B0, `(.L_x_1731) ;  /* 0x0000018000007945 */ /* 0x000fe20003800200 */
        /* <DEDUP_REMOVED lines=21> */
[----:B------:R-:W-:Y:S01]  /*3290*/  IMAD.MOV.U32 R24, RZ, RZ, R58 ;  /* 0x000000ffff187224 */ /* 0x000fe200078e003a */
[----:B------:R-:W-:-:S07]  /*32a0*/  MOV R25, R59 ;  /* 0x0000003b00197202 */ /* 0x000fce0000000f00 */
.L_x_1732:
[----:B------:R-:W-:Y:S05]  /*32b0*/  BSYNC.RECONVERGENT B0 ;  /* 0x0000000000007941 */ /* 0x000fea0003800200 */
.L_x_1731:
[----:B------:R-:W-:Y:S05]  /*32c0*/  @!P1 BRA `(.L_x_1733) ;  /* 0x0000001000a49947 */ /* 0x000fea0003800000 */
[C---:B------:R-:W-:Y:S01]  /*32d0*/  DMUL R48, R24.reuse, -R32 ;  /* 0x8000002018307228 */ /* 0x040fe20000000000 */
[----:B------:R-:W-:Y:S01]  /*32e0*/  IMAD.MOV.U32 R45, RZ, RZ, RZ ;  /* 0x000000ffff2d7224 */ /* 0x000fe200078e00ff */
[----:B------:R-:W-:-:S06]  /*32f0*/  DMUL R6, R24, R4 ;  /* 0x0000000418067228 */ /* 0x000fcc0000000000 */
[C---:B------:R-:W-:Y:S02]  /*3300*/  DFMA R42, R48.reuse, R14, R42 ;  /* 0x0000000e302a722b */ /* 0x040fe4000000002a */
[C---:B------:R-:W-:Y:S02]  /*3310*/  DFMA R46, R48.reuse, R12, R46 ;  /* 0x0000000c302e722b */ /* 0x040fe4000000002e */
[----:B------:R-:W-:-:S11]  /*3320*/  DFMA R48, R48, R10, RZ ;  /* 0x0000000a3030722b */ /* 0x000fd600000000ff */
.L_x_1750:
        /* <DEDUP_REMOVED lines=32> */
.L_x_1737:
[----:B------:R-:W-:Y:S05]  /*3530*/  BSYNC.RECONVERGENT B3 ;  /* 0x0000000000037941 */ /* 0x000fea0003800200 */
.L_x_1736:
[----:B------:R-:W-:-:S07]  /*3540*/  VIADD R0, R0, 0x1 ;  /* 0x0000000100007836 */ /* 0x000fce0000000000 */
.L_x_1735:
[----:B------:R-:W-:Y:S05]  /*3550*/  BSYNC.RECONVERGENT B2 ;  /* 0x0000000000027941 */ /* 0x000fea0003800200 */
.L_x_1734:
        /* <DEDUP_REMOVED lines=10> */
[----:B------:R-:W-:Y:S01]  /*3600*/  DSETP.NEU.AND P1, PT, |R52|, +INF , PT ;  /* 0x7ff000003400742a */ /* 0x000fe20003f2d200 */
[----:B------:R-:W-:Y:S01]  /*3610*/  IMAD.MOV.U32 R67, RZ, RZ, 0x3da8ff83 ;  /* 0x3da8ff83ff437424 */ /* 0x000fe200078e00ff */
        /* <DEDUP_REMOVED lines=42> */
[----:B------:R-:W-:-:S07]  /*38c0*/  IMAD.MOV.U32 R0, RZ, RZ, R26 ;  /* 0x000000ffff007224 */ /* 0x000fce00078e001a */
.L_x_1739:
[----:B------:R-:W-:Y:S05]  /*38d0*/  BSYNC.RECONVERGENT B2 ;  /* 0x0000000000027941 */ /* 0x000fea0003800200 */
.L_x_1738:
        /* <DEDUP_REMOVED lines=53> */
.L_x_1741:
[----:B------:R-:W-:Y:S05]  /*3c30*/  BSYNC.RECONVERGENT B1 ;  /* 0x0000000000017941 */ /* 0x000fea0003800200 */
.L_x_1740:
        /* <DEDUP_REMOVED lines=21> */
.L_x_1743:
[----:B------:R-:W-:Y:S05]  /*3d90*/  BSYNC.RECONVERGENT B1 ;  /* 0x0000000000017941 */ /* 0x000fea0003800200 */
.L_x_1742:
        /* <DEDUP_REMOVED lines=24> */
.L_x_1745:
[----:B------:R-:W-:Y:S05]  /*3f20*/  BSYNC.RECONVERGENT B1 ;  /* 0x0000000000017941 */ /* 0x000fea0003800200 */
.L_x_1744:
        /* <DEDUP_REMOVED lines=22> */
.L_x_1747:
[----:B------:R-:W-:Y:S05]  /*4090*/  BSYNC.RECONVERGENT B1 ;  /* 0x0000000000017941 */ /* 0x000fea0003800200 */
.L_x_1746:
        /* <DEDUP_REMOVED lines=25> */
.L_x_1749:
[----:B------:R-:W-:Y:S05]  /*4230*/  BSYNC.RECONVERGENT B1 ;  /* 0x0000000000017941 */ /* 0x000fea0003800200 */
.L_x_1748:
[----:B------:R-:W-:Y:S01]  /*4240*/  DADD R56, R56, -R26 ;  /* 0x0000000038387229 */ /* 0x000fe2000000081a */
        /* <DEDUP_REMOVED lines=22> */
[----:B------:R-:W-:-:S02]  /*43b0*/  DFMA R58, R46, R24, R26 ;  /* 0x000000182e3a722b */ /* 0x000fc4000000001a */
[-C--:B------:R-:W-:Y:S01]  /*43c0*/  DFMA R54, R42, R24.reuse, R54 ;  /* 0x000000182a36722b */ /* 0x080fe20000000036 */
[C---:B--2---:R-:W-:Y:S01]  /*43d0*/  IMAD.WIDE R26, R85.reuse, 0x8, R64 ;  /* 0x00000008551a7825 */ /* 0x044fe200078e0240 */
[-C--:B------:R-:W-:Y:S01]  /*43e0*/  DFMA R60, R48, R24.reuse, R60 ;  /* 0x00000018303c722b */ /* 0x080fe2000000003c */
[----:B------:R-:W1:Y:S01]  /*43f0*/  LDC.64 R76, c[0x0][0x3b0] ;  /* 0x0000ec00ff4c7b82 */ /* 0x000e620000000a00 */
[-C--:B------:R-:W-:Y:S01]  /*4400*/  DFMA R64, R30, R24.reuse, R62 ;  /* 0x000000181e40722b */ /* 0x080fe2000000003e */
[C---:B---3--:R-:W-:Y:S01]  /*4410*/  IMAD.WIDE R28, R85.reuse, 0x8, R68 ;  /* 0x00000008551c7825 */ /* 0x048fe200078e0244 */
[-C--:B------:R-:W-:Y:S01]  /*4420*/  DFMA R68, R22, R24.reuse, R66 ;  /* 0x000000181644722b */ /* 0x080fe20000000042 */
[----:B------:R2:W-:Y:S04]  /*4430*/  STG.E.64 desc[UR18][R26.64], R50 ;  /* 0x000000321a007986 */ /* 0x0005e8000c101b12 */
        /* <DEDUP_REMOVED lines=18> */
.L_x_1733:
[----:B--2---:R-:W0:Y:S02]  /*4560*/  LDC.64 R26, c[0x0][0x3e0] ;  /* 0x0000f800ff1a7b82 */ /* 0x004e240000000a00 */
[----:B0-----:R-:W2:Y:S04]  /*4570*/  LDG.E.64 R22, desc[UR18][R26.64+0x10] ;  /* 0x000010121a167981 */ /* 0x001ea8000c1e1b00 */
        /* <DEDUP_REMOVED lines=21> */
[----:B------:R-:W-:Y:S05]  /*46d0*/  CALL.REL.NOINC `($__internal_22_$__cuda_sm20_div_rn_f64_full) ;  /* 0x0000009400347944 */ /* 0x000fea0003c00000 */
.L_x_1751:
        /* <DEDUP_REMOVED lines=26> */
.L_x_1753:
[----:B------:R-:W-:Y:S05]  /*4880*/  BSYNC.RECONVERGENT B0 ;  /* 0x0000000000007941 */ /* 0x000fea0003800200 */
.L_x_1752:
        /* <DEDUP_REMOVED lines=26> */
.L_x_1757:
[----:B------:R-:W-:Y:S05]  /*4a30*/  BSYNC.RECONVERGENT B3 ;  /* 0x0000000000037941 */ /* 0x000fea0003800200 */
.L_x_1756:
[----:B------:R-:W-:-:S07]  /*4a40*/  VIADD R0, R26, 0x1 ;  /* 0x000000011a007836 */ /* 0x000fce0000000000 */
.L_x_1755:
[----:B------:R-:W-:Y:S05]  /*4a50*/  BSYNC.RECONVERGENT B2 ;  /* 0x0000000000027941 */ /* 0x000fea0003800200 */
.L_x_1754:
        /* <DEDUP_REMOVED lines=55> */
.L_x_1759:
[----:B------:R-:W-:Y:S05]  /*4dd0*/  BSYNC.RECONVERGENT B2 ;  /* 0x0000000000027941 */ /* 0x000fea0003800200 */
.L_x_1758:
[----:B------:R-:W0:Y:S02]  /*4de0*/  LDCU UR4, c[0x0][0x3f4] ;  /* 0x00007e80ff0477ac */ /* 0x000e240008000800 */
[----:B0-----:R-:W-:-:S09]  /*4df0*/  UISETP.GE.AND UP0, UPT, UR4, 0x1, UPT ;  /* 0x000000010400788c */ /* 0x001fd2000bf06270 */
[----:B------:R-:W-:Y:S05]  /*4e00*/  BRA.U !UP0, `(.L_x_1760) ;  /* 0x0000001508e07547 */ /* 0x000fea000b800000 */
        /* <DEDUP_REMOVED lines=12> */
[----:B------:R-:W-:Y:S01]  /*4ed0*/  DMUL R40, R28, R28 ;  /* 0x0000001c1c287228 */ /* 0x000fe20000000000 */
[----:B------:R-:W-:Y:S02]  /*4ee0*/  IMAD.MOV.U32 R45, RZ, RZ, RZ ;  /* 0x000000ffff2d7224 */ /* 0x000fe400078e00ff */
[----:B------:R-:W-:Y:S02]  /*4ef0*/  FSEL R42, R42, -8.06006814911005101289e+34, !P0 ;  /* 0xf9785eba2a2a7808 */ /* 0x000fe40004000000 */
[----:B------:R-:W-:-:S06]  /*4f00*/  FSEL R43, -R43, 0.11223486810922622681, !P0 ;  /* 0x3de5db652b2b7808 */ /* 0x000fcc0004000100 */
[----:B--2---:R-:W-:-:S08]  /*4f10*/  DFMA R48, R40, R42, R48 ;  /* 0x0000002a2830722b */ /* 0x004fd00000000030 */
[----:B------:R-:W-:Y:S02]  /*4f20*/  DFMA R48, R40, R48, R50 ;  /* 0x000000302830722b */ /* 0x000fe40000000032 */
[----:B------:R-:W-:-:S06]  /*4f30*/  DMUL R50, R6, R22 ;  /* 0x0000001606327228 */ /* 0x000fcc0000000000 */
[----:B---3--:R-:W-:-:S08]  /*4f40*/  DFMA R48, R40, R48, R52 ;  /* 0x000000302830722b */ /* 0x008fd00000000034 */
[----:B------:R-:W-:-:S08]  /*4f50*/  DFMA R48, R40, R48, R54 ;  /* 0x000000302830722b */ /* 0x000fd00000000036 */
[----:B----4-:R-:W-:-:S08]  /*4f60*/  DFMA R24, R40, R48, R24 ;  /* 0x000000302818722b */ /* 0x010fd00000000018 */
[----:B------:R-:W-:-:S08]  /*4f70*/  DFMA R24, R40, R24, R26 ;  /* 0x000000182818722b */ /* 0x000fd0000000001a */
[----:B------:R-:W-:Y:S02]  /*4f80*/  DFMA R28, R24, R28, R28 ;  /* 0x0000001c181c722b */ /* 0x000fe4000000001c */
[----:B------:R-:W-:Y:S02]  /*4f90*/  DFMA R24, R40, R24, 1 ;  /* 0x3ff000002818742b */ /* 0x000fe40000000018 */
[----:B------:R-:W-:-:S08]  /*4fa0*/  DMUL R40, R6, -R32 ;  /* 0x8000002006287228 */ /* 0x000fd00000000000 */
[----:B------:R-:W-:Y:S01]  /*4fb0*/  FSEL R26, R24, R28, !P0 ;  /* 0x0000001c181a7208 */ /* 0x000fe20004000000 */
[----:B------:R-:W-:Y:S01]  /*4fc0*/  DMUL R46, R40, R22 ;  /* 0x00000016282e7228 */ /* 0x000fe20000000000 */
[----:B------:R-:W-:Y:S02]  /*4fd0*/  FSEL R27, R25, R29, !P0 ;  /* 0x0000001d191b7208 */ /* 0x000fe40004000000 */
[----:B------:R-:W-:-:S04]  /*4fe0*/  LOP3.LUT P0, RZ, R0, 0x2, RZ, 0xc0, !PT ;  /* 0x0000000200ff7812 */ /* 0x000fc8000780c0ff */
[----:B------:R-:W-:-:S10]  /*4ff0*/  DADD R24, RZ, -R26 ;  /* 0x00000000ff187229 */ /* 0x000fd4000000081a */
[----:B------:R-:W-:Y:S02]  /*5000*/  FSEL R24, R26, R24, !P0 ;  /* 0x000000181a187208 */ /* 0x000fe40004000000 */
[----:B------:R-:W-:Y:S01]  /*5010*/  FSEL R25, R27, R25, !P0 ;  /* 0x000000191b197208 */ /* 0x000fe20004000000 */
[----:B------:R-:W-:-:S05]  /*5020*/  DMUL R26, R6, -R4 ;  /* 0x80000004061a7228 */ /* 0x000fca0000000000 */
[C---:B------:R-:W-:Y:S02]  /*5030*/  DMUL R30, R24.reuse, -R32 ;  /* 0x80000020181e7228 */ /* 0x040fe40000000000 */
        /* <DEDUP_REMOVED lines=14> */
[----:B------:R-:W-:Y:S02]  /*5120*/  DMUL R48, R50, -R32 ;  /* 0x8000002032307228 */ /* 0x000fe40000000000 */
[C---:B------:R-:W-:Y:S02]  /*5130*/  DFMA R6, R26.reuse, R14, R6 ;  /* 0x0000000e1a06722b */ /* 0x040fe40000000006 */
[----:B------:R-:W-:-:S02]  /*5140*/  DFMA R30, R26, R10, R30 ;  /* 0x0000000a1a1e722b */ /* 0x000fc4000000001e */
[----:B------:R-:W-:Y:S02]  /*5150*/  DFMA R46, RZ, R46, R28 ;  /* 0x0000002eff2e722b */ /* 0x000fe4000000001c */
[----:B------:R-:W-:-:S11]  /*5160*/  DMUL R50, R24, -R32 ;  /* 0x8000002018327228 */ /* 0x000fd60000000000 */
.L_x_1777:
        /* <DEDUP_REMOVED lines=30> */
[----:B------:R-:W-:Y:S05]  /*5350*/  CALL.REL.NOINC `($_Z42gpuKernelSphericalHarmonicsBesselWithDerivIdEvPT_S1_S1_S1_S1_S1_S1_S1_S1_S1_S1_S1_S1_S0_iii$__internal_trig_reduction_slowpathd) ;  /* 0x00000090005c7944 */ /* 0x000fea0003c00000 */
[----:B------:R-:W-:-:S07]  /*5360*/  IMAD.MOV.U32 R0, RZ, RZ, R26 ;  /* 0x000000ffff007224 */ /* 0x000fce00078e001a */
.L_x_1764:
[----:B------:R-:W-:Y:S05]  /*5370*/  BSYNC.RECONVERGENT B3 ;  /* 0x0000000000037941 */ /* 0x000fea0003800200 */
.L_x_1763:
[----:B------:R-:W-:-:S07]  /*5380*/  IADD3 R0, PT, PT, R0, 0x1, RZ ;  /* 0x0000000100007810 */ /* 0x000fce0007ffe0ff */
.L_x_1762:
[----:B------:R-:W-:Y:S05]  /*5390*/  BSYNC.RECONVERGENT B2 ;  /* 0x0000000000027941 */ /* 0x000fea0003800200 */
.L_x_1761:
        /* <DEDUP_REMOVED lines=54> */
[----:B------:R-:W-:-:S07]  /*5700*/  MOV R0, R26 ;  /* 0x0000001a00007202 */ /* 0x000fce0000000f00 */
.L_x_1766:
[----:B------:R-:W-:Y:S05]  /*5710*/  BSYNC.RECONVERGENT B2 ;  /* 0x0000000000027941 */ /* 0x000fea0003800200 */
.L_x_1765:
        /* <DEDUP_REMOVED lines=53> */
.L_x_1768:
[----:B------:R-:W-:Y:S05]  /*5a70*/  BSYNC.RECONVERGENT B1 ;  /* 0x0000000000017941 */ /* 0x000fea0003800200 */
.L_x_1767:
        /* <DEDUP_REMOVED lines=21> */
.L_x_1770:
[----:B------:R-:W-:Y:S05]  /*5bd0*/  BSYNC.RECONVERGENT B1 ;  /* 0x0000000000017941 */ /* 0x000fea0003800200 */
.L_x_1769:
        /* <DEDUP_REMOVED lines=24> */
.L_x_1772:
[----:B------:R-:W-:Y:S05]  /*5d60*/  BSYNC.RECONVERGENT B1 ;  /* 0x0000000000017941 */ /* 0x000fea0003800200 */
.L_x_1771:
[----:B------:R-:W-:Y:S01]  /*5d70*/  DMUL R80, R54, R28 ;  /* 0x0000001c36507228 */ /* 0x000fe20000000000 */
[----:B------:R-:W-:Y:S01]  /*5d80*/  BSSY.RECONVERGENT B1, `(.L_x_1773) ;  /* 0x0000015000017945 */ /* 0x000fe20003800200 */
[----:B------:R-:W-:Y:S01]  /*5d90*/  MOV R54, 0x1 ;  /* 0x0000000100367802 */ /* 0x000fe20000000f00 */
        /* <DEDUP_REMOVED lines=18> */
[----:B------:R-:W-:Y:S05]  /*5ec0*/  CALL.REL.NOINC `($__internal_22_$__cuda_sm20_div_rn_f64_full) ;  /* 0x0000007c00387944 */ /* 0x000fea0003c00000 */
.L_x_1774:
[----:B------:R-:W-:Y:S05]  /*5ed0*/  BSYNC.RECONVERGENT B1 ;  /* 0x0000000000017941 */ /* 0x000fea0003800200 */
.L_x_1773:
[----:B------:R-:W0:Y:S01]  /*5ee0*/  MUFU.RCP64H R55, R29 ;  /* 0x0000001d00377308 */ /* 0x000e220000001800 */
[----:B------:R-:W-:Y:S01]  /*5ef0*/  MOV R54, 0x1 ;  /* 0x0000000100367802 */ /* 0x000fe20000000f00 */
        /* <DEDUP_REMOVED lines=23> */
.L_x_1776:
[----:B------:R-:W-:Y:S05]  /*6070*/  BSYNC.RECONVERGENT B1 ;  /* 0x0000000000017941 */ /* 0x000fea0003800200 */
.L_x_1775:
[----:B------:R-:W-:Y:S01]  /*6080*/  DADD R58, R58, -R26 ;  /* 0x000000003a3a7229 */ /* 0x000fe2000000081a */
        /* <DEDUP_REMOVED lines=21> */
[-C--:B------:R-:W-:Y:S01]  /*61e0*/  DFMA R82, R30, R24.reuse, R68 ;  /* 0x000000181e52722b */ /* 0x080fe20000000044 */
[----:B------:R-:W1:Y:S01]  /*61f0*/  LDC.64 R52, c[0x0][0x3b0] ;  /* 0x0000ec00ff347b82 */ /* 0x000e620000000a00 */
[-C--:B------:R-:W-:Y:S01]  /*6200*/  DMUL R70, R50, R24.reuse ;  /* 0x0000001832467228 */ /* 0x080fe20000000000 */
[C---:B--2---:R-:W-:Y:S01]  /*6210*/  IMAD.WIDE R68, R97.reuse, 0x8, R62 ;  /* 0x0000000861447825 */ /* 0x044fe200078e023e */
[-C--:B------:R-:W-:Y:S02]  /*6220*/  DFMA R90, R42, R24.reuse, R72 ;  /* 0x000000182a5a722b */ /* 0x080fe40000000048 */
[-C--:B------:R-:W-:Y:S01]  /*6230*/  DFMA R78, R22, R24.reuse, R64 ;  /* 0x00000018164e722b */ /* 0x080fe20000000040 */
[C---:B---3--:R-:W-:Y:S01]  /*6240*/  IMAD.WIDE R72, R97.reuse, 0x8, R60 ;  /* 0x0000000861487825 */ /* 0x048fe200078e023c */
[----:B------:R-:W-:Y:S01]  /*6250*/  DFMA R92, R46, R24, R76 ;  /* 0x000000182e5c722b */ /* 0x000fe2000000004c */
[----:B------:R-:W2:Y:S01]  /*6260*/  LDC.64 R28, c[0x0][0x398] ;  /* 0x0000e600ff1c7b82 */ /* 0x000ea20000000a00 */
[----:B------:R3:W-:Y:S01]  /*6270*/  STG.E.64 desc[UR18][R68.64], R66 ;  /* 0x0000004244007986 */ /* 0x0007e2000c101b12 */
[----:B----4-:R-:W-:-:S03]  /*6280*/  IMAD.WIDE R76, R97, 0x8, R58 ;  /* 0x00000008614c7825 */ /* 0x010fc600078e023a */
[----:B------:R4:W-:Y:S03]  /*6290*/  STG.E.64 desc[UR18][R72.64], R70 ;  /* 0x0000004648007986 */ /* 0x0009e6000c101b12 */
[----:B------:R-:W5:Y:S01]  /*62a0*/  LDC.64 R54, c[0x0][0x3a8] ;  /* 0x0000ea00ff367b82 */ /* 0x000f620000000a00 */
[C---:B0-----:R-:W-:Y:S01]  /*62b0*/  IMAD.WIDE R80, R97.reuse, 0x8, R26 ;  /* 0x0000000861507825 */ /* 0x041fe200078e021a */
[----:B------:R0:W-:Y:S04]  /*62c0*/  STG.E.64 desc[UR18][R76.64], R74 ;  /* 0x0000004a4c007986 */ /* 0x0001e8000c101b12 */
[----:B------:R0:W-:Y:S02]  /*62d0*/  STG.E.64 desc[UR18][R80.64], R78 ;  /* 0x0000004e50007986 */ /* 0x0001e4000c101b12 */
[----:B------:R-:W3:Y:S01]  /*62e0*/  LDC.64 R56, c[0x0][0x3b8] ;  /* 0x0000ee00ff387b82 */ /* 0x000ee20000000a00 */
[----:B-1----:R-:W-:-:S05]  /*62f0*/  IMAD.WIDE R84, R97, 0x8, R52 ;  /* 0x0000000861547825 */ /* 0x002fca00078e0234 */
[----:B------:R1:W-:Y:S01]  /*6300*/  STG.E.64 desc[UR18][R84.64], R82 ;  /* 0x0000005254007986 */ /* 0x0003e2000c101b12 */
[----:B--2---:R-:W-:-:S05]  /*6310*/  IMAD.WIDE R88, R97, 0x8, R28 ;  /* 0x0000000861587825 */ /* 0x004fca00078e021c */
[----:B------:R-:W-:Y:S01]  /*6320*/  STG.E.64 desc[UR18][R88.64], R86 ;  /* 0x0000005658007986 */ /* 0x000fe2000c101b12 */
[----:B-----5:R-:W-:-:S05]  /*6330*/  IMAD.WIDE R64, R97, 0x8, R54 ;  /* 0x0000000861407825 */ /* 0x020fca00078e0236 */
[----:B------:R-:W-:Y:S01]  /*6340*/  STG.E.64 desc[UR18][R64.64], R90 ;  /* 0x0000005a40007986 */ /* 0x000fe2000c101b12 */
[----:B---3--:R-:W-:-:S05]  /*6350*/  IMAD.WIDE R24, R97, 0x8, R56 ;  /* 0x0000000861187825 */ /* 0x008fca00078e0238 */
[----:B------:R-:W-:Y:S04]  /*6360*/  STG.E.64 desc[UR18][R24.64], R92 ;  /* 0x0000005c18007986 */ /* 0x000fe8000c101b12 */
[----:B------:R-:W2:Y:S01]  /*6370*/  LDG.E.64 R68, desc[UR18][R68.64] ;  /* 0x0000001244447981 */ /* 0x000ea2000c1e1b00 */
[----:B------:R-:W-:-:S05]  /*6380*/  IMAD.MOV R66, RZ, RZ, -R0 ;  /* 0x000000ffff427224 */ /* 0x000fca00078e0a00 */
[----:B------:R-:W-:-:S05]  /*6390*/  LEA R95, R66, R95, 0x1 ;  /* 0x0000005f425f7211 */ /* 0x000fca00078e08ff */
[----:B------:R-:W-:-:S04]  /*63a0*/  IMAD R95, R95, UR4, R44 ;  /* 0x000000045f5f7c24 */ /* 0x000fc8000f8e022c */
[----:B------:R-:W-:Y:S01]  /*63b0*/  IMAD.WIDE R62, R95, 0x8, R62 ;  /* 0x000000085f3e7825 */ /* 0x000fe200078e023e */
[----:B--2---:R-:W-:-:S07]  /*63c0*/  DADD R66, -RZ, -R68 ;  /* 0x00000000ff427229 */ /* 0x004fce0000000944 */
[----:B------:R2:W-:Y:S04]  /*63d0*/  STG.E.64 desc[UR18][R62.64], R66 ;  /* 0x000000423e007986 */ /* 0x0005e8000c101b12 */
[----:B----4-:R-:W3:Y:S01]  /*63e0*/  LDG.E.64 R72, desc[UR18][R72.64] ;  /* 0x0000001248487981 */ /* 0x010ee2000c1e1b00 */
[----:B------:R-:W-:-:S05]  /*63f0*/  IMAD.WIDE R60, R95, 0x8, R60 ;  /* 0x000000085f3c7825 */ /* 0x000fca00078e023c */
[----:B---3--:R3:W-:Y:S04]  /*6400*/  STG.E.64 desc[UR18][R60.64], R72 ;  /* 0x000000483c007986 */ /* 0x0087e8000c101b12 */
[----:B0-----:R-:W4:Y:S01]  /*6410*/  LDG.E.64 R76, desc[UR18][R76.64] ;  /* 0x000000124c4c7981 */ /* 0x001f22000c1e1b00 */
[----:B------:R-:W-:Y:S01]  /*6420*/  IMAD.WIDE R58, R95, 0x8, R58 ;  /* 0x000000085f3a7825 */ /* 0x000fe200078e023a */
[----:B----4-:R-:W-:-:S07]  /*6430*/  DADD R68, -RZ, -R76 ;  /* 0x00000000ff447229 */ /* 0x010fce000000094c */
[----:B------:R3:W-:Y:S04]  /*6440*/  STG.E.64 desc[UR18][R58.64], R68 ;  /* 0x000000443a007986 */ /* 0x0007e8000c101b12 */
[----:B------:R-:W4:Y:S01]  /*6450*/  LDG.E.64 R80, desc[UR18][R80.64] ;  /* 0x0000001250507981 */ /* 0x000f22000c1e1b00 */
        /* <DEDUP_REMOVED lines=19> */
.L_x_1760:
[----:B------:R-:W0:Y:S02]  /*6590*/  LDCU UR4, c[0x0][0x3f0] ;  /* 0x00007e00ff0477ac */ /* 0x000e240008000800 */
[----:B0-----:R-:W-:-:S09]  /*65a0*/  UISETP.GE.AND UP0, UPT, UR4, 0x2, UPT ;  /* 0x000000020400788c */ /* 0x001fd2000bf06270 */
[----:B------:R-:W-:Y:S05]  /*65b0*/  BRA.U !UP0, `(.L_x_1778) ;  /* 0x00000071088c7547 */ /* 0x000fea000b800000 */
[----:B---3--:R-:W-:Y:S01]  /*65c0*/  IMAD.MOV.U32 R52, RZ, RZ, 0x2 ;  /* 0x00000002ff347424 */ /* 0x008fe200078e00ff */
[----:B------:R-:W-:Y:S01]  /*65d0*/  MOV R48, 0x3 ;  /* 0x0000000300307802 */ /* 0x000fe20000000f00 */
[----:B------:R-:W-:Y:S01]  /*65e0*/  IMAD.MOV.U32 R50, RZ, RZ, 0x1 ;  /* 0x00000001ff327424 */ /* 0x000fe200078e00ff */
[----:B------:R-:W-:Y:S01]  /*65f0*/  PRMT R46, RZ, 0x7610, R46 ;  /* 0x00007610ff2e7816 */ /* 0x000fe2000000002e */
[----:B------:R-:W-:-:S07]  /*6600*/  IMAD.MOV.U32 R47, RZ, RZ, RZ ;  /* 0x000000ffff2f7224 */ /* 0x000fce00078e00ff */
.L_x_1881:
[----:B-123--:R-:W-:-:S05]  /*6610*/  LEA R23, R52, UR15, 0x3 ;  /* 0x0000000f34177c11 */ /* 0x00efca000f8e18ff */
[----:B------:R-:W2:Y:S04]  /*6620*/  LDL.64 R24, [R23+-0x8] ;  /* 0xfffff80017187983 */ /* 0x000ea80000100a00 */
[----:B------:R-:W3:Y:S01]  /*6630*/  LDL.64 R30, [R23+0xe8] ;  /* 0x0000e800171e7983 */ /* 0x000ee20000100a00 */
[C---:B------:R-:W-:Y:S01]  /*6640*/  VIADD R45, R47.reuse, 0x1 ;  /* 0x000000012f2d7836 */ /* 0x040fe20000000000 */
[----:B------:R-:W-:Y:S01]  /*6650*/  ISETP.GE.U32.AND P0, PT, R47, 0x3, PT ;  /* 0x000000032f00780c */ /* 0x000fe20003f06070 */
[----:B------:R-:W-:Y:S02]  /*6660*/  IMAD.MOV.U32 R49, RZ, RZ, RZ ;  /* 0x000000ffff317224 */ /* 0x000fe400078e00ff */
[----:B------:R-:W-:-:S04]  /*6670*/  IMAD.IADD R22, R45, 0x1, R52 ;  /* 0x000000012d167824 */ /* 0x000fc800078e0234 */
[----:B------:R-:W0:Y:S01]  /*6680*/  I2F.F64 R54, R22 ;  /* 0x0000001600367312 */ /* 0x000e220000201c00 */
[C---:B--2---:R-:W-:Y:S01]  /*6690*/  DMUL R26, R24.reuse, R32 ;  /* 0x00000020181a7228 */ /* 0x044fe20000000000 */
[----:B------:R1:W-:Y:S01]  /*66a0*/  STL.64 [R23+0x48], R24 ;  /* 0x0000481817007387 */ /* 0x0003e20000100a00 */
[----:B------:R-:W-:Y:S02]  /*66b0*/  DMUL R6, R24, R4 ;  /* 0x0000000418067228 */ /* 0x000fe40000000000 */
[-C--:B---3--:R-:W-:Y:S01]  /*66c0*/  DMUL R42, R30, R32.reuse ;  /* 0x000000201e2a7228 */ /* 0x088fe20000000000 */
[----:B------:R1:W-:Y:S01]  /*66d0*/  STL.64 [R23+0x138], R30 ;  /* 0x0001381e17007387 */ /* 0x0003e20000100a00 */
[----:B------:R-:W-:Y:S02]  /*66e0*/  DMUL R28, R24, -R32 ;  /* 0x80000020181c7228 */ /* 0x000fe40000000000 */
[----:B------:R-:W-:Y:S02]  /*66f0*/  DFMA R40, R30, R4, -R26 ;  /* 0x000000041e28722b */ /* 0x000fe4000000081a */
[----:B0-----:R-:W-:-:S02]  /*6700*/  DMUL R26, R54, R6 ;  /* 0x00000006361a7228 */ /* 0x001fc40000000000 */
[----:B------:R-:W-:Y:S01]  /*6710*/  DFMA R42, R24, -R4, -R42 ;  /* 0x80000004182a722b */ /* 0x000fe2000000082a */
[----:B------:R-:W-:Y:S01]  /*6720*/  IADD3 R6, PT, PT, R52, -0x1, RZ ;  /* 0xffffffff34067810 */ /* 0x000fe20007ffe0ff */
[C---:B------:R-:W-:Y:S02]  /*6730*/  DMUL R28, R54.reuse, R28 ;  /* 0x0000001c361c7228 */ /* 0x040fe40000000000 */
[C---:B------:R-:W-:Y:S01]  /*6740*/  DMUL R40, R54.reuse, R40 ;  /* 0x0000002836287228 */ /* 0x040fe20000000000 */
[----:B------:R1:W-:Y:S03]  /*6750*/  STL.64 [R23+-0x8], R26 ;  /* 0xfffff81a17007387 */ /* 0x0003e60000100a00 */
[----:B------:R-:W-:Y:S01]  /*6760*/  DMUL R42, R54, R42 ;  /* 0x0000002a362a7228 */ /* 0x000fe20000000000 */
[----:B------:R1:W-:Y:S04]  /*6770*/  STL.64 [R23], R28 ;  /* 0x0000001c17007387 */ /* 0x0003e80000100a00 */
[----:B------:R1:W-:Y:S04]  /*6780*/  STL.64 [R23+0xe8], R40 ;  /* 0x0000e82817007387 */ /* 0x0003e80000100a00 */
[----:B------:R1:W-:Y:S01]  /*6790*/  STL.64 [R23+0xf0], R42 ;  /* 0x0000f02a17007387 */ /* 0x0003e20000100a00 */
[----:B------:R-:W-:Y:S05]  /*67a0*/  @!P0 BRA `(.L_x_1779) ;  /* 0x0000000c00cc8947 */ /* 0x000fea0003800000 */
[----:B------:R-:W-:Y:S01]  /*67b0*/  LOP3.LUT R49, R50, 0x7ffffffc, RZ, 0xc0, !PT ;  /* 0x7ffffffc32317812 */ /* 0x000fe200078ec0ff */
[----:B-1----:R-:W-:-:S07]  /*67c0*/  IMAD.MOV.U32 R23, RZ, RZ, RZ ;  /* 0x000000ffff177224 */ /* 0x002fce00078e00ff */
.L_x_1796:
[----:B0-----:R-:W-:-:S05]  /*67d0*/  LEA R7, R23, UR15, 0x3 ;  /* 0x0000000f17077c11 */ /* 0x001fca000f8e18ff */
[----:B------:R-:W2:Y:S04]  /*67e0*/  LDL.128 R28, [R7+0x50] ;  /* 0x00005000071c7983 */ /* 0x000ea80000100c00 */
[----:B------:R-:W3:Y:S01]  /*67f0*/  LDL.128 R56, [R7] ;  /* 0x0000000007387983 */ /* 0x000ee20000100c00 */
[--C-:B------:R-:W-:Y:S01]  /*6800*/  IMAD.IADD R53, R52, 0x1, -R23.reuse ;  /* 0x0000000134357824 */ /* 0x100fe200078e0a17 */
[----:B------:R-:W-:Y:S01]  /*6810*/  MOV R24, 0x1 ;  /* 0x0000000100187802 */ /* 0x000fe20000000f00 */
        /* <DEDUP_REMOVED lines=26> */
.L_x_1781:
[----:B------:R-:W-:Y:S05]  /*69c0*/  BSYNC.RECONVERGENT B1 ;  /* 0x0000000000017941 */ /* 0x000fea0003800200 */
.L_x_1780:
[----:B------:R-:W2:Y:S04]  /*69d0*/  LDL.128 R24, [R7+0x140] ;  /* 0x0001400007187983 */ /* 0x000ea80000100c00 */
[----:B------:R-:W3:Y:S01]  /*69e0*/  LDL.128 R40, [R7+0xf0] ;  /* 0x0000f00007287983 */ /* 0x000ee20000100c00 */
[----:B------:R-:W0:Y:S01]  /*69f0*/  MUFU.RCP64H R67, R61 ;  /* 0x0000003d00437308 */ /* 0x000e220000001800 */
[----:B------:R-:W-:Y:S01]  /*6a00*/  IMAD.MOV.U32 R66, RZ, RZ, 0x1 ;  /* 0x00000001ff427424 */ /* 0x000fe200078e00ff */
[----:B------:R-:W-:Y:S05]  /*6a10*/  BSSY.RECONVERGENT B1, `(.L_x_1782) ;  /* 0x0000017000017945 */ /* 0x000fea0003800200 */
[----:B0-----:R-:W-:-:S08]  /*6a20*/  DFMA R64, -R60, R66, 1 ;  /* 0x3ff000003c40742b */ /* 0x001fd00000000142 */
[----:B------:R-:W-:Y:S02]  /*6a30*/  DFMA R68, R64, R64, R64 ;  /* 0x000000404044722b */ /* 0x000fe40000000040 */
[----:B------:R-:W-:-:S06]  /*6a40*/  DMUL R64, R56, R32 ;  /* 0x0000002038407228 */ /* 0x000fcc0000000000 */
[----:B------:R-:W-:Y:S02]  /*6a50*/  DFMA R68, R66, R68, R66 ;  /* 0x000000444244722b */ /* 0x000fe40000000042 */
[----:B--2---:R-:W-:-:S06]  /*6a60*/  DMUL R24, R62, R24 ;  /* 0x000000183e187228 */ /* 0x004fcc0000000000 */
[----:B------:R-:W-:Y:S02]  /*6a70*/  DFMA R62, -R60, R68, 1 ;  /* 0x3ff000003c3e742b */ /* 0x000fe40000000144 */
[----:B---3--:R-:W-:-:S06]  /*6a80*/  DFMA R64, R40, R4, -R64 ;  /* 0x000000042840722b */ /* 0x008fcc0000000840 */
        /* <DEDUP_REMOVED lines=15> */
.L_x_1783:
[----:B------:R-:W-:Y:S05]  /*6b80*/  BSYNC.RECONVERGENT B1 ;  /* 0x0000000000017941 */ /* 0x000fea0003800200 */
.L_x_1782:
[----:B------:R-:W-:Y:S01]  /*6b90*/  LOP3.LUT R61, RZ, R23, RZ, 0x33, !PT ;  /* 0x00000017ff3d7212 */ /* 0x000fe200078e33ff */
[--C-:B------:R-:W-:Y:S01]  /*6ba0*/  IMAD.IADD R62, R23, 0x1, R52.reuse ;  /* 0x00000001173e7824 */ /* 0x100fe200078e0234 */
[----:B------:R-:W-:Y:S01]  /*6bb0*/  MOV R64, 0x1 ;  /* 0x0000000100407802 */ /* 0x000fe20000000f00 */
[----:B------:R-:W-:Y:S02]  /*6bc0*/  BSSY.RECONVERGENT B1, `(.L_x_1784) ;  /* 0x000001a000017945 */ /* 0x000fe40003800200 */
[----:B------:R-:W-:Y:S02]  /*6bd0*/  IMAD.IADD R61, R61, 0x1, R52 ;  /* 0x000000013d3d7824 */ /* 0x000fe400078e0234 */
        /* <DEDUP_REMOVED lines=24> */
.L_x_1785:
[----:B------:R-:W-:Y:S05]  /*6d60*/  BSYNC.RECONVERGENT B1 ;  /* 0x0000000000017941 */ /* 0x000fea0003800200 */
.L_x_1784:
        /* <DEDUP_REMOVED lines=10> */
[----:B------:R-:W-:-:S06]  /*6e10*/  DFMA R64, R42, R4, -R64 ;  /* 0x000000042a40722b */ /* 0x000fcc0000000840 */
        /* <DEDUP_REMOVED lines=11> */
[----:B------:R-:W-:Y:S02]  /*6ed0*/  MOV R85, R61 ;  /* 0x0000003d00557202 */ /* 0x000fe40000000f00 */
[----:B------:R-:W-:-:S07]  /*6ee0*/  MOV R0, 0x6f00 ;  /* 0x00006f0000007802 */ /* 0x000fce0000000f00 */
[----:B------:R-:W-:Y:S05]  /*6ef0*/  CALL.REL.NOINC `($__internal_22_$__cuda_sm20_div_rn_f64_full) ;  /* 0x0000006c002c7944 */ /* 0x000fea0003c00000 */
[----:B------:R-:W-:Y:S02]  /*6f00*/  IMAD.MOV.U32 R26, RZ, RZ, R78 ;  /* 0x000000ffff1a7224 */ /* 0x000fe400078e004e */
[----:B------:R-:W-:-:S07]  /*6f10*/  IMAD.MOV.U32 R27, RZ, RZ, R79 ;  /* 0x000000ffff1b7224 */ /* 0x000fce00078e004f */
.L_x_1787:
[----:B------:R-:W-:Y:S05]  /*6f20*/  BSYNC.RECONVERGENT B1 ;  /* 0x0000000000017941 */ /* 0x000fea0003800200 */
.L_x_1786:
[----:B------:R-:W2:Y:S04]  /*6f30*/  LDL.128 R56, [R7+0x10] ;  /* 0x0000100007387983 */ /* 0x000ea80000100c00 */
[----:B------:R-:W3:Y:S01]  /*6f40*/  LDL.128 R28, [R7+0x60] ;  /* 0x00006000071c7983 */ /* 0x000ee20000100c00 */
[----:B------:R-:W-:Y:S01]  /*6f50*/  VIADD R60, R53, 0xfffffffe ;  /* 0xfffffffe353c7836 */ /* 0x000fe20000000000 */
[----:B------:R-:W-:Y:S01]  /*6f60*/  MOV R64, 0x1 ;  /* 0x0000000100407802 */ /* 0x000fe20000000f00 */
[----:B------:R-:W-:Y:S01]  /*6f70*/  VIADD R62, R51, 0x2 ;  /* 0x00000002333e7836 */ /* 0x000fe20000000000 */
[----:B------:R0:W-:Y:S01]  /*6f80*/  STL.128 [R7+0xf0], R24 ;  /* 0x0000f01807007387 */ /* 0x0001e20000100c00 */
[----:B------:R-:W-:Y:S02]  /*6f90*/  BSSY.RECONVERGENT B1, `(.L_x_1788) ;  /* 0x000001a000017945 */ /* 0x000fe40003800200 */
        /* <DEDUP_REMOVED lines=19> */
[----:B------:R-:W-:Y:S01]  /*70d0*/  IMAD.MOV.U32 R80, RZ, RZ, R60 ;  /* 0x000000ffff507224 */ /* 0x000fe200078e003c */
[----:B------:R-:W-:Y:S01]  /*70e0*/  MOV R0, 0x7110 ;  /* 0x0000711000007802 */ /* 0x000fe20000000f00 */
[----:B------:R-:W-:-:S07]  /*70f0*/  IMAD.MOV.U32 R85, RZ, RZ, R61 ;  /* 0x000000ffff557224 */ /* 0x000fce00078e003d */
[----:B------:R-:W-:Y:S05]  /*7100*/  CALL.REL.NOINC `($__internal_22_$__cuda_sm20_div_rn_f64_full) ;  /* 0x0000006800a87944 */ /* 0x000fea0003c00000 */
[----:B------:R-:W-:Y:S01]  /*7110*/  MOV R28, R78 ;  /* 0x0000004e001c7202 */ /* 0x000fe20000000f00 */
[----:B------:R-:W-:-:S07]  /*7120*/  IMAD.MOV.U32 R29, RZ, RZ, R79 ;  /* 0x000000ffff1d7224 */ /* 0x000fce00078e004f */
.L_x_1789:
[----:B------:R-:W-:Y:S05]  /*7130*/  BSYNC.RECONVERGENT B1 ;  /* 0x0000000000017941 */ /* 0x000fea0003800200 */
.L_x_1788:
        /* <DEDUP_REMOVED lines=27> */
.L_x_1791:
[----:B------:R-:W-:Y:S05]  /*72f0*/  BSYNC.RECONVERGENT B1 ;  /* 0x0000000000017941 */ /* 0x000fea0003800200 */
.L_x_1790:
[----:B------:R-:W-:Y:S01]  /*7300*/  VIADD R60, R53, 0xfffffffd ;  /* 0xfffffffd353c7836 */ /* 0x000fe20000000000 */
[----:B------:R-:W-:Y:S01]  /*7310*/  MOV R64, 0x1 ;  /* 0x0000000100407802 */ /* 0x000fe20000000f00 */
[----:B------:R-:W-:Y:S01]  /*7320*/  VIADD R62, R51, 0x3 ;  /* 0x00000003333e7836 */ /* 0x000fe20000000000 */
[----:B------:R-:W-:Y:S03]  /*7330*/  BSSY.RECONVERGENT B1, `(.L_x_1792) ;  /* 0x0000019000017945 */ /* 0x000fe60003800200 */
        /* <DEDUP_REMOVED lines=24> */
.L_x_1793:
[----:B------:R-:W-:Y:S05]  /*74c0*/  BSYNC.RECONVERGENT B1 ;  /* 0x0000000000017941 */ /* 0x000fea0003800200 */
.L_x_1792:
        /* <DEDUP_REMOVED lines=27> */
.L_x_1795:
[----:B------:R-:W-:Y:S05]  /*7680*/  BSYNC.RECONVERGENT B1 ;  /* 0x0000000000017941 */ /* 0x000fea0003800200 */
.L_x_1794:
[----:B------:R0:W-:Y:S01]  /*7690*/  STL.128 [R7+0x100], R24 ;  /* 0x0001001807007387 */ /* 0x0001e20000100c00 */
[----:B------:R-:W-:-:S03]  /*76a0*/  VIADD R23, R23, 0x4 ;  /* 0x0000000417177836 */ /* 0x000fc60000000000 */
[----:B------:R0:W-:Y:S02]  /*76b0*/  STL.128 [R7+0x150], R40 ;  /* 0x0001502807007387 */ /* 0x0001e40000100c00 */
[----:B------:R-:W-:-:S13]  /*76c0*/  ISETP.NE.AND P0, PT, R23, R49, PT ;  /* 0x000000311700720c */ /* 0x000fda0003f05270 */
[----:B------:R-:W-:Y:S05]  /*76d0*/  @P0 BRA `(.L_x_1796) ;  /* 0xfffffff0003c0947 */ /* 0x000fea000383ffff */
.L_x_1779:
[----:B------:R-:W-:-:S13]  /*76e0*/  LOP3.LUT P0, RZ, R50, 0x3, RZ, 0xc0, !PT ;  /* 0x0000000332ff7812 */ /* 0x000fda000780c0ff */
[----:B------:R-:W-:Y:S05]  /*76f0*/  @!P0 BRA `(.L_x_1797) ;  /* 0x0000000c00288947 */ /* 0x000fea0003800000 */
[----:B------:R-:W-:-:S13]  /*7700*/  LOP3.LUT P0, RZ, R46, 0x3, RZ, 0xc0, !PT ;  /* 0x000000032eff7812 */ /* 0x000fda000780c0ff */
[----:B------:R-:W-:Y:S05]  /*7710*/  @!P0 BRA `(.L_x_1798) ;  /* 0x00000008000c8947 */ /* 0x000fea0003800000 */
[----:B0-----:R-:W-:-:S05]  /*7720*/  LEA R7, R49, UR15, 0x3 ;  /* 0x0000000f31077c11 */ /* 0x001fca000f8e18ff */
[----:B-1----:R-:W2:Y:S04]  /*7730*/  LDL.64 R24, [R7+0x50] ;  /* 0x0000500007187983 */ /* 0x002ea80000100a00 */
        /* <DEDUP_REMOVED lines=29> */
.L_x_1800:
[----:B------:R-:W-:Y:S05]  /*7910*/  BSYNC.RECONVERGENT B1 ;  /* 0x0000000000017941 */ /* 0x000fea0003800200 */
.L_x_1799:
        /* <DEDUP_REMOVED lines=28> */
[----:B------:R-:W-:Y:S02]  /*7ae0*/  IMAD.MOV.U32 R80, RZ, RZ, R26 ;  /* 0x000000ffff507224 */ /* 0x000fe400078e001a */
[----:B------:R-:W-:-:S07]  /*7af0*/  IMAD.MOV.U32 R85, RZ, RZ, R27 ;  /* 0x000000ffff557224 */ /* 0x000fce00078e001b */
[----:B------:R-:W-:Y:S05]  /*7b00*/  CALL.REL.NOINC `($__internal_22_$__cuda_sm20_div_rn_f64_full) ;  /* 0x0000006000287944 */ /* 0x000fea0003c00000 */
.L_x_1802:
[----:B------:R-:W-:Y:S05]  /*7b10*/  BSYNC.RECONVERGENT B1 ;  /* 0x0000000000017941 */ /* 0x000fea0003800200 */
.L_x_1801:
[----:B------:R-:W-:Y:S04]  /*7b20*/  STL.64 [R28+0xf0], R78 ;  /* 0x0000f04e1c007387 */ /* 0x000fe80000100a00 */
[----:B------:R0:W-:Y:S04]  /*7b30*/  STL.64 [R23+0x140], R24 ;  /* 0x0001401817007387 */ /* 0x0001e80000100a00 */
[----:B------:R-:W2:Y:S04]  /*7b40*/  LDL.64 R42, [R7+0x58] ;  /* 0x00005800072a7983 */ /* 0x000ea80000100a00 */
[----:B------:R-:W0:Y:S01]  /*7b50*/  LDL.64 R40, [R7+0x8] ;  /* 0x0000080007287983 */ /* 0x000e220000100a00 */
        /* <DEDUP_REMOVED lines=14> */
[----:B0-----:R-:W-:-:S08]  /*7c40*/  DMUL R24, R40, R4 ;  /* 0x0000000428187228 */ /* 0x001fd00000000000 */
        /* <DEDUP_REMOVED lines=14> */
.L_x_1804:
[----:B------:R-:W-:Y:S05]  /*7d30*/  BSYNC.RECONVERGENT B1 ;  /* 0x0000000000017941 */ /* 0x000fea0003800200 */
.L_x_1803:
        /* <DEDUP_REMOVED lines=29> */
.L_x_1806:
[----:B------:R-:W-:Y:S05]  /*7f10*/  BSYNC.RECONVERGENT B1 ;  /* 0x0000000000017941 */ /* 0x000fea0003800200 */
.L_x_1805:
[----:B------:R2:W-:Y:S01]  /*7f20*/  STL.64 [R28+0xf8], R78 ;  /* 0x0000f84e1c007387 */ /* 0x0005e20000100a00 */
[----:B------:R-:W-:-:S03]  /*7f30*/  IADD3 R49, PT, PT, R49, 0x2, RZ ;  /* 0x0000000231317810 */ /* 0x000fc60007ffe0ff */
[----:B------:R2:W-:Y:S04]  /*7f40*/  STL.64 [R23+0x148], R24 ;  /* 0x0001481817007387 */ /* 0x0005e80000100a00 */
.L_x_1798:
[----:B------:R-:W-:-:S04]  /*7f50*/  LOP3.LUT R0, R46, 0x1, RZ, 0xc0, !PT ;  /* 0x000000012e007812 */ /* 0x000fc800078ec0ff */
[----:B------:R-:W-:-:S13]  /*7f60*/  ISETP.NE.U32.AND P0, PT, R0, 0x1, PT ;  /* 0x000000010000780c */ /* 0x000fda0003f05070 */
[----:B------:R-:W-:Y:S05]  /*7f70*/  @!P0 BRA `(.L_x_1797) ;  /* 0x0000000400088947 */ /* 0x000fea0003800000 */
[----:B-12---:R-:W-:-:S05]  /*7f80*/  LEA R23, R49, UR15, 0x3 ;  /* 0x0000000f31177c11 */ /* 0x006fca000f8e18ff */
[----:B------:R-:W2:Y:S04]  /*7f90*/  LDL.64 R30, [R23+0x50] ;  /* 0x00005000171e7983 */ /* 0x000ea80000100a00 */
[----:B0-----:R-:W3:Y:S01]  /*7fa0*/  LDL.64 R26, [R23] ;  /* 0x00000000171a7983 */ /* 0x001ee20000100a00 */
[--C-:B------:R-:W-:Y:S01]  /*7fb0*/  IMAD.IADD R24, R52, 0x1, -R49.reuse ;  /* 0x0000000134187824 */ /* 0x100fe200078e0a31 */
[----:B------:R-:W-:Y:S01]  /*7fc0*/  BSSY.RECONVERGENT B1, `(.L_x_1807) ;  /* 0x000001b000017945 */ /* 0x000fe20003800200 */
[----:B------:R-:W-:Y:S02]  /*7fd0*/  IMAD.MOV.U32 R40, RZ, RZ, 0x1 ;  /* 0x00000001ff287424 */ /* 0x000fe400078e00ff */
[----:B------:R-:W-:Y:S02]  /*7fe0*/  IMAD.IADD R28, R6, 0x1, R49 ;  /* 0x00000001061c7824 */ /* 0x000fe400078e0231 */
        /* <DEDUP_REMOVED lines=24> */
.L_x_1808:
[----:B------:R-:W-:Y:S05]  /*8170*/  BSYNC.RECONVERGENT B1 ;  /* 0x0000000000017941 */ /* 0x000fea0003800200 */
.L_x_1807:
        /* <DEDUP_REMOVED lines=31> */
.L_x_1810:
[----:B------:R-:W-:Y:S05]  /*8370*/  BSYNC.RECONVERGENT B1 ;  /* 0x0000000000017941 */ /* 0x000fea0003800200 */
.L_x_1809:
[----:B------:R3:W-:Y:S04]  /*8380*/  STL.64 [R23+0xf0], R28 ;  /* 0x0000f01c17007387 */ /* 0x0007e80000100a00 */
[----:B------:R3:W-:Y:S02]  /*8390*/  STL.64 [R23+0x140], R6 ;  /* 0x0001400617007387 */ /* 0x0007e40000100a00 */
.L_x_1797:
[----:B------:R-:W-:Y:S01]  /*83a0*/  VIADD R54, R22, 0x2 ;  /* 0x0000000216367836 */ /* 0x000fe20000000000 */
[----:B------:R-:W-:Y:S01]  /*83b0*/  LOP3.LUT R51, R46, 0x1, RZ, 0xc0, !PT ;  /* 0x000000012e337812 */ /* 0x000fe200078ec0ff */
[----:B------:R-:W-:Y:S02]  /*83c0*/  IMAD R49, R52, R52, RZ ;  /* 0x0000003434317224 */ /* 0x000fe400078e02ff */
[----:B------:R-:W-:Y:S02]  /*83d0*/  IMAD.MOV.U32 R53, RZ, RZ, RZ ;  /* 0x000000ffff357224 */ /* 0x000fe400078e00ff */
[----:B------:R-:W4:Y:S05]  /*83e0*/  I2F.F64.U32 R54, R54 ;  /* 0x0000003600367312 */ /* 0x000f2a0000201800 */
.L_x_1874:
[----:B0-23--:R-:W1:Y:S01]  /*83f0*/  LDC.64 R6, c[0x0][0x3e0] ;  /* 0x0000f800ff067b82 */ /* 0x00de620000000a00 */
[----:B------:R-:W-:-:S05]  /*8400*/  IADD3 R76, PT, PT, R53, R52, RZ ;  /* 0x00000034354c7210 */ /* 0x000fca0007ffe0ff */
[----:B-12---:R-:W-:-:S06]  /*8410*/  IMAD.WIDE.U32 R22, R76, 0x8, R6 ;  /* 0x000000084c167825 */ /* 0x006fcc00078e0006 */
[----:B------:R-:W2:Y:S01]  /*8420*/  LDG.E.64 R22, desc[UR18][R22.64] ;  /* 0x0000001216167981 */ /* 0x000ea2000c1e1b00 */
[----:B------:R-:W-:-:S04]  /*8430*/  IMAD.IADD R25, R52, 0x1, -R53 ;  /* 0x0000000134197824 */ /* 0x000fc800078e0a35 */
[----:B------:R-:W-:-:S06]  /*8440*/  IMAD.WIDE.U32 R6, R25, 0x8, R6 ;  /* 0x0000000819067825 */ /* 0x000fcc00078e0006 */
[----:B------:R-:W4:Y:S01]  /*8450*/  LDG.E.64 R6, desc[UR18][R6.64] ;  /* 0x0000001206067981 */ /* 0x000f22000c1e1b00 */
[----:B------:R-:W-:Y:S01]  /*8460*/  IMAD.MOV.U32 R24, RZ, RZ, 0x1 ;  /* 0x00000001ff187424 */ /* 0x000fe200078e00ff */
[----:B--2---:R-:W-:-:S06]  /*8470*/  DMUL R80, R22, UR16 ;  /* 0x0000001016507c28 */ /* 0x004fcc0008000000 */
[----:B------:R-:W0:Y:S01]  /*8480*/  MUFU.RCP64H R25, R81 ;  /* 0x0000005100197308 */ /* 0x000e220000001800 */
[----:B----4-:R-:W-:-:S10]  /*8490*/  DMUL R22, R54, R6 ;  /* 0x0000000636167228 */ /* 0x010fd40000000000 */
        /* <DEDUP_REMOVED lines=17> */
.L_x_1811:
        /* <DEDUP_REMOVED lines=26> */
.L_x_1813:
[----:B------:R-:W-:Y:S05]  /*8750*/  BSYNC.RECONVERGENT B0 ;  /* 0x0000000000007941 */ /* 0x000fea0003800200 */
.L_x_1812:
[----:B------:R-:W0:Y:S01]  /*8760*/  I2F.F64.U32 R22, R53 ;  /* 0x0000003500167312 */ /* 0x000e220000201800 */
[----:B------:R-:W-:Y:S01]  /*8770*/  BSSY.RECONVERGENT B2, `(.L_x_1814) ;  /* 0x000001f000027945 */ /* 0x000fe20003800200 */
[----:B0-----:R-:W-:-:S08]  /*8780*/  DMUL R62, R34, R22 ;  /* 0x00000016223e7228 */ /* 0x001fd00000000000 */
        /* <DEDUP_REMOVED lines=25> */
[----:B------:R-:W-:Y:S01]  /*8920*/  MOV R56, R28 ;  /* 0x0000001c00387202 */ /* 0x000fe20000000f00 */
[----:B------:R-:W-:-:S07]  /*8930*/  IMAD.MOV.U32 R57, RZ, RZ, R29 ;  /* 0x000000ffff397224 */ /* 0x000fce00078e001d */
.L_x_1817:
[----:B------:R-:W-:Y:S05]  /*8940*/  BSYNC.RECONVERGENT B3 ;  /* 0x0000000000037941 */ /* 0x000fea0003800200 */
.L_x_1816:
[----:B------:R-:W-:-:S07]  /*8950*/  VIADD R0, R26, 0x1 ;  /* 0x000000011a007836 */ /* 0x000fce0000000000 */
.L_x_1815:
[----:B------:R-:W-:Y:S05]  /*8960*/  BSYNC.RECONVERGENT B2 ;  /* 0x0000000000027941 */ /* 0x000fea0003800200 */
.L_x_1814:
        /* <DEDUP_REMOVED lines=12> */
[----:B------:R-:W-:Y:S01]  /*8a30*/  MOV R67, 0x3da8ff83 ;  /* 0x3da8ff8300437802 */ /* 0x000fe20000000f00 */
[----:B------:R-:W-:Y:S01]  /*8a40*/  DSETP.NEU.AND P1, PT, |R62|, +INF , PT ;  /* 0x7ff000003e00742a */ /* 0x000fe20003f2d200 */
[----:B------:R-:W-:Y:S01]  /*8a50*/  ISETP.NE.U32.AND P0, PT, R64, 0x1, PT ;  /* 0x000000014000780c */ /* 0x000fe20003f05070 */
[----:B------:R-:W-:Y:S01]  /*8a60*/  DMUL R64, R56, R56 ;  /* 0x0000003838407228 */ /* 0x000fe20000000000 */
        /* <DEDUP_REMOVED lines=11> */
[----:B------:R-:W-:Y:S02]  /*8b20*/  DFMA R24, R64, R24, 1 ;  /* 0x3ff000004018742b */ /* 0x000fe40000000018 */
[----:B------:R-:W-:-:S08]  /*8b30*/  @!P1 DMUL R64, RZ, R62 ;  /* 0x0000003eff409228 */ /* 0x000fd00000000000 */
[----:B------:R-:W-:Y:S02]  /*8b40*/  FSEL R26, R24, R56, !P0 ;  /* 0x00000038181a7208 */ /* 0x000fe40004000000 */
[----:B------:R-:W-:Y:S02]  /*8b50*/  FSEL R27, R25, R57, !P0 ;  /* 0x00000039191b7208 */ /* 0x000fe40004000000 */
        /* <DEDUP_REMOVED lines=26> */
[----:B------:R-:W-:Y:S01]  /*8d00*/  IMAD.MOV.U32 R72, RZ, RZ, R26 ;  /* 0x000000ffff487224 */ /* 0x000fe200078e001a */
[----:B------:R-:W-:Y:S01]  /*8d10*/  MOV R65, R29 ;  /* 0x0000001d00417202 */ /* 0x000fe20000000f00 */
[----:B------:R-:W-:-:S07]  /*8d20*/  IMAD.MOV.U32 R64, RZ, RZ, R28 ;  /* 0x000000ffff407224 */ /* 0x000fce00078e001c */
.L_x_1819:
[----:B------:R-:W-:Y:S05]  /*8d30*/  BSYNC.RECONVERGENT B2 ;  /* 0x0000000000027941 */ /* 0x000fea0003800200 */
.L_x_1818:
[----:B------:R-:W0:Y:S02]  /*8d40*/  LDCU UR4, c[0x0][0x3f4] ;  /* 0x00007e80ff0477ac */ /* 0x000e240008000800 */
[----:B0-----:R-:W-:-:S05]  /*8d50*/  IMAD.U32 R0, RZ, RZ, UR4 ;  /* 0x00000004ff007e24 */ /* 0x001fca000f8e00ff */
[----:B------:R-:W-:-:S13]  /*8d60*/  ISETP.GE.AND P0, PT, R0, 0x1, PT ;  /* 0x000000010000780c */ /* 0x000fda0003f06270 */
        /* <DEDUP_REMOVED lines=9> */
[----:B------:R-:W-:-:S06]  /*8e00*/  LEA R68, R53, UR15, 0x3 ;  /* 0x0000000f35447c11 */ /* 0x000fcc000f8e18ff */
[----:B------:R-:W5:Y:S01]  /*8e10*/  LDL.64 R68, [R68+0xf0] ;  /* 0x0000f00044447983 */ /* 0x000f620000100a00 */
[----:B------:R-:W-:Y:S01]  /*8e20*/  LOP3.LUT R0, R72, 0x1, RZ, 0xc0, !PT ;  /* 0x0000000148007812 */ /* 0x000fe200078ec0ff */
[----:B------:R-:W-:Y:S01]  /*8e30*/  IMAD.MOV.U32 R70, RZ, RZ, 0x20fd8164 ;  /* 0x20fd8164ff467424 */ /* 0x000fe200078e00ff */
[----:B------:R-:W-:Y:S01]  /*8e40*/  DMUL R66, R64, R64 ;  /* 0x0000004040427228 */ /* 0x000fe20000000000 */
[----:B------:R-:W-:Y:S01]  /*8e50*/  IADD3 R76, PT, PT, R49, R76, RZ ;  /* 0x0000004c314c7210 */ /* 0x000fe20007ffe0ff */
[----:B------:R-:W-:Y:S01]  /*8e60*/  IMAD.MOV.U32 R77, RZ, RZ, RZ ;  /* 0x000000ffff4d7224 */ /* 0x000fe200078e00ff */
[----:B------:R-:W-:Y:S01]  /*8e70*/  ISETP.NE.U32.AND P0, PT, R0, 0x1, PT ;  /* 0x000000010000780c */ /* 0x000fe20003f05070 */
[----:B------:R-:W-:-:S03]  /*8e80*/  IMAD.MOV.U32 R0, RZ, RZ, 0x3da8ff83 ;  /* 0x3da8ff83ff007424 */ /* 0x000fc600078e00ff */
[----:B------:R-:W-:Y:S02]  /*8e90*/  FSEL R70, R70, -8.06006814911005101289e+34, !P0 ;  /* 0xf9785eba46467808 */ /* 0x000fe40004000000 */
[----:B------:R-:W-:-:S06]  /*8ea0*/  FSEL R71, -R0, 0.11223486810922622681, !P0 ;  /* 0x3de5db6500477808 */ /* 0x000fcc0004000100 */
[----:B--2---:R-:W-:-:S08]  /*8eb0*/  DFMA R24, R66, R70, R24 ;  /* 0x000000464218722b */ /* 0x004fd00000000018 */
[----:B------:R-:W-:Y:S02]  /*8ec0*/  DFMA R24, R66, R24, R26 ;  /* 0x000000184218722b */ /* 0x000fe4000000001a */
[----:B-----5:R-:W-:-:S06]  /*8ed0*/  DMUL R60, R60, R68 ;  /* 0x000000443c3c7228 */ /* 0x020fcc0000000000 */
        /* <DEDUP_REMOVED lines=8> */
[----:B------:R-:W-:Y:S01]  /*8f60*/  DMUL R64, R60, R58 ;  /* 0x0000003a3c407228 */ /* 0x000fe20000000000 */
        /* <DEDUP_REMOVED lines=15> */
[----:B------:R-:W-:Y:S02]  /*9060*/  DMUL R26, RZ, R26 ;  /* 0x0000001aff1a7228 */ /* 0x000fe40000000000 */
[C---:B------:R-:W-:Y:S02]  /*9070*/  DMUL R66, R24.reuse, R14 ;  /* 0x0000000e18427228 */ /* 0x040fe40000000000 */
[C---:B------:R-:W-:Y:S02]  /*9080*/  DMUL R68, R24.reuse, R12 ;  /* 0x0000000c18447228 */ /* 0x040fe40000000000 */
[----:B------:R-:W-:-:S02]  /*9090*/  DMUL R70, R24, R10 ;  /* 0x0000000a18467228 */ /* 0x000fc40000000000 */
[C---:B------:R-:W-:Y:S02]  /*90a0*/  DFMA R60, R64.reuse, R14, R60 ;  /* 0x0000000e403c722b */ /* 0x040fe4000000003c */
[C---:B------:R-:W-:Y:S02]  /*90b0*/  DFMA R62, R64.reuse, R12, R62 ;  /* 0x0000000c403e722b */ /* 0x040fe4000000003e */
[----:B------:R-:W-:Y:S02]  /*90c0*/  DFMA R64, R64, R10, R26 ;  /* 0x0000000a4040722b */ /* 0x000fe4000000001a */
[C---:B------:R-:W-:Y:S02]  /*90d0*/  DFMA R66, R22.reuse, R8, R66 ;  /* 0x000000081642722b */ /* 0x040fe40000000042 */
[----:B------:R-:W-:Y:S02]  /*90e0*/  DFMA R68, R22, R2, R68 ;  /* 0x000000021644722b */ /* 0x000fe40000000044 */
[----:B------:R-:W-:-:S11]  /*90f0*/  DFMA R70, RZ, R22, R70 ;  /* 0x00000016ff46722b */ /* 0x000fd60000000046 */
.L_x_1873:
[----:B--2---:R-:W0:Y:S01]  /*9100*/  LDC.64 R72, c[0x0][0x3d8] ;  /* 0x0000f600ff487b82 */ /* 0x004e220000000a00 */
[----:B------:R-:W-:-:S04]  /*9110*/  IMAD R7, R77, UR6, R52 ;  /* 0x000000064d077c24 */ /* 0x000fc8000f8e0234 */
[----:B0-----:R-:W-:-:S06]  /*9120*/  IMAD.WIDE.U32 R72, R7, 0x8, R72 ;  /* 0x0000000807487825 */ /* 0x001fcc00078e0048 */
        /* <DEDUP_REMOVED lines=28> */
[----:B------:R-:W-:Y:S01]  /*92f0*/  IMAD.MOV.U32 R6, RZ, RZ, R28 ;  /* 0x000000ffff067224 */ /* 0x000fe200078e001c */
[----:B------:R-:W-:-:S07]  /*9300*/  MOV R7, R29 ;  /* 0x0000001d00077202 */ /* 0x000fce0000000f00 */
.L_x_1824:
[----:B------:R-:W-:Y:S05]  /*9310*/  BSYNC.RECONVERGENT B3 ;  /* 0x0000000000037941 */ /* 0x000fea0003800200 */
.L_x_1823:
[----:B------:R-:W-:-:S07]  /*9320*/  VIADD R0, R26, 0x1 ;  /* 0x000000011a007836 */ /* 0x000fce0000000000 */
.L_x_1822:
[----:B------:R-:W-:Y:S05]  /*9330*/  BSYNC.RECONVERGENT B2 ;  /* 0x0000000000027941 */ /* 0x000fea0003800200 */
.L_x_1821:
[----:B------:R-:W0:Y:S01]  /*9340*/  LDCU.64 UR4, c[0x4][0x10] ;  /* 0x01000200ff0477ac */ /* 0x000e220008000a00 */
[----:B------:R-:W-:-:S05]  /*9350*/  IMAD.SHL.U32 R22, R0, 0x40, RZ ;  /* 0x0000004000167824 */ /* 0x000fca00078e00ff */
[----:B------:R-:W-:-:S04]  /*9360*/  LOP3.LUT R22, R22, 0x40, RZ, 0xc0, !PT ;  /* 0x0000004016167812 */ /* 0x000fc800078ec0ff */
[----:B0-----:R-:W-:-:S04]  /*9370*/  IADD3 R22, P0, PT, R22, UR4, RZ ;  /* 0x0000000416167c10 */ /* 0x001fc8000ff1e0ff */
[----:B------:R-:W-:-:S05]  /*9380*/  IADD3.X R23, PT, PT, RZ, UR5, RZ, P0, !PT ;  /* 0x00000005ff177c10 */ /* 0x000fca00087fe4ff */
[----:B------:R-:W2:Y:S04]  /*9390*/  LDG.E.128.CONSTANT R24, desc[UR18][R22.64] ;  /* 0x0000001216187981 */ /* 0x000ea8000c1e9d00 */
[----:B------:R-:W3:Y:S04]  /*93a0*/  LDG.E.128.CONSTANT R28, desc[UR18][R22.64+0x10] ;  /* 0x00001012161c7981 */ /* 0x000ee8000c1e9d00 */
[----:B------:R0:W4:Y:S01]  /*93b0*/  LDG.E.128.CONSTANT R40, desc[UR18][R22.64+0x20] ;  /* 0x0000201216287981 */ /* 0x000122000c1e9d00 */
[----:B------:R-:W-:Y:S01]  /*93c0*/  LOP3.LUT R78, R0, 0x1, RZ, 0xc0, !PT ;  /* 0x00000001004e7812 */ /* 0x000fe200078ec0ff */
[----:B------:R-:W-:Y:S01]  /*93d0*/  IMAD.MOV.U32 R80, RZ, RZ, 0x20fd8164 ;  /* 0x20fd8164ff507424 */ /* 0x000fe200078e00ff */
[----:B------:R-:W-:Y:S01]  /*93e0*/  BSSY.RECONVERGENT B1, `(.L_x_1825) ;  /* 0x0000029000017945 */ /* 0x000fe20003800200 */
[----:B------:R-:W-:Y:S01]  /*93f0*/  IMAD.MOV.U32 R81, RZ, RZ, 0x3da8ff83 ;  /* 0x3da8ff83ff517424 */ /* 0x000fe200078e00ff */
[----:B------:R-:W-:Y:S01]  /*9400*/  ISETP.NE.U32.AND P0, PT, R78, 0x1, PT ;  /* 0x000000014e00780c */ /* 0x000fe20003f05070 */
[----:B------:R-:W-:-:S03]  /*9410*/  DMUL R78, R6, R6 ;  /* 0x00000006064e7228 */ /* 0x000fc60000000000 */
[----:B------:R-:W-:Y:S01]  /*9420*/  FSEL R80, R80, -8.06006814911005101289e+34, !P0 ;  /* 0xf9785eba50507808 */ /* 0x000fe20004000000 */
[----:B0-----:R-:W0:Y:S01]  /*9430*/  MUFU.RCP64H R23, R75 ;  /* 0x0000004b00177308 */ /* 0x001e220000001800 */
[----:B------:R-:W-:Y:S02]  /*9440*/  FSEL R81, -R81, 0.11223486810922622681, !P0 ;  /* 0x3de5db6551517808 */ /* 0x000fe40004000100 */
[----:B------:R-:W-:-:S04]  /*9450*/  MOV R22, 0x1 ;  /* 0x0000000100167802 */ /* 0x000fc80000000f00 */
        /* <DEDUP_REMOVED lines=33> */
.L_x_1826:
[----:B------:R-:W-:Y:S05]  /*9670*/  BSYNC.RECONVERGENT B1 ;  /* 0x0000000000017941 */ /* 0x000fea0003800200 */
.L_x_1825:
[----:B------:R0:W-:Y:S01]  /*9680*/  STL.64 [R1+0xa0], R24 ;  /* 0x0000a01801007387 */ /* 0x0001e20000100a00 */
[----:B------:R-:W-:Y:S01]  /*9690*/  BSSY.RECONVERGENT B2, `(.L_x_1827) ;  /* 0x000001e000027945 */ /* 0x000fe20003800200 */
[-C--:B------:R-:W-:Y:S01]  /*96a0*/  DMUL R6, R74, R74.reuse ;  /* 0x0000004a4a067228 */ /* 0x080fe20000000000 */
[----:B------:R-:W-:Y:S01]  /*96b0*/  IMAD.MOV.U32 R22, RZ, RZ, R24 ;  /* 0x000000ffff167224 */ /* 0x000fe200078e0018 */
[----:B------:R-:W-:Y:S01]  /*96c0*/  @!P1 DMUL R78, RZ, R74 ;  /* 0x0000004aff4e9228 */ /* 0x000fe20000000000 */
[----:B------:R-:W-:Y:S01]  /*96d0*/  MOV R23, R25 ;  /* 0x0000001900177202 */ /* 0x000fe20000000f00 */
[----:B------:R-:W-:Y:S01]  /*96e0*/  @!P1 IMAD.MOV.U32 R0, RZ, RZ, RZ ;  /* 0x000000ffff009224 */ /* 0x000fe200078e00ff */
[----:B------:R-:W-:Y:S08]  /*96f0*/  @!P1 BRA `(.L_x_1828) ;  /* 0x00000000005c9947 */ /* 0x000ff00003800000 */
[----:B------:R-:W-:Y:S01]  /*9700*/  UMOV UR4, 0x6dc9c883 ;  /* 0x6dc9c88300047882 */ /* 0x000fe20000000000 */
[----:B------:R-:W-:Y:S01]  /*9710*/  UMOV UR5, 0x3fe45f30 ;  /* 0x3fe45f3000057882 */ /* 0x000fe20000000000 */
[C---:B------:R-:W-:Y:S02]  /*9720*/  DSETP.GE.AND P0, PT, |R74|.reuse, 2.14748364800000000000e+09, PT ;  /* 0x41e000004a00742a */ /* 0x040fe40003f06200 */
[----:B0-----:R-:W-:Y:S01]  /*9730*/  DMUL R24, R74, UR4 ;  /* 0x000000044a187c28 */ /* 0x001fe20008000000 */
        /* <DEDUP_REMOVED lines=19> */
.L_x_1828:
[----:B------:R-:W-:Y:S05]  /*9870*/  BSYNC.RECONVERGENT B2 ;  /* 0x0000000000027941 */ /* 0x000fea0003800200 */
.L_x_1827:
[----:B------:R-:W1:Y:S01]  /*9880*/  LDCU.64 UR4, c[0x4][0x10] ;  /* 0x01000200ff0477ac */ /* 0x000e620008000a00 */
[----:B0-----:R-:W-:-:S05]  /*9890*/  IMAD.SHL.U32 R24, R0, 0x40, RZ ;  /* 0x0000004000187824 */ /* 0x001fca00078e00ff */
        /* <DEDUP_REMOVED lines=8> */
[----:B------:R-:W-:Y:S01]  /*9920*/  BSSY.RECONVERGENT B1, `(.L_x_1829) ;  /* 0x000002b000017945 */ /* 0x000fe20003800200 */
[----:B------:R-:W-:-:S02]  /*9930*/  ISETP.GE.U32.AND P1, PT, R47, 0x3, PT ;  /* 0x000000032f00780c */ /* 0x000fc40003f26070 */
[----:B------:R-:W-:Y:S01]  /*9940*/  ISETP.NE.U32.AND P0, PT, R84, 0x1, PT ;  /* 0x000000015400780c */ /* 0x000fe20003f05070 */
[----:B------:R-:W-:-:S05]  /*9950*/  IMAD.MOV.U32 R84, RZ, RZ, 0x3da8ff83 ;  /* 0x3da8ff83ff547424 */ /* 0x000fca00078e00ff */
[----:B------:R-:W-:Y:S01]  /*9960*/  FSEL R87, -R84, 0.11223486810922622681, !P0 ;  /* 0x3de5db6554577808 */ /* 0x000fe20004000100 */
[----:B------:R-:W-:Y:S01]  /*9970*/  DMUL R84, R78, R78 ;  /* 0x0000004e4e547228 */ /* 0x000fe20000000000 */
[----:B------:R-:W-:-:S07]  /*9980*/  FSEL R86, R86, -8.06006814911005101289e+34, !P0 ;  /* 0xf9785eba56567808 */ /* 0x000fce0004000000 */
        /* <DEDUP_REMOVED lines=33> */
[----:B------:R-:W-:Y:S05]  /*9ba0*/  CALL.REL.NOINC `($__internal_22_$__cuda_sm20_div_rn_f64_full) ;  /* 0x0000004000007944 */ /* 0x000fea0003c00000 */
[----:B------:R-:W-:Y:S02]  /*9bb0*/  IMAD.MOV.U32 R24, RZ, RZ, R78 ;  /* 0x000000ffff187224 */ /* 0x000fe400078e004e */
[----:B------:R-:W-:-:S07]  /*9bc0*/  IMAD.MOV.U32 R25, RZ, RZ, R79 ;  /* 0x000000ffff197224 */ /* 0x000fce00078e004f */
.L_x_1830:
[----:B------:R-:W-:Y:S05]  /*9bd0*/  BSYNC.RECONVERGENT B1 ;  /* 0x0000000000017941 */ /* 0x000fea0003800200 */
.L_x_1829:
[----:B------:R-:W0:Y:S01]  /*9be0*/  MUFU.RCP64H R29, R7 ;  /* 0x00000007001d7308 */ /* 0x000e220000001800 */
[----:B------:R-:W-:Y:S01]  /*9bf0*/  MOV R28, 0x1 ;  /* 0x00000001001c7802 */ /* 0x000fe20000000f00 */
        /* <DEDUP_REMOVED lines=20> */
.L_x_1832:
[----:B------:R-:W-:Y:S05]  /*9d40*/  BSYNC.RECONVERGENT B1 ;  /* 0x0000000000017941 */ /* 0x000fea0003800200 */
.L_x_1831:
[----:B------:R-:W0:Y:S01]  /*9d50*/  MUFU.RCP64H R29, R7 ;  /* 0x00000007001d7308 */ /* 0x000e220000001800 */
[----:B------:R-:W-:Y:S01]  /*9d60*/  IMAD.MOV.U32 R28, RZ, RZ, 0x1 ;  /* 0x00000001ff1c7424 */ /* 0x000fe200078e00ff */
        /* <DEDUP_REMOVED lines=23> */
.L_x_1834:
[----:B------:R-:W-:Y:S05]  /*9ee0*/  BSYNC.RECONVERGENT B1 ;  /* 0x0000000000017941 */ /* 0x000fea0003800200 */
.L_x_1833:
        /* <DEDUP_REMOVED lines=21> */
[----:B------:R-:W-:Y:S05]  /*a040*/  CALL.REL.NOINC `($__internal_22_$__cuda_sm20_div_rn_f64_full) ;  /* 0x0000003800d87944 */ /* 0x000fea0003c00000 */
[----:B------:R-:W-:Y:S01]  /*a050*/  IMAD.MOV.U32 R28, RZ, RZ, R78 ;  /* 0x000000ffff1c7224 */ /* 0x000fe200078e004e */
[----:B------:R-:W-:-:S07]  /*a060*/  MOV R29, R79 ;  /* 0x0000004f001d7202 */ /* 0x000fce0000000f00 */
.L_x_1836:
[----:B------:R-:W-:Y:S05]  /*a070*/  BSYNC.RECONVERGENT B1 ;  /* 0x0000000000017941 */ /* 0x000fea0003800200 */
.L_x_1835:
        /* <DEDUP_REMOVED lines=21> */
.L_x_1838:
[----:B------:R-:W-:Y:S05]  /*a1d0*/  BSYNC.RECONVERGENT B1 ;  /* 0x0000000000017941 */ /* 0x000fea0003800200 */
.L_x_1837:
        /* <DEDUP_REMOVED lines=25> */
.L_x_1840:
[----:B------:R-:W-:Y:S05]  /*a370*/  BSYNC.RECONVERGENT B1 ;  /* 0x0000000000017941 */ /* 0x000fea0003800200 */
.L_x_1839:
[----:B------:R-:W-:Y:S01]  /*a380*/  DADD R26, R28, R26 ;  /* 0x000000001c1a7229 */ /* 0x000fe2000000001a */
[----:B------:R-:W-:-:S07]  /*a390*/  IMAD.MOV.U32 R40, RZ, RZ, 0x2 ;  /* 0x00000002ff287424 */ /* 0x000fce00078e00ff */
[----:B------:R-:W-:-:S07]  /*a3a0*/  DMUL R26, R72, R26 ;  /* 0x0000001a481a7228 */ /* 0x000fce0000000000 */
[----:B------:R0:W-:Y:S01]  /*a3b0*/  STL.128 [R1+0x190], R24 ;  /* 0x0001901801007387 */ /* 0x0001e20000100c00 */
[----:B------:R-:W-:Y:S05]  /*a3c0*/  @!P1 BRA `(.L_x_1841) ;  /* 0x0000000c00949947 */ /* 0x000fea0003800000 */
[----:B------:R-:W-:-:S07]  /*a3d0*/  IMAD.MOV.U32 R40, RZ, RZ, 0x2 ;  /* 0x00000002ff287424 */ /* 0x000fce00078e00ff */
.L_x_1858:
[----:B01----:R-:W0:Y:S01]  /*a3e0*/  MUFU.RCP64H R25, R75 ;  /* 0x0000004b00197308 */ /* 0x003e220000001800 */
[----:B------:R-:W-:Y:S01]  /*a3f0*/  MOV R24, 0x1 ;  /* 0x0000000100187802 */ /* 0x000fe20000000f00 */
[----:B------:R-:W-:Y:S01]  /*a400*/  BSSY.RECONVERGENT B1, `(.L_x_1842) ;  /* 0x0000015000017945 */ /* 0x000fe20003800200 */
[----:B------:R-:W-:-:S06]  /*a410*/  LEA R82, R40, 0xffffffff, 0x1 ;  /* 0xffffffff28527811 */ /* 0x000fcc00078e08ff */
        /* <DEDUP_REMOVED lines=19> */
.L_x_1843:
[----:B------:R-:W-:Y:S05]  /*a550*/  BSYNC.RECONVERGENT B1 ;  /* 0x0000000000017941 */ /* 0x000fea0003800200 */
.L_x_1842:
[----:B------:R-:W-:-:S05]  /*a560*/  LEA R41, R40, UR15, 0x3 ;  /* 0x0000000f28297c11 */ /* 0x000fca000f8e18ff */
[----:B------:R-:W2:Y:S04]  /*a570*/  LDL.128 R24, [R41+0x180] ;  /* 0x0001800029187983 */ /* 0x000ea80000100c00 */
[----:B------:R-:W3:Y:S01]  /*a580*/  LDL.64 R30, [R41+0x98] ;  /* 0x00009800291e7983 */ /* 0x000ee20000100a00 */
[----:B------:R-:W0:Y:S01]  /*a590*/  MUFU.RCP64H R29, R7 ;  /* 0x00000007001d7308 */ /* 0x000e220000001800 */
[----:B------:R-:W-:-:S06]  /*a5a0*/  IMAD.MOV.U32 R28, RZ, RZ, 0x1 ;  /* 0x00000001ff1c7424 */ /* 0x000fcc00078e00ff */
        /* <DEDUP_REMOVED lines=24> */
.L_x_1845:
[----:B------:R-:W-:Y:S05]  /*a730*/  BSYNC.RECONVERGENT B1 ;  /* 0x0000000000017941 */ /* 0x000fea0003800200 */
.L_x_1844:
[----:B------:R-:W0:Y:S01]  /*a740*/  MUFU.RCP64H R79, R75 ;  /* 0x0000004b004f7308 */ /* 0x000e220000001800 */
[----:B------:R-:W-:Y:S01]  /*a750*/  MOV R78, 0x1 ;  /* 0x00000001004e7802 */ /* 0x000fe20000000f00 */
        /* <DEDUP_REMOVED lines=24> */
.L_x_1847:
[----:B------:R-:W-:Y:S05]  /*a8e0*/  BSYNC.RECONVERGENT B1 ;  /* 0x0000000000017941 */ /* 0x000fea0003800200 */
.L_x_1846:
        /* <DEDUP_REMOVED lines=26> */
.L_x_1849:
[----:B------:R-:W-:Y:S05]  /*aa90*/  BSYNC.RECONVERGENT B1 ;  /* 0x0000000000017941 */ /* 0x000fea0003800200 */
.L_x_1848:
[----:B------:R-:W0:Y:S01]  /*aaa0*/  MUFU.RCP64H R79, R75 ;  /* 0x0000004b004f7308 */ /* 0x000e220000001800 */
[----:B------:R-:W-:Y:S01]  /*aab0*/  MOV R78, 0x1 ;  /* 0x00000001004e7802 */ /* 0x000fe20000000f00 */
        /* <DEDUP_REMOVED lines=25> */
[----:B------:R-:W-:Y:S05]  /*ac50*/  CALL.REL.NOINC `($__internal_22_$__cuda_sm20_div_rn_f64_full) ;  /* 0x0000002c00d47944 */ /* 0x000fea0003c00000 */
[----:B------:R-:W-:Y:S01]  /*ac60*/  MOV R98, R78 ;  /* 0x0000004e00627202 */ /* 0x000fe20000000f00 */
[----:B------:R-:W-:-:S07]  /*ac70*/  IMAD.MOV.U32 R99, RZ, RZ, R79 ;  /* 0x000000ffff637224 */ /* 0x000fce00078e004f */
.L_x_1851:
[----:B------:R-:W-:Y:S05]  /*ac80*/  BSYNC.RECONVERGENT B1 ;  /* 0x0000000000017941 */ /* 0x000fea0003800200 */
.L_x_1850:
[----:B------:R-:W0:Y:S01]  /*ac90*/  MUFU.RCP64H R23, R7 ;  /* 0x0000000700177308 */ /* 0x000e220000001800 */
[----:B------:R-:W-:Y:S01]  /*aca0*/  IMAD.MOV.U32 R22, RZ, RZ, 0x1 ;  /* 0x00000001ff167424 */ /* 0x000fe200078e00ff */
[----:B------:R-:W-:Y:S01]  /*acb0*/  FSETP.GEU.AND P1, PT, |R83|, 6.5827683646048100446e-37, PT ;  /* 0x036000005300780b */ /* 0x000fe20003f2e200 */
[-C--:B------:R-:W-:Y:S01]  /*acc0*/  DFMA R28, R30, R98.reuse, -R28 ;  /* 0x000000621e1c722b */ /* 0x080fe2000000081c */
[----:B------:R-:W-:Y:S01]  /*acd0*/  BSSY.RECONVERGENT B1, `(.L_x_1852) ;  /* 0x0000014000017945 */ /* 0x000fe20003800200 */
[----:B------:R-:W-:Y:S01]  /*ace0*/  DMUL R98, R26, R98 ;  /* 0x000000621a627228 */ /* 0x000fe20000000000 */
[----:B------:R-:W-:Y:S01]  /*acf0*/  LEA R43, R42, UR15, 0x3 ;  /* 0x0000000f2a2b7c11 */ /* 0x000fe2000f8e18ff */
        /* <DEDUP_REMOVED lines=17> */
.L_x_1853:
[----:B------:R-:W-:Y:S05]  /*ae10*/  BSYNC.RECONVERGENT B1 ;  /* 0x0000000000017941 */ /* 0x000fea0003800200 */
.L_x_1852:
        /* <DEDUP_REMOVED lines=29> */
.L_x_1855:
[----:B------:R-:W-:Y:S05]  /*aff0*/  BSYNC.RECONVERGENT B1 ;  /* 0x0000000000017941 */ /* 0x000fea0003800200 */
.L_x_1854:
        /* <DEDUP_REMOVED lines=24> */
.L_x_1857:
[----:B------:R-:W-:Y:S05]  /*b180*/  BSYNC.RECONVERGENT B1 ;  /* 0x0000000000017941 */ /* 0x000fea0003800200 */
.L_x_1856:
        /* <DEDUP_REMOVED lines=9> */
.L_x_1841:
[----:B------:R-:W-:-:S13]  /*b220*/  LOP3.LUT P0, RZ, R45, 0x3, RZ, 0xc0, !PT ;  /* 0x000000032dff7812 */ /* 0x000fda000780c0ff */
[----:B------:R-:W-:Y:S05]  /*b230*/  @!P0 BRA `(.L_x_1859) ;  /* 0x0000000800e48947 */ /* 0x000fea0003800000 */
[----:B------:R-:W-:-:S13]  /*b240*/  LOP3.LUT P0, RZ, R46, 0x3, RZ, 0xc0, !PT ;  /* 0x000000032eff7812 */ /* 0x000fda000780c0ff */
[----:B------:R-:W-:Y:S05]  /*b250*/  @!P0 BRA `(.L_x_1860) ;  /* 0x0000000400dc8947 */ /* 0x000fea0003800000 */
[----:B01----:R-:W0:Y:S01]  /*b260*/  MUFU.RCP64H R25, R75 ;  /* 0x0000004b00197308 */ /* 0x003e220000001800 */
[----:B------:R-:W-:Y:S01]  /*b270*/  IMAD.MOV.U32 R24, RZ, RZ, 0x1 ;  /* 0x00000001ff187424 */ /* 0x000fe200078e00ff */
        /* <DEDUP_REMOVED lines=21> */
.L_x_1862:
[----:B------:R-:W-:Y:S05]  /*b3d0*/  BSYNC.RECONVERGENT B1 ;  /* 0x0000000000017941 */ /* 0x000fea0003800200 */
.L_x_1861:
[----:B------:R-:W-:-:S05]  /*b3e0*/  IMAD.IADD R24, R25, 0x1, -R40 ;  /* 0x0000000119187824 */ /* 0x000fca00078e0a28 */
[----:B------:R-:W-:-:S05]  /*b3f0*/  LEA R25, R24, UR15, 0x3 ;  /* 0x0000000f18197c11 */ /* 0x000fca000f8e18ff */
[----:B------:R-:W2:Y:S01]  /*b400*/  LDL.64 R26, [R25+0xa0] ;  /* 0x0000a000191a7983 */ /* 0x000ea20000100a00 */
[----:B------:R-:W0:Y:S01]  /*b410*/  MUFU.RCP64H R31, R7 ;  /* 0x00000007001f7308 */ /* 0x000e220000001800 */
[----:B------:R-:W-:-:S06]  /*b420*/  IMAD.MOV.U32 R30, RZ, RZ, 0x1 ;  /* 0x00000001ff1e7424 */ /* 0x000fcc00078e00ff */
[----:B0-----:R-:W-:-:S08]  /*b430*/  DFMA R80, -R6, R30, 1 ;  /* 0x3ff000000650742b */ /* 0x001fd0000000011e */
[----:B------:R-:W-:-:S08]  /*b440*/  DFMA R80, R80, R80, R80 ;  /* 0x000000505050722b */ /* 0x000fd00000000050 */
[----:B------:R-:W-:-:S08]  /*b450*/  DFMA R80, R30, R80, R30 ;  /* 0x000000501e50722b */ /* 0x000fd0000000001e */
[----:B------:R-:W-:Y:S02]  /*b460*/  DFMA R30, -R6, R80, 1 ;  /* 0x3ff00000061e742b */ /* 0x000fe40000000150 */
[----:B--2---:R-:W-:Y:S01]  /*b470*/  DFMA R82, R26, R78, -R22 ;  /* 0x0000004e1a52722b */ /* 0x004fe20000000816 */
[----:B------:R-:W-:-:S06]  /*b480*/  LEA R22, R40, UR15, 0x3 ;  /* 0x0000000f28167c11 */ /* 0x000fcc000f8e18ff */
        /* <DEDUP_REMOVED lines=20> */
.L_x_1864:
[----:B------:R-:W-:Y:S05]  /*b5d0*/  BSYNC.RECONVERGENT B1 ;  /* 0x0000000000017941 */ /* 0x000fea0003800200 */
.L_x_1863:
[----:B------:R-:W2:Y:S01]  /*b5e0*/  LDL.64 R78, [R25+0x188] ;  /* 0x00018800194e7983 */ /* 0x000ea20000100a00 */
[----:B------:R-:W0:Y:S01]  /*b5f0*/  MUFU.RCP64H R29, R75 ;  /* 0x0000004b001d7308 */ /* 0x000e220000001800 */
[----:B------:R-:W-:Y:S01]  /*b600*/  MOV R28, 0x1 ;  /* 0x00000001001c7802 */ /* 0x000fe20000000f00 */
        /* <DEDUP_REMOVED lines=26> */
.L_x_1866:
[----:B------:R-:W-:Y:S05]  /*b7b0*/  BSYNC.RECONVERGENT B1 ;  /* 0x0000000000017941 */ /* 0x000fea0003800200 */
.L_x_1865:
        /* <DEDUP_REMOVED lines=26> */
.L_x_1868:
[----:B------:R-:W-:Y:S05]  /*b960*/  BSYNC.RECONVERGENT B1 ;  /* 0x0000000000017941 */ /* 0x000fea0003800200 */
.L_x_1867:
[----:B------:R-:W2:Y:S01]  /*b970*/  LDL.64 R28, [R25+0xa8] ;  /* 0x0000a800191c7983 */ /* 0x000ea20000100a00 */
[----:B------:R-:W-:Y:S01]  /*b980*/  DMUL R26, R72, R26 ;  /* 0x0000001a481a7228 */ /* 0x000fe20000000000 */
[----:B------:R-:W-:-:S07]  /*b990*/  IADD3 R40, PT, PT, R24, 0x3, RZ ;  /* 0x0000000318287810 */ /* 0x000fce0007ffe0ff */
[----:B--2---:R-:W-:-:S08]  /*b9a0*/  DFMA R26, -R26, R28, R30 ;  /* 0x0000001c1a1a722b */ /* 0x004fd0000000011e */
[----:B------:R-:W-:-:S07]  /*b9b0*/  DADD R26, -R42, R26 ;  /* 0x000000002a1a7229 */ /* 0x000fce000000011a */
[----:B------:R2:W-:Y:S04]  /*b9c0*/  STL.64 [R23+0x198], R26 ;  /* 0x0001981a17007387 */ /* 0x0005e80000100a00 */
.L_x_1860:
[----:B------:R-:W-:-:S13]  /*b9d0*/  ISETP.NE.U32.AND P0, PT, R51, 0x1, PT ;  /* 0x000000013300780c */ /* 0x000fda0003f05070 */
[----:B------:R-:W-:Y:S05]  /*b9e0*/  @!P0 BRA `(.L_x_1859) ;  /* 0x0000000000f88947 */ /* 0x000fea0003800000 */
[----:B--2---:R-:W0:Y:S01]  /*b9f0*/  MUFU.RCP64H R23, R75 ;  /* 0x0000004b00177308 */ /* 0x004e220000001800 */
[----:B------:R-:W-:Y:S01]  /*ba00*/  IMAD.MOV.U32 R22, RZ, RZ, 0x1 ;  /* 0x00000001ff167424 */ /* 0x000fe200078e00ff */
[----:B------:R-:W-:Y:S05]  /*ba10*/  BSSY.RECONVERGENT B1, `(.L_x_1869) ;  /* 0x0000015000017945 */ /* 0x000fea0003800200 */
[----:B01----:R-:W-:-:S08]  /*ba20*/  DFMA R24, -R74, R22, 1 ;  /* 0x3ff000004a18742b */ /* 0x003fd00000000116 */
        /* <DEDUP_REMOVED lines=19> */
.L_x_1870:
[----:B------:R-:W-:Y:S05]  /*bb60*/  BSYNC.RECONVERGENT B1 ;  /* 0x0000000000017941 */ /* 0x000fea0003800200 */
.L_x_1869:
        /* <DEDUP_REMOVED lines=31> */
.L_x_1872:
[----:B------:R-:W-:Y:S05]  /*bd60*/  BSYNC.RECONVERGENT B1 ;  /* 0x0000000000017941 */ /* 0x000fea0003800200 */
.L_x_1871:
[----:B------:R-:W2:Y:S01]  /*bd70*/  LDL.64 R22, [R22+0x180] ;  /* 0x0001800016167983 */ /* 0x000ea20000100a00 */
[----:B------:R-:W-:Y:S01]  /*bd80*/  DMUL R30, R72, R30 ;  /* 0x0000001e481e7228 */ /* 0x000fe20000000000 */
[----:B------:R-:W-:-:S07]  /*bd90*/  LEA R7, R40, UR15, 0x3 ;  /* 0x0000000f28077c11 */ /* 0x000fce000f8e18ff */
[----:B------:R-:W-:-:S08]  /*bda0*/  DFMA R26, R28, -R30, R26 ;  /* 0x8000001e1c1a722b */ /* 0x000fd0000000001a */
[----:B--2---:R-:W-:-:S07]  /*bdb0*/  DADD R26, R26, -R22 ;  /* 0x000000001a1a7229 */ /* 0x004fce0000000816 */
[----:B------:R3:W-:Y:S04]  /*bdc0*/  STL.64 [R7+0x190], R26 ;  /* 0x0001901a07007387 */ /* 0x0007e80000100a00 */
.L_x_1859:
[----:B0123--:R-:W-:Y:S01]  /*bdd0*/  LEA R26, R52, UR15, 0x3 ;  /* 0x0000000f341a7c11 */ /* 0x00ffe2000f8e18ff */
[----:B------:R-:W0:Y:S01]  /*bde0*/  LDCU UR5, c[0x0][0x3f4] ;  /* 0x00007e80ff0577ac */ /* 0x000e220008000800 */
[----:B------:R-:W1:Y:S03]  /*bdf0*/  LDC.64 R30, c[0x0][0x380] ;  /* 0x0000e000ff1e7b82 */ /* 0x000e660000000a00 */
[----:B------:R-:W2:Y:S01]  /*be00*/  LDL.64 R22, [R26+0xa0] ;  /* 0x0000a0001a167983 */ /* 0x000ea20000100a00 */
[----:B------:R-:W3:Y:S03]  /*be10*/  LDCU UR4, c[0x0][0x3f8] ;  /* 0x00007f00ff0477ac */ /* 0x000ee60008000800 */
[----:B------:R-:W4:Y:S01]  /*be20*/  LDL.64 R24, [R26+0x190] ;  /* 0x000190001a187983 */ /* 0x000f220000100a00 */
[----:B------:R-:W5:Y:S08]  /*be30*/  LDC.64 R42, c[0x0][0x388] ;  /* 0x0000e200ff2a7b82 */ /* 0x000f700000000a00 */
[----:B------:R-:W4:Y:S01]  /*be40*/  LDC.64 R80, c[0x0][0x390] ;  /* 0x0000e400ff507b82 */ /* 0x000f220000000a00 */
[----:B0-----:R-:W-:-:S04]  /*be50*/  IMAD.U32 R0, RZ, RZ, UR5 ;  /* 0x00000005ff007e24 */ /* 0x001fc8000f8e00ff */
[----:B------:R-:W-:Y:S02]  /*be60*/  IMAD R7, R76, R0, R77 ;  /* 0x000000004c077224 */ /* 0x000fe400078e024d */
[----:B------:R-:W-:Y:S01]  /*be70*/  VIADD R77, R77, 0x1 ;  /* 0x000000014d4d7836 */ /* 0x000fe20000000000 */
[----:B------:R-:W0:Y:S01]  /*be80*/  LDC.64 R82, c[0x0][0x3a0] ;  /* 0x0000e800ff527b82 */ /* 0x000e220000000a00 */
[----:B---3--:R-:W-:-:S03]  /*be90*/  IMAD R6, R7, UR4, R44 ;  /* 0x0000000407067c24 */ /* 0x008fc6000f8e022c */
[----:B------:R-:W-:Y:S01]  /*bea0*/  ISETP.NE.AND P0, PT, R77, R0, PT ;  /* 0x000000004d00720c */ /* 0x000fe20003f05270 */
[----:B-1----:R-:W-:-:S03]  /*beb0*/  IMAD.WIDE R30, R6, 0x8, R30 ;  /* 0x00000008061e7825 */ /* 0x002fc600078e021e */
[----:B------:R-:W1:Y:S01]  /*bec0*/  LDC.64 R84, c[0x0][0x3b0] ;  /* 0x0000ec00ff547b82 */ /* 0x000e620000000a00 */
[----:B-----5:R-:W-:-:S07]  /*bed0*/  IMAD.WIDE R42, R6, 0x8, R42 ;  /* 0x00000008062a7825 */ /* 0x020fce00078e022a */
[----:B------:R-:W3:Y:S08]  /*bee0*/  LDC.64 R86, c[0x0][0x398] ;  /* 0x0000e600ff567b82 */ /* 0x000ef00000000a00 */
[----:B------:R-:W5:Y:S08]  /*bef0*/  LDC.64 R88, c[0x0][0x3a8] ;  /* 0x0000ea00ff587b82 */ /* 0x000f700000000a00 */
[----:B------:R-:W1:Y:S01]  /*bf00*/  LDC.64 R90, c[0x0][0x3b8] ;  /* 0x0000ee00ff5a7b82 */ /* 0x000e620000000a00 */
[----:B--2---:R-:W-:-:S02]  /*bf10*/  DMUL R72, R60, R22 ;  /* 0x000000163c487228 */ /* 0x004fc40000000000 */
[----:B------:R-:W-:Y:S02]  /*bf20*/  DMUL R74, R66, R22 ;  /* 0x00000016424a7228 */ /* 0x000fe40000000000 */
[----:B----4-:R-:W-:Y:S02]  /*bf30*/  DMUL R26, R24, -R20 ;  /* 0x80000014181a7228 */ /* 0x010fe40000000000 */
[-C--:B------:R-:W-:Y:S02]  /*bf40*/  DMUL R28, R56, -R22.reuse ;  /* 0x80000016381c7228 */ /* 0x080fe40000000000 */
[----:B------:R-:W-:-:S04]  /*bf50*/  DMUL R40, R58, -R22 ;  /* 0x800000163a287228 */ /* 0x000fc80000000000 */
[-C--:B------:R-:W-:Y:S01]  /*bf60*/  DFMA R72, R56, R26.reuse, -R72 ;  /* 0x0000001a3848722b */ /* 0x080fe20000000848 */
[----:B------:R3:W-:Y:S01]  /*bf70*/  STG.E.64 desc[UR18][R30.64], R28 ;  /* 0x0000001c1e007986 */ /* 0x0007e2000c101b12 */
[----:B------:R-:W-:Y:S02]  /*bf80*/  DFMA R78, R58, R26, -R74 ;  /* 0x0000001a3a4e722b */ /* 0x000fe4000000084a */
[----:B------:R-:W-:Y:S01]  /*bf90*/  DMUL R74, R62, R22 ;  /* 0x000000163e4a7228 */ /* 0x000fe20000000000 */
[----:B------:R5:W-:Y:S01]  /*bfa0*/  STG.E.64 desc[UR18][R42.64], R40 ;  /* 0x000000282a007986 */ /* 0x000be2000c101b12 */
[C---:B------:R-:W-:Y:S02]  /*bfb0*/  DMUL R26, R24.reuse, -R18 ;  /* 0x80000012181a7228 */ /* 0x040fe40000000000 */
[----:B------:R-:W-:-:S06]  /*bfc0*/  DMUL R24, R24, -R16 ;  /* 0x8000001018187228 */ /* 0x000fcc0000000000 */
[----:B------:R-:W-:Y:S01]  /*bfd0*/  DFMA R74, R56, R26, -R74 ;  /* 0x0000001a384a722b */ /* 0x000fe2000000084a */
[----:B---3--:R-:W-:Y:S01]  /*bfe0*/  IMAD.WIDE R30, R6, 0x8, R86 ;  /* 0x00000008061e7825 */ /* 0x008fe200078e0256 */
[----:B------:R-:W-:-:S03]  /*bff0*/  DMUL R28, R68, R22 ;  /* 0x00000016441c7228 */ /* 0x000fc60000000000 */
[----:B-----5:R-:W-:-:S05]  /*c000*/  IMAD.WIDE R42, R6, 0x8, R88 ;  /* 0x00000008062a7825 */ /* 0x020fca00078e0258 */
[----:B------:R-:W-:Y:S02]  /*c010*/  DFMA R40, R58, R26, -R28 ;  /* 0x0000001a3a28722b */ /* 0x000fe4000000081c */
[-C--:B------:R-:W-:Y:S02]  /*c020*/  DMUL R26, R64, R22.reuse ;  /* 0x00000016401a7228 */ /* 0x080fe40000000000 */
[----:B------:R-:W-:Y:S01]  /*c030*/  DMUL R28, R70, R22 ;  /* 0x00000016461c7228 */ /* 0x000fe20000000000 */
[----:B------:R-:W-:-:S05]  /*c040*/  IMAD.WIDE R22, R6, 0x8, R80 ;  /* 0x0000000806167825 */ /* 0x000fca00078e0250 */
[-C--:B------:R-:W-:Y:S01]  /*c050*/  DFMA R26, R56, R24.reuse, -R26 ;  /* 0x00000018381a722b */ /* 0x080fe2000000081a */
[----:B------:R2:W-:Y:S01]  /*c060*/  STG.E.64 desc[UR18][R22.64], R72 ;  /* 0x0000004816007986 */ /* 0x0005e2000c101b12 */
[----:B------:R-:W-:Y:S01]  /*c070*/  DFMA R80, R58, R24, -R28 ;  /* 0x000000183a50722b */ /* 0x000fe2000000081c */
[----:B0-----:R-:W-:-:S04]  /*c080*/  IMAD.WIDE R24, R6, 0x8, R82 ;  /* 0x0000000806187825 */ /* 0x001fc800078e0252 */
[C---:B-1----:R-:W-:Y:S01]  /*c090*/  IMAD.WIDE R28, R6.reuse, 0x8, R84 ;  /* 0x00000008061c7825 */ /* 0x042fe200078e0254 */
[----:B------:R2:W-:Y:S03]  /*c0a0*/  STG.E.64 desc[UR18][R24.64], R74 ;  /* 0x0000004a18007986 */ /* 0x0005e6000c101b12 */
[----:B------:R-:W-:Y:S01]  /*c0b0*/  IMAD.WIDE R6, R6, 0x8, R90 ;  /* 0x0000000806067825 */ /* 0x000fe200078e025a */
[----:B------:R2:W-:Y:S04]  /*c0c0*/  STG.E.64 desc[UR18][R28.64], R26 ;  /* 0x0000001a1c007986 */ /* 0x0005e8000c101b12 */
[----:B------:R2:W-:Y:S04]  /*c0d0*/  STG.E.64 desc[UR18][R30.64], R78 ;  /* 0x0000004e1e007986 */ /* 0x0005e8000c101b12 */
[----:B------:R2:W-:Y:S04]  /*c0e0*/  STG.E.64 desc[UR18][R42.64], R40 ;  /* 0x000000282a007986 */ /* 0x0005e8000c101b12 */
[----:B------:R2:W-:Y:S01]  /*c0f0*/  STG.E.64 desc[UR18][R6.64], R80 ;  /* 0x0000005006007986 */ /* 0x0005e2000c101b12 */
[----:B------:R-:W-:Y:S05]  /*c100*/  @P0 BRA `(.L_x_1873) ;  /* 0xffffffcc00fc0947 */ /* 0x000fea000383ffff */
.L_x_1820:
[----:B------:R-:W-:-:S04]  /*c110*/  IADD3 R53, PT, PT, R53, 0x1, RZ ;  /* 0x0000000135357810 */ /* 0x000fc80007ffe0ff */
[----:B------:R-:W-:-:S13]  /*c120*/  ISETP.NE.AND P0, PT, R53, R48, PT ;  /* 0x000000303500720c */ /* 0x000fda0003f05270 */
[----:B------:R-:W-:Y:S05]  /*c130*/  @P0 BRA `(.L_x_1874) ;  /* 0xffffffc000ac0947 */ /* 0x000fea000383ffff */
[----:B------:R-:W-:-:S13]  /*c140*/  ISETP.GE.AND P0, PT, R0, 0x1, PT ;  /* 0x000000010000780c */ /* 0x000fda0003f06270 */
[----:B------:R-:W-:Y:S05]  /*c150*/  @!P0 BRA `(.L_x_1875) ;  /* 0x0000001400888947 */ /* 0x000fea0003800000 */
[----:B------:R-:W-:Y:S01]  /*c160*/  UMOV UR8, 0x0 ;  /* 0x0000000000087882 */ /* 0x000fe20000000000 */
[----:B------:R-:W-:Y:S01]  /*c170*/  UMOV UR9, 0xbff00000 ;  /* 0xbff0000000097882 */ /* 0x000fe20000000000 */
[----:B------:R-:W-:-:S05]  /*c180*/  UMOV UR4, URZ ;  /* 0x000000ff00047c82 */ /* 0x000fca0008000000 */
.L_x_1880:
[----:B------:R-:W0:Y:S01]  /*c190*/  LDCU UR14, c[0x0][0x3f4] ;  /* 0x00007e80ff0e77ac */ /* 0x000e220008000800 */
[----:B------:R-:W-:Y:S01]  /*c1a0*/  IMAD R0, R52, R52, R52 ;  /* 0x0000003434007224 */ /* 0x000fe200078e0234 */
[----:B--23--:R-:W-:Y:S01]  /*c1b0*/  DADD R6, -RZ, -UR8 ;  /* 0x80000008ff067e29 */ /* 0x00cfe20008000100 */
[----:B------:R-:W-:Y:S01]  /*c1c0*/  UMOV UR10, UR8 ;  /* 0x00000008000a7c82 */ /* 0x000fe20008000000 */
[----:B------:R-:W-:Y:S02]  /*c1d0*/  UMOV UR11, UR9 ;  /* 0x00000009000b7c82 */ /* 0x000fe40008000000 */
[----:B------:R-:W-:Y:S01]  /*c1e0*/  R2UR UR5, R0 ;  /* 0x00000000000572ca */ /* 0x000fe200000e0000 */
[----:B------:R-:W-:-:S05]  /*c1f0*/  ULOP3.LUT UR13, URZ, UR4, URZ, 0x33, !UPT ;  /* 0x00000004ff0d7292 */ /* 0x000fca000f8e33ff */
[----:B------:R-:W-:Y:S02]  /*c200*/  R2UR UR8, R6 ;  /* 0x00000000060872ca */ /* 0x000fe400000e0000 */
[----:B------:R-:W-:Y:S01]  /*c210*/  R2UR UR9, R7 ;  /* 0x00000000070972ca */ /* 0x000fe200000e0000 */
[----:B0-----:R-:W-:-:S04]  /*c220*/  UISETP.GE.U32.AND UP0, UPT, UR14, 0x4, UPT ;  /* 0x000000040e00788c */ /* 0x001fc8000bf06070 */
[----:B------:R-:W-:Y:S02]  /*c230*/  UIADD3 UR12, UPT, UPT, UR5, UR4, URZ ;  /* 0x00000004050c7290 */ /* 0x000fe4000fffe0ff */
[----:B------:R-:W-:Y:S02]  /*c240*/  UIADD3 UR4, UPT, UPT, UR4, 0x1, URZ ;  /* 0x0000000104047890 */ /* 0x000fe4000fffe0ff */
[----:B------:R-:W-:Y:S02]  /*c250*/  UIADD3 UR13, UPT, UPT, UR5, UR13, URZ ;  /* 0x0000000d050d7290 */ /* 0x000fe4000fffe0ff */
[----:B------:R-:W-:Y:S02]  /*c260*/  UIMAD UR12, UR12, UR14, UR14 ;  /* 0x0000000e0c0c72a4 */ /* 0x000fe4000f8e020e */
[----:B------:R-:W-:Y:S01]  /*c270*/  ISETP.NE.AND P0, PT, R52, UR4, PT ;  /* 0x0000000434007c0c */ /* 0x000fe2000bf05270 */
[----:B------:R-:W-:Y:S01]  /*c280*/  UMOV UR5, URZ ;  /* 0x000000ff00057c82 */ /* 0x000fe20008000000 */
[----:B-1----:R-:W-:Y:S11]  /*c290*/  BRA.U !UP0, `(.L_x_1876) ;  /* 0x0000000908c87547 */ /* 0x002ff6000b800000 */
[----:B------:R-:W-:-:S05]  /*c2a0*/  UMOV UR5, URZ ;  /* 0x000000ff00057c82 */ /* 0x000fca0008000000 */
.L_x_1877:
[----:B------:R-:W0:Y:S01]  /*c2b0*/  LDC R7, c[0x0][0x3f8] ;  /* 0x0000fe00ff077b82 */ /* 0x000e220000000800 */
[----:B------:R-:W-:-:S07]  /*c2c0*/  UIADD3 UR21, UPT, UPT, UR12, UR5, URZ ;  /* 0x000000050c157290 */ /* 0x000fce000fffe0ff */
        /* <DEDUP_REMOVED lines=175> */
.L_x_1876:
[----:B------:R-:W-:-:S09]  /*cdc0*/  UISETP.NE.AND UP0, UPT, UR20, URZ, UPT ;  /* 0x000000ff1400728c */ /* 0x000fd2000bf05270 */
[----:B------:R-:W-:Y:S05]  /*cdd0*/  BRA.U !UP0, `(.L_x_1878) ;  /* 0x0000000908647547 */ /* 0x000fea000b800000 */
[----:B------:R-:W-:Y:S02]  /*cde0*/  UISETP.NE.AND UP0, UPT, UR20, 0x1, UPT ;  /* 0x000000011400788c */ /* 0x000fe4000bf05270 */
[----:B------:R-:W-:-:S04]  /*cdf0*/  ULOP3.LUT UR21, UR14, 0x1, URZ, 0xc0, !UPT ;  /* 0x000000010e157892 */ /* 0x000fc8000f8ec0ff */
[----:B------:R-:W-:-:S03]  /*ce00*/  UISETP.NE.U32.AND UP1, UPT, UR21, 0x1, UPT ;  /* 0x000000011500788c */ /* 0x000fc6000bf25070 */
[----:B------:R-:W-:Y:S08]  /*ce10*/  BRA.U !UP0, `(.L_x_1879) ;  /* 0x0000000508787547 */ /* 0x000ff0000b800000 */
[----:B------:R-:W0:Y:S01]  /*ce20*/  LDC R7, c[0x0][0x3f8] ;  /* 0x0000fe00ff077b82 */ /* 0x000e220000000800 */
[----:B------:R-:W-:-:S07]  /*ce30*/  UIADD3 UR21, UPT, UPT, UR12, UR5, URZ ;  /* 0x000000050c157290 */ /* 0x000fce000fffe0ff */
[----:B------:R-:W1:Y:S08]  /*ce40*/  LDC.64 R68, c[0x0][0x380] ;  /* 0x0000e000ff447b82 */ /* 0x000e700000000a00 */
[----:B------:R-:W3:Y:S01]  /*ce50*/  LDC.64 R64, c[0x0][0x388] ;  /* 0x0000e200ff407b82 */ /* 0x000ee20000000a00 */
[----:B0-----:R-:W-:-:S07]  /*ce60*/  IMAD R49, R7, UR21, R44 ;  /* 0x0000001507317c24 */ /* 0x001fce000f8e022c */
[----:B------:R-:W0:Y:S01]  /*ce70*/  LDC.64 R60, c[0x0][0x390] ;  /* 0x0000e400ff3c7b82 */ /* 0x000e220000000a00 */
[----:B-1----:R-:W-:-:S07]  /*ce80*/  IMAD.WIDE R70, R49, 0x8, R68 ;  /* 0x0000000831467825 */ /* 0x002fce00078e0244 */
[----:B--2---:R-:W1:Y:S01]  /*ce90*/  LDC.64 R56, c[0x0][0x398] ;  /* 0x0000e600ff387b82 */ /* 0x004e620000000a00 */
[----:B------:R-:W2:Y:S01]  /*cea0*/  LDG.E.64 R22, desc[UR18][R70.64] ;  /* 0x0000001246167981 */ /* 0x000ea2000c1e1b00 */
[----:B------:R-:W-:Y:S01]  /*ceb0*/  UIMAD UR21, UR13, UR14, UR5 ;  /* 0x0000000e0d1572a4 */ /* 0x000fe2000f8e0205 */
[----:B---3--:R-:W-:-:S05]  /*cec0*/  IMAD.WIDE R66, R49, 0x8, R64 ;  /* 0x0000000831427825 */ /* 0x008fca00078e0240 */
[----:B------:R-:W3:Y:S01]  /*ced0*/  LDC.64 R28, c[0x0][0x3a0] ;  /* 0x0000e800ff1c7b82 */ /* 0x000ee20000000a00 */
[----:B------:R-:W-:-:S04]  /*cee0*/  IMAD R51, R7, UR21, R44 ;  /* 0x0000001507337c24 */ /* 0x000fc8000f8e022c */
[----:B------:R-:W-:-:S03]  /*cef0*/  IMAD.WIDE R68, R51, 0x8, R68 ;  /* 0x0000000833447825 */ /* 0x000fc600078e0244 */
[----:B------:R-:W4:Y:S08]  /*cf00*/  LDC.64 R40, c[0x0][0x3a8] ;  /* 0x0000ea00ff287b82 */ /* 0x000f300000000a00 */
[----:B------:R-:W5:Y:S08]  /*cf10*/  LDC.64 R76, c[0x0][0x3b0] ;  /* 0x0000ec00ff4c7b82 */ /* 0x000f700000000a00 */
[----:B------:R-:W5:Y:S01]  /*cf20*/  LDC.64 R78, c[0x0][0x3b8] ;  /* 0x0000ee00ff4e7b82 */ /* 0x000f620000000a00 */
[----:B--2---:R-:W-:-:S07]  /*cf30*/  DMUL R22, R22, UR10 ;  /* 0x0000000a16167c28 */ /* 0x004fce0008000000 */
[----:B------:R2:W-:Y:S04]  /*cf40*/  STG.E.64 desc[UR18][R68.64], R22 ;  /* 0x0000001644007986 */ /* 0x0005e8000c101b12 */
[----:B------:R-:W3:Y:S01]  /*cf50*/  LDG.E.64 R24, desc[UR18][R66.64] ;  /* 0x0000001242187981 */ /* 0x000ee2000c1e1b00 */
[----:B------:R-:W-:-:S04]  /*cf60*/  IMAD.WIDE R64, R51, 0x8, R64 ;  /* 0x0000000833407825 */ /* 0x000fc800078e0240 */
[----:B0-----:R-:W-:Y:S01]  /*cf70*/  IMAD.WIDE R62, R49, 0x8, R60 ;  /* 0x00000008313e7825 */ /* 0x001fe200078e023c */
[----:B---3--:R-:W-:-:S07]  /*cf80*/  DMUL R24, R24, UR8 ;  /* 0x0000000818187c28 */ /* 0x008fce0008000000 */
[----:B------:R0:W-:Y:S04]  /*cf90*/  STG.E.64 desc[UR18][R64.64], R24 ;  /* 0x0000001840007986 */ /* 0x0001e8000c101b12 */
[----:B------:R-:W3:Y:S01]  /*cfa0*/  LDG.E.64 R26, desc[UR18][R62.64] ;  /* 0x000000123e1a7981 */ /* 0x000ee2000c1e1b00 */
[----:B------:R-:W-:-:S04]  /*cfb0*/  IMAD.WIDE R60, R51, 0x8, R60 ;  /* 0x00000008333c7825 */ /* 0x000fc800078e023c */
[----:B-1----:R-:W-:Y:S01]  /*cfc0*/  IMAD.WIDE R58, R49, 0x8, R56 ;  /* 0x00000008313a7825 */ /* 0x002fe200078e0238 */
[----:B---3--:R-:W-:-:S07]  /*cfd0*/  DMUL R26, R26, UR10 ;  /* 0x0000000a1a1a7c28 */ /* 0x008fce0008000000 */
[----:B------:R1:W-:Y:S04]  /*cfe0*/  STG.E.64 desc[UR18][R60.64], R26 ;  /* 0x0000001a3c007986 */ /* 0x0003e8000c101b12 */
[----:B--2---:R-:W2:Y:S01]  /*cff0*/  LDG.E.64 R22, desc[UR18][R58.64] ;  /* 0x000000123a167981 */ /* 0x004ea2000c1e1b00 */
[----:B------:R-:W-:-:S04]  /*d000*/  IMAD.WIDE R56, R51, 0x8, R56 ;  /* 0x0000000833387825 */ /* 0x000fc800078e0238 */
[----:B------:R-:W-:Y:S01]  /*d010*/  IMAD.WIDE R54, R49, 0x8, R28 ;  /* 0x0000000831367825 */ /* 0x000fe200078e021c */
[----:B--2---:R-:W-:-:S07]  /*d020*/  DMUL R30, R22, UR8 ;  /* 0x00000008161e7c28 */ /* 0x004fce0008000000 */
[----:B------:R2:W-:Y:S04]  /*d030*/  STG.E.64 desc[UR18][R56.64], R30 ;  /* 0x0000001e38007986 */ /* 0x0005e8000c101b12 */
[----:B------:R-:W3:Y:S01]  /*d040*/  LDG.E.64 R22, desc[UR18][R54.64] ;  /* 0x0000001236167981 */ /* 0x000ee2000c1e1b00 */
[----:B0-----:R-:W-:Y:S01]  /*d050*/  IMAD.WIDE R24, R51, 0x8, R28 ;  /* 0x0000000833187825 */ /* 0x001fe200078e021c */
[----:B---3--:R-:W-:-:S03]  /*d060*/  DMUL R42, R22, UR10 ;  /* 0x0000000a162a7c28 */ /* 0x008fc60008000000 */
[----:B----4-:R-:W-:-:S04]  /*d070*/  IMAD.WIDE R22, R49, 0x8, R40 ;  /* 0x0000000831167825 */ /* 0x010fc800078e0228 */
[----:B------:R0:W-:Y:S04]  /*d080*/  STG.E.64 desc[UR18][R24.64], R42 ;  /* 0x0000002a18007986 */ /* 0x0001e8000c101b12 */
[----:B-1----:R-:W3:Y:S01]  /*d090*/  LDG.E.64 R26, desc[UR18][R22.64] ;  /* 0x00000012161a7981 */ /* 0x002ee2000c1e1b00 */
[----:B------:R-:W-:Y:S01]  /*d0a0*/  IMAD.WIDE R28, R51, 0x8, R40 ;  /* 0x00000008331c7825 */ /* 0x000fe200078e0228 */
[----:B---3--:R-:W-:-:S03]  /*d0b0*/  DMUL R72, R26, UR8 ;  /* 0x000000081a487c28 */ /* 0x008fc60008000000 */
[----:B-----5:R-:W-:-:S04]  /*d0c0*/  IMAD.WIDE R26, R49, 0x8, R76 ;  /* 0x00000008311a7825 */ /* 0x020fc800078e024c */
[----:B------:R1:W-:Y:S04]  /*d0d0*/  STG.E.64 desc[UR18][R28.64], R72 ;  /* 0x000000481c007986 */ /* 0x0003e8000c101b12 */
[----:B--2---:R-:W2:Y:S01]  /*d0e0*/  LDG.E.64 R30, desc[UR18][R26.64] ;  /* 0x000000121a1e7981 */ /* 0x004ea2000c1e1b00 */
[----:B------:R-:W-:Y:S01]  /*d0f0*/  IMAD.WIDE R40, R51, 0x8, R76 ;  /* 0x0000000833287825 */ /* 0x000fe200078e024c */
[----:B--2---:R-:W-:-:S03]  /*d100*/  DMUL R74, R30, UR10 ;  /* 0x0000000a1e4a7c28 */ /* 0x004fc60008000000 */
[----:B------:R-:W-:-:S04]  /*d110*/  IMAD.WIDE R30, R49, 0x8, R78 ;  /* 0x00000008311e7825 */ /* 0x000fc800078e024e */
[----:B------:R2:W-:Y:S04]  /*d120*/  STG.E.64 desc[UR18][R40.64], R74 ;  /* 0x0000004a28007986 */ /* 0x0005e8000c101b12 */
[----:B0-----:R-:W3:Y:S01]  /*d130*/  LDG.E.64 R42, desc[UR18][R30.64] ;  /* 0x000000121e2a7981 */ /* 0x001ee2000c1e1b00 */
[----:B------:R-:W-:Y:S01]  /*d140*/  IMAD.WIDE R70, R7, 0x8, R70 ;  /* 0x0000000807467825 */ /* 0x000fe200078e0246 */
[----:B---3--:R-:W-:-:S03]  /*d150*/  DMUL R76, R42, UR8 ;  /* 0x000000082a4c7c28 */ /* 0x008fc60008000000 */
[----:B------:R-:W-:-:S05]  /*d160*/  IMAD.WIDE R42, R51, 0x8, R78 ;  /* 0x00000008332a7825 */ /* 0x000fca00078e024e */
        /* <DEDUP_REMOVED lines=37> */
[----:B0-----:R-:W-:Y:S01]  /*d3c0*/  IMAD.WIDE R42, R7, 0x8, R42 ;  /* 0x00000008072a7825 */ /* 0x001fe200078e022a */
[----:B------:R-:W-:Y:S01]  /*d3d0*/  UIADD3 UR5, UPT, UPT, UR5, 0x2, URZ ;  /* 0x0000000205057890 */ /* 0x000fe2000fffe0ff */
[----:B--2---:R-:W-:-:S07]  /*d3e0*/  DMUL R22, R30, UR8 ;  /* 0x000000081e167c28 */ /* 0x004fce0008000000 */
[----:B------:R1:W-:Y:S04]  /*d3f0*/  STG.E.64 desc[UR18][R42.64], R22 ;  /* 0x000000162a007986 */ /* 0x0003e8000c101b12 */
.L_x_1879:
[----:B------:R-:W-:Y:S05]  /*d400*/  BRA.U UP1, `(.L_x_1878) ;  /* 0x0000000101d87547 */ /* 0x000fea000b800000 */
[----:B------:R-:W0:Y:S01]  /*d410*/  LDCU UR21, c[0x0][0x3f8] ;  /* 0x00007f00ff1577ac */ /* 0x000e220008000800 */
[----:B-1----:R-:W1:Y:S01]  /*d420*/  LDC.64 R24, c[0x0][0x380] ;  /* 0x0000e000ff187b82 */ /* 0x002e620000000a00 */
[----:B------:R-:W-:-:S07]  /*d430*/  UIADD3 UR12, UPT, UPT, UR12, UR5, URZ ;  /* 0x000000050c0c7290 */ /* 0x000fce000fffe0ff */
[----:B--2---:R-:W2:Y:S08]  /*d440*/  LDC.64 R30, c[0x0][0x388] ;  /* 0x0000e200ff1e7b82 */ /* 0x004eb00000000a00 */
[----:B------:R-:W3:Y:S01]  /*d450*/  LDC.64 R42, c[0x0][0x390] ;  /* 0x0000e400ff2a7b82 */ /* 0x000ee20000000a00 */
[----:B0-----:R-:W-:-:S04]  /*d460*/  IMAD.U32 R51, RZ, RZ, UR21 ;  /* 0x00000015ff337e24 */ /* 0x001fc8000f8e00ff */
[----:B------:R-:W-:-:S03]  /*d470*/  IMAD R49, R51, UR12, R44 ;  /* 0x0000000c33317c24 */ /* 0x000fc6000f8e022c */
[----:B------:R-:W0:Y:S01]  /*d480*/  LDC.64 R54, c[0x0][0x398] ;  /* 0x0000e600ff367b82 */ /* 0x000e220000000a00 */
[----:B-1----:R-:W-:-:S06]  /*d490*/  IMAD.WIDE R6, R49, 0x8, R24 ;  /* 0x0000000831067825 */ /* 0x002fcc00078e0218 */
[----:B------:R-:W4:Y:S01]  /*d4a0*/  LDG.E.64 R6, desc[UR18][R6.64] ;  /* 0x0000001206067981 */ /* 0x000f22000c1e1b00 */
[----:B------:R-:W-:Y:S01]  /*d4b0*/  UIMAD UR5, UR13, UR14, UR5 ;  /* 0x0000000e0d0572a4 */ /* 0x000fe2000f8e0205 */
[----:B--2---:R-:W-:Y:S01]  /*d4c0*/  IMAD.WIDE R26, R49, 0x8, R30 ;  /* 0x00000008311a7825 */ /* 0x004fe200078e021e */
[----:B------:R-:W1:Y:S04]  /*d4d0*/  LDC.64 R56, c[0x0][0x3a0] ;  /* 0x0000e800ff387b82 */ /* 0x000e680000000a00 */
        /* <DEDUP_REMOVED lines=38> */
[----:B------:R-:W-:Y:S01]  /*d740*/  IMAD.WIDE R40, R51, 0x8, R54 ;  /* 0x0000000833287825 */ /* 0x000fe200078e0236 */
[----:B--2---:R-:W-:-:S07]  /*d750*/  DMUL R30, R28, UR8 ;  /* 0x000000081c1e7c28 */ /* 0x004fce0008000000 */
[----:B------:R3:W-:Y:S04]  /*d760*/  STG.E.64 desc[UR18][R40.64], R30 ;  /* 0x0000001e28007986 */ /* 0x0007e8000c101b12 */
.L_x_1878:
[----:B------:R-:W-:Y:S05]  /*d770*/  @P0 BRA `(.L_x_1880) ;  /* 0xffffffe800840947 */ /* 0x000fea000383ffff */
.L_x_1875:
[----:B------:R-:W-:Y:S02]  /*d780*/  ISETP.NE.AND P0, PT, R48, UR6, PT ;  /* 0x0000000630007c0c */ /* 0x000fe4000bf05270 */
[----:B------:R-:W-:Y:S01]  /*d790*/  IADD3 R50, PT, PT, -R50, R45, R52 ;  /* 0x0000002d32327210 */ /* 0x000fe20007ffe134 */
[----:B------:R-:W-:Y:S01]  /*d7a0*/  VIADD R52, R47, 0x3 ;  /* 0x000000032f347836 */ /* 0x000fe20000000000 */
[----:B------:R-:W-:Y:S01]  /*d7b0*/  IADD3 R46, PT, PT, R46, 0x1, RZ ;  /* 0x000000012e2e7810 */ /* 0x000fe20007ffe0ff */
[----:B------:R-:W-:Y:S02]  /*d7c0*/  IMAD.MOV.U32 R47, RZ, RZ, R45 ;  /* 0x000000ffff2f7224 */ /* 0x000fe400078e002d */
[----:B------:R-:W-:-:S06]  /*d7d0*/  VIADD R48, R50, 0x2 ;  /* 0x0000000232307836 */ /* 0x000fcc0000000000 */
[----:B------:R-:W-:Y:S05]  /*d7e0*/  @P0 BRA `(.L_x_1881) ;  /* 0xffffff8c00880947 */ /* 0x000fea000383ffff */
.L_x_1778:
[----:B------:R-:W0:Y:S01]  /*d7f0*/  LDCU UR4, c[0x0][0x360] ;  /* 0x00006c00ff0477ac */ /* 0x000e220008000800 */
[----:B------:R-:W0:Y:S01]  /*d800*/  LDC R3, c[0x0][0x370] ;  /* 0x0000dc00ff037b82 */ /* 0x000e220000000800 */
[----:B------:R-:W4:Y:S01]  /*d810*/  LDCU UR5, c[0x0][0x3f8] ;  /* 0x00007f00ff0577ac */ /* 0x000f220008000800 */
[----:B0-----:R-:W-:-:S05]  /*d820*/  IMAD R44, R3, UR4, R44 ;  /* 0x00000004032c7c24 */ /* 0x001fca000f8e022c */
[----:B----4-:R-:W-:-:S13]  /*d830*/  ISETP.GE.AND P0, PT, R44, UR5, PT ;  /* 0x000000052c007c0c */ /* 0x010fda000bf06270 */
[----:B------:R-:W-:Y:S05]  /*d840*/  @!P0 BRA `(.L_x_1882) ;  /* 0xffffff2800f48947 */ /* 0x000fea000383ffff */
[----:B------:R-:W-:Y:S05]  /*d850*/  EXIT ;  /* 0x000000000000794d */ /* 0x000fea0003800000 */
        .weak           $__internal_21_$__cuda_sm20_dblrcp_rn_slowpath_v3
        .type           $__internal_21_$__cuda_sm20_dblrcp_rn_slowpath_v3,@function
        .size           $__internal_21_$__cuda_sm20_dblrcp_rn_slowpath_v3,($__internal_22_$__cuda_sm20_div_rn_f64_full - $__internal_21_$__cuda_sm20_dblrcp_rn_slowpath_v3)
$__internal_21_$__cuda_sm20_dblrcp_rn_slowpath_v3:
[----:B------:R-:W-:Y:S01]  /*d860*/  UMOV UR8, UR16 ;  /* 0x0000001000087c82 */ /* 0x000fe20008000000 */
[----:B------:R-:W-:Y:S01]  /*d870*/  UMOV UR9, UR17 ;  /* 0x0000001100097c82 */ /* 0x000fe20008000000 */
        /* <DEDUP_REMOVED lines=13> */
[----:B------:R-:W-:Y:S01]  /*d950*/  MOV R3, UR9 ;  /* 0x0000000900037c02 */ /* 0x000fe20008000f00 */
[----:B------:R-:W-:Y:S02]  /*d960*/  IMAD.U32 R2, RZ, RZ, UR8 ;  /* 0x00000008ff027e24 */ /* 0x000fe4000f8e00ff */
[----:B------:R-:W-:Y:S02]  /*d970*/  IMAD.U32 R4, RZ, RZ, UR6 ;  /* 0x00000006ff047e24 */ /* 0x000fe4000f8e00ff */
[----:B------:R-:W-:Y:S02]  /*d980*/  IMAD.U32 R3, RZ, RZ, UR4 ;  /* 0x00000004ff037e24 */ /* 0x000fe4000f8e00ff */
        /* <DEDUP_REMOVED lines=13> */
.L_x_1885:
[----:B------:R-:W-:Y:S01]  /*da60*/  DMUL R2, R8, 8.11296384146066816958e+31 ;  /* 0x4690000008027828 */ /* 0x000fe20000000000 */
[----:B------:R-:W-:-:S05]  /*da70*/  MOV R4, UR6 ;  /* 0x0000000600047c02 */ /* 0x000fca0008000f00 */
        /* <DEDUP_REMOVED lines=10> */
.L_x_1883:
[----:B------:R-:W-:Y:S01]  /*db20*/  ULOP3.LUT UR4, UR9, 0x80000, URZ, 0xfc, !UPT ;  /* 0x0008000009047892 */ /* 0x000fe2000f8efcff */
[----:B------:R-:W-:Y:S02]  /*db30*/  IMAD.U32 R2, RZ, RZ, UR8 ;  /* 0x00000008ff027e24 */ /* 0x000fe4000f8e00ff */
[----:B------:R-:W-:-:S03]  /*db40*/  IMAD.U32 R3, RZ, RZ, UR9 ;  /* 0x00000009ff037e24 */ /* 0x000fc6000f8e00ff */
[----:B------:R-:W-:Y:S02]  /*db50*/  MOV R3, UR4 ;  /* 0x0000000400037c02 */ /* 0x000fe40008000f00 */
[----:B------:R-:W-:Y:S02]  /*db60*/  R2UR UR4, R2 ;  /* 0x00000000020472ca */ /* 0x000fe400000e0000 */
[----:B------:R-:W-:-:S15]  /*db70*/  R2UR UR5, R3 ;  /* 0x00000000030572ca */ /* 0x000fde00000e0000 */
.L_x_1884:
[----:B------:R-:W-:Y:S02]  /*db80*/  IMAD.MOV.U32 R2, RZ, RZ, R0 ;  /* 0x000000ffff027224 */ /* 0x000fe400078e0000 */
[----:B------:R-:W-:-:S04]  /*db90*/  IMAD.MOV.U32 R3, RZ, RZ, 0x0 ;  /* 0x00000000ff037424 */ /* 0x000fc800078e00ff */
[----:B------:R-:W-:Y:S05]  /*dba0*/  RET.REL.NODEC R2 `(_Z42gpuKernelSphericalHarmonicsBesselWithDerivIdEvPT_S1_S1_S1_S1_S1_S1_S1_S1_S1_S1_S1_S1_S0_iii) ;  /* 0xffffff2402147950 */ /* 0x000fea0003c3ffff */
        .weak           $__internal_22_$__cuda_sm20_div_rn_f64_full
        .type           $__internal_22_$__cuda_sm20_div_rn_f64_full,@function
        .size           $__internal_22_$__cuda_sm20_div_rn_f64_full,($__internal_23_$__cuda_sm20_dsqrt_rn_f64_mediumpath_v1 - $__internal_22_$__cuda_sm20_div_rn_f64_full)
$__internal_22_$__cuda_sm20_div_rn_f64_full:
[----:B------:R-:W-:Y:S01]  /*dbb0*/  IMAD.MOV.U32 R91, RZ, RZ, R79 ;  /* 0x000000ffff5b7224 */ /* 0x000fe200078e004f */
[----:B------:R-:W-:Y:S01]  /*dbc0*/  FSETP.GEU.AND P3, PT, |R85|, 1.469367938527859385e-39, PT ;  /* 0x001000005500780b */ /* 0x000fe20003f6e200 */
[--C-:B------:R-:W-:Y:S01]  /*dbd0*/  IMAD.MOV.U32 R86, RZ, RZ, R80.reuse ;  /* 0x000000ffff567224 */ /* 0x100fe200078e0050 */
[----:B------:R-:W-:Y:S01]  /*dbe0*/  MOV R87, R85 ;  /* 0x0000005500577202 */ /* 0x000fe20000000f00 */
[----:B------:R-:W-:Y:S01]  /*dbf0*/  IMAD.MOV.U32 R88, RZ, RZ, R80 ;  /* 0x000000ffff587224 */ /* 0x000fe200078e0050 */
[----:B------:R-:W-:Y:S01]  /*dc00*/  FSETP.GEU.AND P0, PT, |R91|, 1.469367938527859385e-39, PT ;  /* 0x001000005b00780b */ /* 0x000fe20003f0e200 */
[----:B------:R-:W-:Y:S01]  /*dc10*/  IMAD.MOV.U32 R92, RZ, RZ, 0x1 ;  /* 0x00000001ff5c7424 */ /* 0x000fe200078e00ff */
[----:B------:R-:W-:Y:S01]  /*dc20*/  LOP3.LUT R84, R85, 0x800fffff, RZ, 0xc0, !PT ;  /* 0x800fffff55547812 */ /* 0x000fe200078ec0ff */
[----:B------:R-:W-:Y:S01]  /*dc30*/  BSSY.RECONVERGENT B0, `(.L_x_1886) ;  /* 0x0000058000007945 */ /* 0x000fe20003800200 */
[----:B------:R-:W-:Y:S02]  /*dc40*/  MOV R90, R78 ;  /* 0x0000004e005a7202 */ /* 0x000fe40000000f00 */
[----:B------:R-:W-:-:S02]  /*dc50*/  LOP3.LUT R78, R91, 0x7ff00000, RZ, 0xc0, !PT ;  /* 0x7ff000005b4e7812 */ /* 0x000fc400078ec0ff */
[----:B------:R-:W-:Y:S01]  /*dc60*/  LOP3.LUT R89, R84, 0x3ff00000, RZ, 0xfc, !PT ;  /* 0x3ff0000054597812 */ /* 0x000fe200078efcff */
[----:B------:R-:W-:Y:S01]  /*dc70*/  @!P3 DMUL R88, R86, 8.98846567431157953865e+307 ;  /* 0x7fe000005658b828 */ /* 0x000fe20000000000 */
[----:B------:R-:W-:Y:S02]  /*dc80*/  LOP3.LUT R81, R85, 0x7ff00000, RZ, 0xc0, !PT ;  /* 0x7ff0000055517812 */ /* 0x000fe400078ec0ff */
[----:B------:R-:W-:Y:S02]  /*dc90*/  MOV R94, R90 ;  /* 0x0000005a005e7202 */ /* 0x000fe40000000f00 */
[----:B------:R-:W-:Y:S01]  /*dca0*/  @!P0 LOP3.LUT R79, R87, 0x7ff00000, RZ, 0xc0, !PT ;  /* 0x7ff00000574f8812 */ /* 0x000fe200078ec0ff */
[----:B------:R-:W0:Y:S01]  /*dcb0*/  MUFU.RCP64H R93, R89 ;  /* 0x00000059005d7308 */ /* 0x000e220000001800 */
[C---:B------:R-:W-:Y:S02]  /*dcc0*/  ISETP.GE.U32.AND P4, PT, R78.reuse, R81, PT ;  /* 0x000000514e00720c */ /* 0x040fe40003f86070 */
[----:B------:R-:W-:Y:S01]  /*dcd0*/  @!P0 ISETP.GE.U32.AND P2, PT, R78, R79, PT ;  /* 0x0000004f4e00820c */ /* 0x000fe20003f46070 */
[----:B------:R-:W-:Y:S01]  /*dce0*/  IMAD.MOV.U32 R79, RZ, RZ, 0x1ca00000 ;  /* 0x1ca00000ff4f7424 */ /* 0x000fe200078e00ff */
[----:B------:R-:W-:-:S02]  /*dcf0*/  MOV R80, R78 ;  /* 0x0000004e00507202 */ /* 0x000fc40000000f00 */
[----:B------:R-:W-:Y:S02]  /*dd00*/  @!P3 LOP3.LUT R81, R89, 0x7ff00000, RZ, 0xc0, !PT ;  /* 0x7ff000005951b812 */ /* 0x000fe400078ec0ff */
        /* <DEDUP_REMOVED lines=17> */
[----:B------:R-:W-:Y:S01]  /*de20*/  ISETP.GT.U32.AND P0, PT, R84, 0x7feffffe, PT ;  /* 0x7feffffe5400780c */ /* 0x000fe20003f04070 */
[----:B------:R-:W-:-:S05]  /*de30*/  VIADD R84, R81, 0xffffffff ;  /* 0xffffffff51547836 */ /* 0x000fca0000000000 */
[----:B------:R-:W-:-:S13]  /*de40*/  ISETP.GT.U32.OR P0, PT, R84, 0x7feffffe, P0 ;  /* 0x7feffffe5400780c */ /* 0x000fda0000704470 */
[----:B------:R-:W-:Y:S05]  /*de50*/  @P0 BRA `(.L_x_1887) ;  /* 0x0000000000740947 */ /* 0x000fea0003800000 */
[----:B------:R-:W-:Y:S01]  /*de60*/  LOP3.LUT R81, R87, 0x7ff00000, RZ, 0xc0, !PT ;  /* 0x7ff0000057517812 */ /* 0x000fe200078ec0ff */
[----:B------:R-:W-:-:S03]  /*de70*/  IMAD.MOV.U32 R80, RZ, RZ, RZ ;  /* 0x000000ffff507224 */ /* 0x000fc600078e00ff */
[CC--:B------:R-:W-:Y:S02]  /*de80*/  ISETP.GE.U32.AND P0, PT, R78.reuse, R81.reuse, PT ;  /* 0x000000514e00720c */ /* 0x0c0fe40003f06070 */
[----:B------:R-:W-:Y:S02]  /*de90*/  VIADDMNMX R78, R78, -R81, 0xb9600000, !PT ;  /* 0xb96000004e4e7446 */ /* 0x000fe40007800951 */
        /* <DEDUP_REMOVED lines=8> */
[----:B------:R-:W-:-:S09]  /*df20*/  MOV R86, RZ ;  /* 0x000000ff00567202 */ /* 0x000fd20000000f00 */
[C---:B------:R-:W-:Y:S02]  /*df30*/  FSETP.NEU.AND P0, PT, R89.reuse, RZ, PT ;  /* 0x000000ff5900720b */ /* 0x040fe40003f0d000 */
[----:B------:R-:W-:-:S04]  /*df40*/  LOP3.LUT R78, R89, 0x80000000, R87, 0x48, !PT ;  /* 0x80000000594e7812 */ /* 0x000fc800078e4857 */
[----:B------:R-:W-:-:S07]  /*df50*/  LOP3.LUT R87, R78, R81, RZ, 0xfc, !PT ;  /* 0x000000514e577212 */ /* 0x000fce00078efcff */
[----:B------:R-:W-:Y:S05]  /*df60*/  @!P0 BRA `(.L_x_1888) ;  /* 0x0000000000908947 */ /* 0x000fea0003800000 */
[----:B------:R-:W-:Y:S01]  /*df70*/  IMAD.MOV R81, RZ, RZ, -R79 ;  /* 0x000000ffff517224 */ /* 0x000fe200078e0a4f */
[----:B------:R-:W-:Y:S01]  /*df80*/  IADD3 R79, PT, PT, -R79, -0x43300000, RZ ;  /* 0xbcd000004f4f7810 */ /* 0x000fe20007ffe1ff */
[----:B------:R-:W-:-:S06]  /*df90*/  IMAD.MOV.U32 R80, RZ, RZ, RZ ;  /* 0x000000ffff507224 */ /* 0x000fcc00078e00ff */
[----:B------:R-:W-:Y:S02]  /*dfa0*/  DFMA R80, R84, -R80, R92 ;  /* 0x800000505450722b */ /* 0x000fe4000000005c */
[----:B------:R-:W-:-:S08]  /*dfb0*/  DMUL.RP R92, R92, R86 ;  /* 0x000000565c5c7228 */ /* 0x000fd00000008000 */
[----:B------:R-:W-:Y:S02]  /*dfc0*/  FSETP.NEU.AND P0, PT, |R81|, R79, PT ;  /* 0x0000004f5100720b */ /* 0x000fe40003f0d200 */
[----:B------:R-:W-:Y:S02]  /*dfd0*/  LOP3.LUT R79, R93, R78, RZ, 0x3c, !PT ;  /* 0x0000004e5d4f7212 */ /* 0x000fe400078e3cff */
[----:B------:R-:W-:Y:S02]  /*dfe0*/  FSEL R78, R92, R84, !P0 ;  /* 0x000000545c4e7208 */ /* 0x000fe40004000000 */
[----:B------:R-:W-:Y:S02]  /*dff0*/  FSEL R79, R79, R85, !P0 ;  /* 0x000000554f4f7208 */ /* 0x000fe40004000000 */
[----:B------:R-:W-:-:S03]  /*e000*/  MOV R84, R78 ;  /* 0x0000004e00547202 */ /* 0x000fc60000000f00 */
[----:B------:R-:W-:Y:S01]  /*e010*/  IMAD.MOV.U32 R85, RZ, RZ, R79 ;  /* 0x000000ffff557224 */ /* 0x000fe200078e004f */
[----:B------:R-:W-:Y:S06]  /*e020*/  BRA `(.L_x_1888) ;  /* 0x0000000000607947 */ /* 0x000fec0003800000 */
.L_x_1887:
[----:B------:R-:W-:-:S14]  /*e030*/  DSETP.NAN.AND P0, PT, R90, R90, PT ;  /* 0x0000005a5a00722a */ /* 0x000fdc0003f08000 */
[----:B------:R-:W-:Y:S05]  /*e040*/  @P0 BRA `(.L_x_1889) ;  /* 0x00000000004c0947 */ /* 0x000fea0003800000 */
[----:B------:R-:W-:-:S14]  /*e050*/  DSETP.NAN.AND P0, PT, R86, R86, PT ;  /* 0x000000565600722a */ /* 0x000fdc0003f08000 */
[----:B------:R-:W-:Y:S05]  /*e060*/  @P0 BRA `(.L_x_1890) ;  /* 0x0000000000340947 */ /* 0x000fea0003800000 */
[----:B------:R-:W-:Y:S01]  /*e070*/  ISETP.NE.AND P0, PT, R80, R81, PT ;  /* 0x000000515000720c */ /* 0x000fe20003f05270 */
[----:B------:R-:W-:Y:S01]  /*e080*/  IMAD.MOV.U32 R84, RZ, RZ, 0x0 ;  /* 0x00000000ff547424 */ /* 0x000fe200078e00ff */
        /* <DEDUP_REMOVED lines=11> */
.L_x_1890:
[----:B------:R-:W-:Y:S01]  /*e140*/  LOP3.LUT R79, R87, 0x80000, RZ, 0xfc, !PT ;  /* 0x00080000574f7812 */ /* 0x000fe200078efcff */
[----:B------:R-:W-:-:S03]  /*e150*/  IMAD.MOV.U32 R84, RZ, RZ, R86 ;  /* 0x000000ffff547224 */ /* 0x000fc600078e0056 */
[----:B------:R-:W-:Y:S01]  /*e160*/  MOV R85, R79 ;  /* 0x0000004f00557202 */ /* 0x000fe20000000f00 */
[----:B------:R-:W-:Y:S06]  /*e170*/  BRA `(.L_x_1888) ;  /* 0x00000000000c7947 */ /* 0x000fec0003800000 */
.L_x_1889:
[----:B------:R-:W-:Y:S01]  /*e180*/  LOP3.LUT R79, R91, 0x80000, RZ, 0xfc, !PT ;  /* 0x000800005b4f7812 */ /* 0x000fe200078efcff */
[----:B------:R-:W-:-:S04]  /*e190*/  IMAD.MOV.U32 R84, RZ, RZ, R90 ;  /* 0x000000ffff547224 */ /* 0x000fc800078e005a */
[----:B------:R-:W-:-:S07]  /*e1a0*/  IMAD.MOV.U32 R85, RZ, RZ, R79 ;  /* 0x000000ffff557224 */ /* 0x000fce00078e004f */
.L_x_1888:
[----:B------:R-:W-:Y:S05]  /*e1b0*/  BSYNC.RECONVERGENT B0 ;  /* 0x0000000000007941 */ /* 0x000fea0003800200 */
.L_x_1886:
[----:B------:R-:W-:Y:S02]  /*e1c0*/  HFMA2 R81, -RZ, RZ, 0, 0 ;  /* 0x00000000ff517431 */ /* 0x000fe400000001ff */
[----:B------:R-:W-:Y:S01]  /*e1d0*/  IMAD.MOV.U32 R80, RZ, RZ, R0 ;  /* 0x000000ffff507224 */ /* 0x000fe200078e0000 */
[----:B------:R-:W-:Y:S01]  /*e1e0*/  MOV R78, R84 ;  /* 0x00000054004e7202 */ /* 0x000fe20000000f00 */
[----:B------:R-:W-:Y:S02]  /*e1f0*/  IMAD.MOV.U32 R79, RZ, RZ, R85 ;  /* 0x000000ffff4f7224 */ /* 0x000fe400078e0055 */
[----:B------:R-:W-:Y:S05]  /*e200*/  RET.REL.NODEC R80 `(_Z42gpuKernelSphericalHarmonicsBesselWithDerivIdEvPT_S1_S1_S1_S1_S1_S1_S1_S1_S1_S1_S1_S1_S0_iii) ;  /* 0xffffff1c507c7950 */ /* 0x000fea0003c3ffff */
        .weak           $__internal_23_$__cuda_sm20_dsqrt_rn_f64_mediumpath_v1
        .type           $__internal_23_$__cuda_sm20_dsqrt_rn_f64_mediumpath_v1,@function
        .size           $__internal_23_$__cuda_sm20_dsqrt_rn_f64_mediumpath_v1,($_Z42gpuKernelSphericalHarmonicsBesselWithDerivIdEvPT_S1_S1_S1_S1_S1_S1_S1_S1_S1_S1_S1_S1_S0_iii$__internal_trig_reduction_slowpathd - $__internal_23_$__cuda_sm20_dsqrt_rn_f64_mediumpath_v1)
$__internal_23_$__cuda_sm20_dsqrt_rn_f64_mediumpath_v1:
[----:B------:R-:W-:Y:S01]  /*e210*/  ISETP.GE.U32.AND P0, PT, R26, -0x3400000, PT ;  /* 0xfcc000001a00780c */ /* 0x000fe20003f06070 */
[----:B------:R-:W-:Y:S01]  /*e220*/  BSSY.RECONVERGENT B1, `(.L_x_1891) ;  /* 0x0000025000017945 */ /* 0x000fe20003800200 */
[----:B------:R-:W-:Y:S02]  /*e230*/  IMAD.MOV.U32 R25, RZ, RZ, R57 ;  /* 0x000000ffff197224 */ /* 0x000fe400078e0039 */
[----:B------:R-:W-:-:S09]  /*e240*/  IMAD.MOV.U32 R26, RZ, RZ, R0 ;  /* 0x000000ffff1a7224 */ /* 0x000fd200078e0000 */
        /* <DEDUP_REMOVED lines=9> */
.L_x_1892:
        /* <DEDUP_REMOVED lines=9> */
[----:B------:R-:W-:Y:S01]  /*e370*/  MOV R26, RZ ;  /* 0x000000ff001a7202 */ /* 0x000fe20000000f00 */
[----:B------:R-:W-:Y:S02]  /*e380*/  IMAD.MOV.U32 R56, RZ, RZ, 0x0 ;  /* 0x00000000ff387424 */ /* 0x000fe400078e00ff */
[----:B------:R-:W-:Y:S02]  /*e390*/  IMAD.MOV.U32 R57, RZ, RZ, 0x3fd80000 ;  /* 0x3fd80000ff397424 */ /* 0x000fe400078e00ff */
        /* <DEDUP_REMOVED lines=12> */
.L_x_1894:
[----:B------:R-:W-:-:S11]  /*e460*/  DADD R24, R78, R78 ;  /* 0x000000004e187229 */ /* 0x000fd6000000004e */
.L_x_1893:
[----:B------:R-:W-:Y:S05]  /*e470*/  BSYNC.RECONVERGENT B1 ;  /* 0x0000000000017941 */ /* 0x000fea0003800200 */
.L_x_1891:
[----:B------:R-:W-:Y:S01]  /*e480*/  IMAD.MOV.U32 R58, RZ, RZ, R24 ;  /* 0x000000ffff3a7224 */ /* 0x000fe200078e0018 */
[----:B------:R-:W-:Y:S01]  /*e490*/  MOV R59, R25 ;  /* 0x00000019003b7202 */ /* 0x000fe20000000f00 */
[----:B------:R-:W-:Y:S02]  /*e4a0*/  IMAD.MOV.U32 R24, RZ, RZ, R60 ;  /* 0x000000ffff187224 */ /* 0x000fe400078e003c */
[----:B------:R-:W-:-:S04]  /*e4b0*/  IMAD.MOV.U32 R25, RZ, RZ, 0x0 ;  /* 0x00000000ff197424 */ /* 0x000fc800078e00ff */
[----:B------:R-:W-:Y:S05]  /*e4c0*/  RET.REL.NODEC R24 `(_Z42gpuKernelSphericalHarmonicsBesselWithDerivIdEvPT_S1_S1_S1_S1_S1_S1_S1_S1_S1_S1_S1_S1_S0_iii) ;  /* 0xffffff1818cc7950 */ /* 0x000fea0003c3ffff */
        .type           $_Z42gpuKernelSphericalHarmonicsBesselWithDerivIdEvPT_S1_S1_S1_S1_S1_S1_S1_S1_S1_S1_S1_S1_S0_iii$__internal_trig_reduction_slowpathd,@function
        .size           $_Z42gpuKernelSphericalHarmonicsBesselWithDerivIdEvPT_S1_S1_S1_S1_S1_S1_S1_S1_S1_S1_S1_S1_S0_iii$__internal_trig_reduction_slowpathd,(.L_x_2716 - $_Z42gpuKernelSphericalHarmonicsBesselWithDerivIdEvPT_S1_S1_S1_S1_S1_S1_S1_S1_S1_S1_S1_S1_S0_iii$__internal_trig_reduction_slowpathd)
$_Z42gpuKernelSphericalHarmonicsBesselWithDerivIdEvPT_S1_S1_S1_S1_S1_S1_S1_S1_S1_S1_S1_S1_S0_iii$__internal_trig_reduction_slowpathd:
        /* <DEDUP_REMOVED lines=24> */
.L_x_1899:
        /* <DEDUP_REMOVED lines=29> */
.L_x_1898:
[----:B------:R-:W-:-:S07]  /*e820*/  IMAD.MOV.U32 R27, RZ, RZ, R25 ;  /* 0x000000ffff1b7224 */ /* 0x000fce00078e0019 */
.L_x_1897:
[----:B------:R-:W-:Y:S05]  /*e830*/  BSYNC.RECONVERGENT B0 ;  /* 0x0000000000007941 */ /* 0x000fea0003800200 */
.L_x_1896:
        /* <DEDUP_REMOVED lines=60> */
.L_x_1901:
[----:B------:R-:W-:Y:S05]  /*ec00*/  BSYNC.RECONVERGENT B0 ;  /* 0x0000000000007941 */ /* 0x000fea0003800200 */
.L_x_1900:
        /* <DEDUP_REMOVED lines=36> */
.L_x_1895:
[----:B------:R-:W-:Y:S01]  /*ee50*/  IMAD.MOV.U32 R85, RZ, RZ, 0x0 ;  /* 0x00000000ff557424 */ /* 0x000fe200078e00ff */
[----:B------:R-:W-:-:S03]  /*ee60*/  MOV R29, R87 ;  /* 0x00000057001d7202 */ /* 0x000fc60000000f00 */
[----:B------:R-:W-:Y:S05]  /*ee70*/  RET.REL.NODEC R84 `(_Z42gpuKernelSphericalHarmonicsBesselWithDerivIdEvPT_S1_S1_S1_S1_S1_S1_S1_S1_S1_S1_S1_S1_S0_iii) ;  /* 0xffffff1054607950 */ /* 0x000fea0003c3ffff */
.L_x_1902:
        /* <DEDUP_REMOVED lines=16> */
.L_x_2716:


//--------------------- .text._Z33gpuKernelSphericalHarmonicsBesselIfEvPT_S1_S1_S1_S1_S0_iii --------------------------
	.section	.text._Z33gpuKernelSphericalHarmonicsBesselIfEvPT_S1_S1_S1_S1_S0_iii,"ax",@progbits
	.align	128
        .global         _Z33gpuKernelSphericalHarmonicsBesselIfEvPT_S1_S1_S1_S1_S0_iii
        .type           _Z33gpuKernelSphericalHarmonicsBesselIfEvPT_S1_S1_S1_S1_S0_iii,@function
        .size           _Z33gpuKernelSphericalHarmonicsBesselIfEvPT_S1_S1_S1_S1_S0_iii,(.L_x_2719 - _Z33gpuKernelSphericalHarmonicsBesselIfEvPT_S1_S1_S1_S1_S0_iii)
        .other          _Z33gpuKernelSphericalHarmonicsBesselIfEvPT_S1_S1_S1_S1_S0_iii,@"STO_CUDA_ENTRY STV_DEFAULT"
_Z33gpuKernelSphericalHarmonicsBesselIfEvPT_S1_S1_S1_S1_S0_iii:
.text._Z33gpuKernelSphericalHarmonicsBesselIfEvPT_S1_S1_S1_S1_S0_iii:
[----:B------:R-:W0:Y:S01]  /*0000*/  LDC R1, c[0x0][0x37c] ;  /* 0x0000df00ff017b82 */ /* 0x000e220000000800 */
[----:B------:R-:W1:Y:S07]  /*0010*/  S2R R0, SR_TID.X ;  /* 0x0000000000007919 */ /* 0x000e6e0000002100 */
[----:B------:R-:W1:Y:S01]  /*0020*/  S2UR UR4, SR_CTAID.X ;  /* 0x00000000000479c3 */ /* 0x000e620000002500 */
[----:B------:R-:W2:Y:S01]  /*0030*/  LDCU UR5, c[0x0][0x3b4] ;  /* 0x00007680ff0577ac */ /* 0x000ea20008000800 */
[----:B0-----:R-:W-:-:S04]  /*0040*/  IADD3 R1, PT, PT, R1, -0xc0, RZ ;  /* 0xffffff4001017810 */ /* 0x001fc80007ffe0ff */
[----:B------:R-:W-:Y:S02]  /*0050*/  R2UR UR6, R1 ;  /* 0x00000000010672ca */ /* 0x000fe400000e0000 */
[----:B------:R-:W1:Y:S02]  /*0060*/  LDC R3, c[0x0][0x360] ;  /* 0x0000d800ff037b82 */ /* 0x000e640000000800 */
[----:B-1----:R-:W-:-:S05]  /*0070*/  IMAD R0, R3, UR4, R0 ;  /* 0x0000000403007c24 */ /* 0x002fca000f8e0200 */
[----:B--2---:R-:W-:-:S13]  /*0080*/  ISETP.GE.AND P0, PT, R0, UR5, PT ;  /* 0x0000000500007c0c */ /* 0x004fda000bf06270 */
[----:B------:R-:W-:Y:S05]  /*0090*/  @P0 EXIT ;  /* 0x000000000000094d */ /* 0x000fea0003800000 */
[----:B------:R-:W0:Y:S02]  /*00a0*/  LDC R2, c[0x0][0x3a8] ;  /* 0x0000ea00ff027b82 */ /* 0x000e240000000800 */
[----:B0-----:R-:W-:-:S05]  /*00b0*/  FMUL R2, R2, 4 ;  /* 0x4080000002027820 */ /* 0x001fca0000400000 */
[----:B------:R-:W-:-:S13]  /*00c0*/  R2UR UR16, R2 ;  /* 0x00000000021072ca */ /* 0x000fda00000e0000 */
[----:B------:R-:W-:-:S04]  /*00d0*/  UIADD3 UR4, UPT, UPT, UR16, 0x1800000, URZ ;  /* 0x0180000010047890 */ /* 0x000fc8000fffe0ff */
[----:B------:R-:W-:-:S04]  /*00e0*/  ULOP3.LUT UR4, UR4, 0x7f800000, URZ, 0xc0, !UPT ;  /* 0x7f80000004047892 */ /* 0x000fc8000f8ec0ff */
[----:B------:R-:W-:-:S09]  /*00f0*/  UISETP.GT.U32.AND UP0, UPT, UR4, 0x1ffffff, UPT ;  /* 0x01ffffff0400788c */ /* 0x000fd2000bf04070 */
[----:B------:R-:W-:Y:S05]  /*0100*/  BRA.U UP0, `(.L_x_1903) ;  /* 0x00000001000c7547 */ /* 0x000fea000b800000 */
[----:B------:R-:W-:-:S07]  /*0110*/  MOV R8, 0x130 ;  /* 0x0000013000087802 */ /* 0x000fce0000000f00 */
[----:B------:R-:W-:Y:S05]  /*0120*/  CALL.REL.NOINC `($__internal_24_$__cuda_sm20_rcp_rn_f32_slowpath) ;  /* 0x00000098009c7944 */ /* 0x000fea0003c00000 */
[----:B------:R-:W-:Y:S05]  /*0130*/  BRA `(.L_x_1904) ;  /* 0x0000000000147947 */ /* 0x000fea0003800000 */
.L_x_1903:
[----:B------:R-:W0:Y:S01]  /*0140*/  MUFU.RCP R17, UR16 ;  /* 0x0000001000117d08 */ /* 0x000e220008001000 */
[----:B------:R-:W-:-:S05]  /*0150*/  MOV R2, UR16 ;  /* 0x0000001000027c02 */ /* 0x000fca0008000f00 */
[----:B0-----:R-:W-:-:S04]  /*0160*/  FFMA R2, R17, R2, -1 ;  /* 0xbf80000011027423 */ /* 0x001fc80000000002 */
[----:B------:R-:W-:-:S04]  /*0170*/  FADD.FTZ R2, -R2, -RZ ;  /* 0x800000ff02027221 */ /* 0x000fc80000010100 */
[----:B------:R-:W-:-:S07]  /*0180*/  FFMA R17, R17, R2, R17 ;  /* 0x0000000211117223 */ /* 0x000fce0000000011 */
.L_x_1904:
[----:B------:R-:W-:Y:S01]  /*0190*/  VIADD R3, R17, 0xf3000000 ;  /* 0xf300000011037836 */ /* 0x000fe20000000000 */
[----:B------:R0:W1:Y:S04]  /*01a0*/  MUFU.RSQ R2, R17 ;  /* 0x0000001100027308 */ /* 0x0000680000001400 */
[----:B------:R-:W-:-:S13]  /*01b0*/  ISETP.GT.U32.AND P0, PT, R3, 0x727fffff, PT ;  /* 0x727fffff0300780c */ /* 0x000fda0003f04070 */
[----:B01----:R-:W-:Y:S05]  /*01c0*/  @!P0 BRA `(.L_x_1905) ;  /* 0x0000000000188947 */ /* 0x003fea0003800000 */
[----:B------:R-:W-:Y:S01]  /*01d0*/  BSSY.RECONVERGENT B0, `(.L_x_1906) ;  /* 0x0000003000007945 */ /* 0x000fe20003800200 */
[----:B------:R-:W-:-:S07]  /*01e0*/  MOV R24, 0x200 ;  /* 0x0000020000187802 */ /* 0x000fce0000000f00 */
[----:B------:R-:W-:Y:S05]  /*01f0*/  CALL.REL.NOINC `($__internal_25_$__cuda_sm20_sqrt_rn_f32_slowpath) ;  /* 0x0000009c00407944 */ /* 0x000fea0003c00000 */
[----:B------:R-:W-:Y:S05]  /*0200*/  BSYNC.RECONVERGENT B0 ;  /* 0x0000000000007941 */ /* 0x000fea0003800200 */
.L_x_1906:
[----:B------:R-:W-:Y:S01]  /*0210*/  MOV R4, R19 ;  /* 0x0000001300047202 */ /* 0x000fe20000000f00 */
[----:B------:R-:W-:Y:S06]  /*0220*/  BRA `(.L_x_1907) ;  /* 0x0000000000107947 */ /* 0x000fec0003800000 */
.L_x_1905:
[C---:B------:R-:W-:Y:S01]  /*0230*/  FMUL.FTZ R4, R2.reuse, R17 ;  /* 0x0000001102047220 */ /* 0x040fe20000410000 */
[----:B------:R-:W-:-:S03]  /*0240*/  FMUL.FTZ R2, R2, 0.5 ;  /* 0x3f00000002027820 */ /* 0x000fc60000410000 */
[----:B------:R-:W-:-:S04]  /*0250*/  FFMA R17, -R4, R4, R17 ;  /* 0x0000000404117223 */ /* 0x000fc80000000111 */
[----:B------:R-:W-:-:S07]  /*0260*/  FFMA R4, R17, R2, R4 ;  /* 0x0000000211047223 */ /* 0x000fce0000000004 */
.L_x_1907:
[----:B------:R-:W0:Y:S01]  /*0270*/  LDCU UR9, c[0x0][0x3b0] ;  /* 0x00007600ff0977ac */ /* 0x000e220008000800 */
[C---:B------:R-:W-:Y:S01]  /*0280*/  IADD3 R5, PT, PT, R1.reuse, 0x20, RZ ;  /* 0x0000002001057810 */ /* 0x040fe20007ffe0ff */
[----:B------:R-:W-:Y:S01]  /*0290*/  VIADD R6, R1, 0x98 ;  /* 0x0000009801067836 */ /* 0x000fe20000000000 */
[----:B------:R-:W1:Y:S01]  /*02a0*/  LDCU UR7, c[0x0][0x3ac] ;  /* 0x00007580ff0777ac */ /* 0x000e620008000800 */
[----:B------:R-:W-:Y:S01]  /*02b0*/  UIADD3 UR6, UPT, UPT, UR6, 0x70, URZ ;  /* 0x0000007006067890 */ /* 0x000fe2000fffe0ff */
[----:B------:R-:W2:Y:S01]  /*02c0*/  LDCU.64 UR14, c[0x0][0x358] ;  /* 0x00006b00ff0e77ac */ /* 0x000ea20008000a00 */
[----:B0-----:R-:W-:Y:S02]  /*02d0*/  ULOP3.LUT UR17, UR9, 0x7, URZ, 0xc0, !UPT ;  /* 0x0000000709117892 */ /* 0x001fe4000f8ec0ff */
[----:B------:R-:W-:Y:S02]  /*02e0*/  ULOP3.LUT UR18, UR9, 0x3, URZ, 0xc0, !UPT ;  /* 0x0000000309127892 */ /* 0x000fe4000f8ec0ff */
[----:B------:R-:W-:-:S02]  /*02f0*/  ULOP3.LUT UR8, UR9, 0x7ffffff8, URZ, 0xc0, !UPT ;  /* 0x7ffffff809087892 */ /* 0x000fc4000f8ec0ff */
[----:B-1----:R-:W-:Y:S02]  /*0300*/  UIADD3 UR7, UPT, UPT, UR7, 0x1, URZ ;  /* 0x0000000107077890 */ /* 0x002fe4000fffe0ff */
[----:B--2---:R-:W-:-:S12]  /*0310*/  ULOP3.LUT UR9, UR9, 0x1, URZ, 0xc0, !UPT ;  /* 0x0000000109097892 */ /* 0x004fd8000f8ec0ff */
.L_x_2081:
[----:B-1-34-:R-:W0:Y:S01]  /*0320*/  LDC.64 R14, c[0x0][0x390] ;  /* 0x0000e400ff0e7b82 */ /* 0x01ae220000000a00 */
[----:B------:R-:W-:-:S04]  /*0330*/  IMAD R3, R0, 0x3, RZ ;  /* 0x0000000300037824 */ /* 0x000fc800078e02ff */
[----:B0-----:R-:W-:-:S05]  /*0340*/  IMAD.WIDE R14, R3, 0x4, R14 ;  /* 0x00000004030e7825 */ /* 0x001fca00078e020e */
[----:B--2---:R-:W2:Y:S04]  /*0350*/  LDG.E R2, desc[UR14][R14.64+0x4] ;  /* 0x0000040e0e027981 */ /* 0x004ea8000c1e1900 */
[----:B------:R-:W3:Y:S04]  /*0360*/  LDG.E R3, desc[UR14][R14.64] ;  /* 0x0000000e0e037981 */ /* 0x000ee8000c1e1900 */
[----:B------:R0:W5:Y:S01]  /*0370*/  LDG.E R10, desc[UR14][R14.64+0x8] ;  /* 0x0000080e0e0a7981 */ /* 0x000162000c1e1900 */
[----:B------:R-:W-:Y:S01]  /*0380*/  HFMA2 R8, -RZ, RZ, 1.875, 0 ;  /* 0x3f800000ff087431 */ /* 0x000fe200000001ff */
        /* <DEDUP_REMOVED lines=8> */
[----:B------:R-:W-:-:S07]  /*0410*/  MOV R24, 0x430 ;  /* 0x0000043000187802 */ /* 0x000fce0000000f00 */
[----:B-----5:R-:W-:Y:S05]  /*0420*/  CALL.REL.NOINC `($__internal_25_$__cuda_sm20_sqrt_rn_f32_slowpath) ;  /* 0x0000009800b47944 */ /* 0x020fea0003c00000 */
[----:B------:R-:W-:Y:S01]  /*0430*/  IMAD.MOV.U32 R8, RZ, RZ, R19 ;  /* 0x000000ffff087224 */ /* 0x000fe200078e0013 */
[----:B------:R-:W-:Y:S06]  /*0440*/  BRA `(.L_x_1910) ;  /* 0x0000000000107947 */ /* 0x000fec0003800000 */
.L_x_1909:
[----:B------:R-:W-:Y:S01]  /*0450*/  FMUL.FTZ R8, R17, R12 ;  /* 0x0000000c11087220 */ /* 0x000fe20000410000 */
[----:B------:R-:W-:-:S03]  /*0460*/  FMUL.FTZ R12, R12, 0.5 ;  /* 0x3f0000000c0c7820 */ /* 0x000fc60000410000 */
[----:B------:R-:W-:-:S04]  /*0470*/  FFMA R17, -R8, R8, R17 ;  /* 0x0000000808117223 */ /* 0x000fc80000000111 */
[----:B------:R-:W-:-:S07]  /*0480*/  FFMA R8, R17, R12, R8 ;  /* 0x0000000c11087223 */ /* 0x000fce0000000008 */
.L_x_1910:
[----:B------:R-:W-:Y:S05]  /*0490*/  BSYNC.RECONVERGENT B0 ;  /* 0x0000000000007941 */ /* 0x000fea0003800200 */
.L_x_1908:
        /* <DEDUP_REMOVED lines=24> */
.L_x_1912:
[----:B------:R-:W-:Y:S05]  /*0620*/  BSYNC.RECONVERGENT B0 ;  /* 0x0000000000007941 */ /* 0x000fea0003800200 */
.L_x_1911:
[----:B0-2---:R-:W-:Y:S01]  /*0630*/  FMUL R8, R2, R2 ;  /* 0x0000000202087220 */ /* 0x005fe20000400000 */
[----:B------:R-:W-:Y:S01]  /*0640*/  BSSY.RECONVERGENT B0, `(.L_x_1913) ;  /* 0x0000010000007945 */ /* 0x000fe20003800200 */
[----:B-1----:R-:W-:Y:S02]  /*0650*/  ISETP.GE.AND P2, PT, R16, 0x1, PT ;  /* 0x000000011000780c */ /* 0x002fe40003f46270 */
[----:B---3--:R-:W-:-:S04]  /*0660*/  FFMA R7, R3, R3, R8 ;  /* 0x0000000303077223 */ /* 0x008fc80000000008 */
[----:B-----5:R-:W-:-:S04]  /*0670*/  FFMA R17, R10, R10, R7 ;  /* 0x0000000a0a117223 */ /* 0x020fc80000000007 */
[----:B------:R0:W1:Y:S01]  /*0680*/  MUFU.RSQ R8, R17 ;  /* 0x0000001100087308 */ /* 0x0000620000001400 */
[----:B------:R-:W-:-:S04]  /*0690*/  IADD3 R7, PT, PT, R17, -0xd000000, RZ ;  /* 0xf300000011077810 */ /* 0x000fc80007ffe0ff */
[----:B------:R-:W-:-:S13]  /*06a0*/  ISETP.GT.U32.AND P0, PT, R7, 0x727fffff, PT ;  /* 0x727fffff0700780c */ /* 0x000fda0003f04070 */
[----:B01----:R-:W-:Y:S05]  /*06b0*/  @!P0 BRA `(.L_x_1914) ;  /* 0x0000000000108947 */ /* 0x003fea0003800000 */
[----:B------:R-:W-:-:S07]  /*06c0*/  MOV R24, 0x6e0 ;  /* 0x000006e000187802 */ /* 0x000fce0000000f00 */
[----:B------:R-:W-:Y:S05]  /*06d0*/  CALL.REL.NOINC `($__internal_25_$__cuda_sm20_sqrt_rn_f32_slowpath) ;  /* 0x0000009800087944 */ /* 0x000fea0003c00000 */
[----:B------:R-:W-:Y:S01]  /*06e0*/  IMAD.MOV.U32 R7, RZ, RZ, R19 ;  /* 0x000000ffff077224 */ /* 0x000fe200078e0013 */
[----:B------:R-:W-:Y:S06]  /*06f0*/  BRA `(.L_x_1915) ;  /* 0x0000000000107947 */ /* 0x000fec0003800000 */
.L_x_1914:
[----:B------:R-:W-:Y:S01]  /*0700*/  FMUL.FTZ R7, R17, R8 ;  /* 0x0000000811077220 */ /* 0x000fe20000410000 */
[----:B------:R-:W-:-:S03]  /*0710*/  FMUL.FTZ R9, R8, 0.5 ;  /* 0x3f00000008097820 */ /* 0x000fc60000410000 */
[----:B------:R-:W-:-:S04]  /*0720*/  FFMA R8, -R7, R7, R17 ;  /* 0x0000000707087223 */ /* 0x000fc80000000111 */
[----:B------:R-:W-:-:S07]  /*0730*/  FFMA R7, R8, R9, R7 ;  /* 0x0000000908077223 */ /* 0x000fce0000000007 */
.L_x_1915:
[----:B------:R-:W-:Y:S05]  /*0740*/  BSYNC.RECONVERGENT B0 ;  /* 0x0000000000007941 */ /* 0x000fea0003800200 */
.L_x_1913:
        /* <DEDUP_REMOVED lines=14> */
[----:B------:R-:W-:Y:S05]  /*0830*/  CALL.REL.NOINC `($__internal_26_$__cuda_sm3x_div_rn_noftz_f32_slowpath) ;  /* 0x0000009800087944 */ /* 0x000fea0003c00000 */
.L_x_1917:
[----:B------:R-:W-:Y:S05]  /*0840*/  BSYNC.RECONVERGENT B2 ;  /* 0x0000000000027941 */ /* 0x000fea0003800200 */
.L_x_1916:
[----:B------:R-:W-:Y:S02]  /*0850*/  HFMA2 R12, -RZ, RZ, 0.89990234375, 10328 ;  /* 0x3b33710bff0c7431 */ /* 0x000fe400000001ff */
[----:B------:R-:W-:Y:S01]  /*0860*/  FMUL R9, R23, R23 ;  /* 0x0000001717097220 */ /* 0x000fe20000400000 */
[----:B------:R-:W-:Y:S01]  /*0870*/  IMAD.MOV.U32 R11, RZ, RZ, 0x3f6ee581 ;  /* 0x3f6ee581ff0b7424 */ /* 0x000fe200078e00ff */
[C---:B------:R-:W-:Y:S02]  /*0880*/  ISETP.GE.AND P0, PT, R3.reuse, RZ, PT ;  /* 0x000000ff0300720c */ /* 0x040fe40003f06270 */
[----:B------:R-:W-:Y:S01]  /*0890*/  FSETP.NEU.AND P4, PT, |R3|, |R2|, PT ;  /* 0x400000020300720b */ /* 0x000fe20003f8d200 */
[----:B------:R-:W-:Y:S01]  /*08a0*/  FADD R3, |R2|, |R3| ;  /* 0x4000000302037221 */ /* 0x000fe20000000200 */
[----:B------:R-:W-:Y:S02]  /*08b0*/  FSETP.NEU.AND P1, PT, R8, RZ, PT ;  /* 0x000000ff0800720b */ /* 0x000fe40003f2d000 */
[----:B------:R-:W-:Y:S01]  /*08c0*/  MOV R8, 0x4016cbe4 ;  /* 0x4016cbe400087802 */ /* 0x000fe20000000f00 */
[----:B------:R-:W-:-:S04]  /*08d0*/  FFMA R12, R9, R12, -0.015681877732276916504 ;  /* 0xbc807748090c7423 */ /* 0x000fc8000000000c */
        /* <DEDUP_REMOVED lines=8> */
[C---:B------:R-:W-:Y:S01]  /*0960*/  FFMA R9, R11.reuse, 1.6832555532455444336, -R12 ;  /* 0x3fd774eb0b097823 */ /* 0x040fe2000000080c */
[----:B------:R-:W-:-:S04]  /*0970*/  FSEL R11, R11, 1.8663789033889770508, P3 ;  /* 0x3feee5810b0b7808 */ /* 0x000fc80001800000 */
        /* <DEDUP_REMOVED lines=9> */
[----:B------:R-:W-:-:S07]  /*0a10*/  MOV R3, RZ ;  /* 0x000000ff00037202 */ /* 0x000fce0000000f00 */
.L_x_1924:
        /* <DEDUP_REMOVED lines=16> */
[----:B------:R-:W-:Y:S01]  /*0b20*/  @!P0 IMAD.MOV.U32 R2, RZ, RZ, RZ ;  /* 0x000000ffff028224 */ /* 0x000fe200078e00ff */
[----:B------:R-:W-:Y:S06]  /*0b30*/  @!P0 BRA `(.L_x_1920) ;  /* 0x0000000000cc8947 */ /* 0x000fec0003800000 */
[----:B------:R-:W-:Y:S01]  /*0b40*/  SHF.L.U32 R9, R29, 0x8, RZ ;  /* 0x000000081d097819 */ /* 0x000fe200000006ff */
[----:B------:R-:W-:Y:S02]  /*0b50*/  HFMA2 R14, -RZ, RZ, 0, 0 ;  /* 0x00000000ff0e7431 */ /* 0x000fe400000001ff */
[----:B------:R-:W-:Y:S01]  /*0b60*/  IMAD.MOV.U32 R2, RZ, RZ, R1 ;  /* 0x000000ffff027224 */ /* 0x000fe200078e0001 */
[----:B------:R-:W0:Y:S01]  /*0b70*/  LDCU.64 UR10, c[0x4][URZ] ;  /* 0x01000000ff0a77ac */ /* 0x000e220008000a00 */
[----:B------:R-:W-:Y:S01]  /*0b80*/  LOP3.LUT R11, R9, 0x80000000, RZ, 0xfc, !PT ;  /* 0x80000000090b7812 */ /* 0x000fe200078efcff */
[----:B------:R-:W-:Y:S01]  /*0b90*/  UMOV UR5, URZ ;  /* 0x000000ff00057c82 */ /* 0x000fe20008000000 */
[----:B------:R-:W-:-:S05]  /*0ba0*/  UMOV UR4, URZ ;  /* 0x000000ff00047c82 */ /* 0x000fca0008000000 */
.L_x_1921:
[----:B0-----:R-:W-:Y:S02]  /*0bb0*/  MOV R16, UR10 ;  /* 0x0000000a00107c02 */ /* 0x001fe40008000f00 */
        /* <DEDUP_REMOVED lines=10> */
[----:B0-----:R-:W-:Y:S01]  /*0c60*/  VIADD R2, R2, 0x4 ;  /* 0x0000000402027836 */ /* 0x001fe20000000000 */
[----:B------:R-:W-:Y:S06]  /*0c70*/  BRA.U UP0, `(.L_x_1921) ;  /* 0xfffffffd00cc7547 */ /* 0x000fec000b83ffff */
        /* <DEDUP_REMOVED lines=24> */
[----:B------:R-:W1:Y:S01]  /*0e00*/  I2F.F64.S64 R16, R16 ;  /* 0x0000001000107312 */ /* 0x000e620000301c00 */
[----:B------:R-:W-:-:S02]  /*0e10*/  ISETP.GE.AND P1, PT, R9, RZ, PT ;  /* 0x000000ff0900720c */ /* 0x000fc40003f26270 */
[----:B------:R-:W-:-:S05]  /*0e20*/  IMAD.MOV R9, RZ, RZ, -R2 ;  /* 0x000000ffff097224 */ /* 0x000fca00078e0a02 */
[----:B------:R-:W-:Y:S01]  /*0e30*/  @!P0 MOV R2, R9 ;  /* 0x0000000900028202 */ /* 0x000fe20000000f00 */
[----:B-1----:R-:W-:-:S10]  /*0e40*/  DMUL R12, R16, UR4 ;  /* 0x00000004100c7c28 */ /* 0x002fd40008000000 */
[----:B------:R-:W1:Y:S02]  /*0e50*/  F2F.F32.F64 R12, R12 ;  /* 0x0000000c000c7310 */ /* 0x000e640000301000 */
[----:B01----:R-:W-:-:S07]  /*0e60*/  FSEL R9, -R12, R12, !P1 ;  /* 0x0000000c0c097208 */ /* 0x003fce0004800100 */
.L_x_1920:
[----:B------:R-:W-:Y:S05]  /*0e70*/  BSYNC.RECONVERGENT B0 ;  /* 0x0000000000007941 */ /* 0x000fea0003800200 */
.L_x_1919:
[----:B------:R-:W-:Y:S02]  /*0e80*/  HFMA2 R12, -RZ, RZ, 0.487060546875, -0.0625 ;  /* 0x37cbac00ff0c7431 */ /* 0x000fe400000001ff */
[----:B------:R-:W-:Y:S01]  /*0e90*/  FMUL R11, R9, R9 ;  /* 0x00000009090b7220 */ /* 0x000fe20000400000 */
[C---:B------:R-:W-:Y:S01]  /*0ea0*/  LOP3.LUT R13, R2.reuse, 0x1, RZ, 0xc0, !PT ;  /* 0x00000001020d7812 */ /* 0x040fe200078ec0ff */
[----:B------:R-:W-:Y:S01]  /*0eb0*/  IMAD.MOV.U32 R14, RZ, RZ, 0x3c0885e4 ;  /* 0x3c0885e4ff0e7424 */ /* 0x000fe200078e00ff */
[----:B------:R-:W-:Y:S01]  /*0ec0*/  IADD3 R2, PT, PT, R2, 0x1, RZ ;  /* 0x0000000102027810 */ /* 0x000fe20007ffe0ff */
[----:B------:R-:W0:Y:S01]  /*0ed0*/  MUFU.RCP R16, R29 ;  /* 0x0000001d00107308 */ /* 0x000e220000001000 */
[----:B------:R-:W-:Y:S01]  /*0ee0*/  ISETP.NE.U32.AND P0, PT, R13, 0x1, PT ;  /* 0x000000010d00780c */ /* 0x000fe20003f05070 */
[----:B------:R-:W-:Y:S01]  /*0ef0*/  BSSY.RECONVERGENT B2, `(.L_x_1922) ;  /* 0x0000016000027945 */ /* 0x000fe20003800200 */
[----:B------:R-:W-:Y:S01]  /*0f00*/  MOV R13, 0x3e2aaaa8 ;  /* 0x3e2aaaa8000d7802 */ /* 0x000fe20000000f00 */
[----:B------:R-:W-:Y:S01]  /*0f10*/  FFMA R12, R11, R12, -0.0013887860113754868507 ;  /* 0xbab607ed0b0c7423 */ /* 0x000fe2000000000c */
[----:B------:R-:W-:-:S02]  /*0f20*/  FSEL R14, R14, 0.041666727513074874878, !P0 ;  /* 0x3d2aaabb0e0e7808 */ /* 0x000fc40004000000 */
[----:B------:R-:W-:Y:S02]  /*0f30*/  LOP3.LUT P1, RZ, R2, 0x2, RZ, 0xc0, !PT ;  /* 0x0000000202ff7812 */ /* 0x000fe4000782c0ff */
[----:B------:R-:W-:Y:S02]  /*0f40*/  FSEL R12, R12, -0.00019574658654164522886, P0 ;  /* 0xb94d41530c0c7808 */ /* 0x000fe40000000000 */
[----:B------:R-:W-:Y:S02]  /*0f50*/  FSEL R13, -R13, -0.4999999701976776123, !P0 ;  /* 0xbeffffff0d0d7808 */ /* 0x000fe40004000100 */
[----:B------:R-:W-:Y:S01]  /*0f60*/  FSEL R2, R9, 1, !P0 ;  /* 0x3f80000009027808 */ /* 0x000fe20004000000 */
        /* <DEDUP_REMOVED lines=12> */
[----:B------:R-:W-:-:S07]  /*1030*/  MOV R26, 0x1050 ;  /* 0x00001050001a7802 */ /* 0x000fce0000000f00 */
[----:B------:R-:W-:Y:S05]  /*1040*/  CALL.REL.NOINC `($__internal_26_$__cuda_sm3x_div_rn_noftz_f32_slowpath) ;  /* 0x0000009000047944 */ /* 0x000fea0003c00000 */
.L_x_1923:
[----:B------:R-:W-:Y:S05]  /*1050*/  BSYNC.RECONVERGENT B2 ;  /* 0x0000000000027941 */ /* 0x000fea0003800200 */
.L_x_1922:
[----:B------:R-:W0:Y:S01]  /*1060*/  LDC.64 R12, c[0x0][0x380] ;  /* 0x0000e000ff0c7b82 */ /* 0x000e220000000a00 */
[----:B------:R-:W1:Y:S01]  /*1070*/  LDCU.64 UR4, c[0x0][0x3b0] ;  /* 0x00007600ff0477ac */ /* 0x000e620008000a00 */
[----:B------:R-:W-:Y:S01]  /*1080*/  FMUL R11, R23, R4 ;  /* 0x00000004170b7220 */ /* 0x000fe20000400000 */
[----:B------:R-:W-:-:S05]  /*1090*/  FMUL R23, RZ, R23 ;  /* 0x00000017ff177220 */ /* 0x000fca0000400000 */
[----:B------:R-:W2:Y:S01]  /*10a0*/  LDC.64 R14, c[0x0][0x388] ;  /* 0x0000e200ff0e7b82 */ /* 0x000ea20000000a00 */
[C---:B-1----:R-:W-:Y:S02]  /*10b0*/  IMAD R9, R3.reuse, UR5, R0 ;  /* 0x0000000503097c24 */ /* 0x042fe4000f8e0200 */
[----:B------:R-:W-:Y:S02]  /*10c0*/  VIADD R3, R3, 0x1 ;  /* 0x0000000103037836 */ /* 0x000fe40000000000 */
[----:B0-----:R-:W-:-:S03]  /*10d0*/  IMAD.WIDE R12, R9, 0x4, R12 ;  /* 0x00000004090c7825 */ /* 0x001fc600078e020c */
[----:B------:R-:W-:Y:S02]  /*10e0*/  ISETP.NE.AND P0, PT, R3, UR4, PT ;  /* 0x0000000403007c0c */ /* 0x000fe4000bf05270 */
[----:B------:R0:W-:Y:S01]  /*10f0*/  STG.E desc[UR14][R12.64], R11 ;  /* 0x0000000b0c007986 */ /* 0x0001e2000c10190e */
[----:B--2---:R-:W-:-:S05]  /*1100*/  IMAD.WIDE R14, R9, 0x4, R14 ;  /* 0x00000004090e7825 */ /* 0x004fca00078e020e */
[----:B------:R0:W-:Y:S05]  /*1110*/  STG.E desc[UR14][R14.64], R23 ;  /* 0x000000170e007986 */ /* 0x0001ea000c10190e */
[----:B------:R-:W-:Y:S05]  /*1120*/  @P0 BRA `(.L_x_1924) ;  /* 0xfffffff8003c0947 */ /* 0x000fea000383ffff */
.L_x_1918:
[----:B------:R-:W1:Y:S01]  /*1130*/  MUFU.RCP R2, R7 ;  /* 0x0000000700027308 */ /* 0x000e620000001000 */
[----:B------:R-:W-:Y:S07]  /*1140*/  BSSY.RECONVERGENT B2, `(.L_x_1925) ;  /* 0x000000d000027945 */ /* 0x000fee0003800200 */
[----:B------:R-:W2:Y:S01]  /*1150*/  FCHK P0, R10, R7 ;  /* 0x000000070a007302 */ /* 0x000ea20000000000 */
[----:B-1----:R-:W-:-:S04]  /*1160*/  FFMA R3, R2, -R7, 1 ;  /* 0x3f80000002037423 */ /* 0x002fc80000000807 */
[----:B------:R-:W-:-:S04]  /*1170*/  FFMA R3, R2, R3, R2 ;  /* 0x0000000302037223 */ /* 0x000fc80000000002 */
[----:B------:R-:W-:-:S04]  /*1180*/  FFMA R2, R10, R3, RZ ;  /* 0x000000030a027223 */ /* 0x000fc800000000ff */
[----:B------:R-:W-:-:S04]  /*1190*/  FFMA R9, R2, -R7, R10 ;  /* 0x8000000702097223 */ /* 0x000fc8000000000a */
[----:B------:R-:W-:Y:S01]  /*11a0*/  FFMA R2, R3, R9, R2 ;  /* 0x0000000903027223 */ /* 0x000fe20000000002 */
[----:B--2---:R-:W-:Y:S06]  /*11b0*/  @!P0 BRA `(.L_x_1926) ;  /* 0x0000000000148947 */ /* 0x004fec0003800000 */
[----:B------:R-:W-:Y:S02]  /*11c0*/  MOV R33, R10 ;  /* 0x0000000a00217202 */ /* 0x000fe40000000f00 */
[----:B------:R-:W-:Y:S02]  /*11d0*/  MOV R29, R7 ;  /* 0x00000007001d7202 */ /* 0x000fe40000000f00 */
[----:B------:R-:W-:-:S07]  /*11e0*/  MOV R26, 0x1200 ;  /* 0x00001200001a7802 */ /* 0x000fce0000000f00 */
[----:B0-----:R-:W-:Y:S05]  /*11f0*/  CALL.REL.NOINC `($__internal_26_$__cuda_sm3x_div_rn_noftz_f32_slowpath) ;  /* 0x0000008c00987944 */ /* 0x001fea0003c00000 */
[----:B------:R-:W-:-:S07]  /*1200*/  IMAD.MOV.U32 R2, RZ, RZ, R23 ;  /* 0x000000ffff027224 */ /* 0x000fce00078e0017 */
.L_x_1926:
[----:B------:R-:W-:Y:S05]  /*1210*/  BSYNC.RECONVERGENT B2 ;  /* 0x0000000000027941 */ /* 0x000fea0003800200 */
.L_x_1925:
[C-C-:B------:R-:W-:Y:S01]  /*1220*/  FADD R3, -R10.reuse, R7.reuse ;  /* 0x000000070a037221 */ /* 0x140fe20000000100 */
[----:B------:R-:W-:Y:S01]  /*1230*/  FADD R10, R10, R7 ;  /* 0x000000070a0a7221 */ /* 0x000fe20000000000 */
[----:B------:R-:W-:Y:S03]  /*1240*/  BSSY.RECONVERGENT B0, `(.L_x_1927) ;  /* 0x000000e000007945 */ /* 0x000fe60003800200 */
[----:B------:R-:W-:-:S04]  /*1250*/  FMUL R17, R3, R10 ;  /* 0x0000000a03117220 */ /* 0x000fc80000400000 */
[----:B0-----:R0:W1:Y:S01]  /*1260*/  MUFU.RSQ R12, R17 ;  /* 0x00000011000c7308 */ /* 0x0010620000001400 */
[----:B------:R-:W-:-:S04]  /*1270*/  IADD3 R3, PT, PT, R17, -0xd000000, RZ ;  /* 0xf300000011037810 */ /* 0x000fc80007ffe0ff */
[----:B------:R-:W-:-:S13]  /*1280*/  ISETP.GT.U32.AND P0, PT, R3, 0x727fffff, PT ;  /* 0x727fffff0300780c */ /* 0x000fda0003f04070 */
[----:B01----:R-:W-:Y:S05]  /*1290*/  @!P0 BRA `(.L_x_1928) ;  /* 0x0000000000108947 */ /* 0x003fea0003800000 */
[----:B------:R-:W-:-:S07]  /*12a0*/  MOV R24, 0x12c0 ;  /* 0x000012c000187802 */ /* 0x000fce0000000f00 */
[----:B------:R-:W-:Y:S05]  /*12b0*/  CALL.REL.NOINC `($__internal_25_$__cuda_sm20_sqrt_rn_f32_slowpath) ;  /* 0x0000008c00107944 */ /* 0x000fea0003c00000 */
[----:B------:R-:W-:Y:S01]  /*12c0*/  MOV R10, R19 ;  /* 0x00000013000a7202 */ /* 0x000fe20000000f00 */
[----:B------:R-:W-:Y:S06]  /*12d0*/  BRA `(.L_x_1929) ;  /* 0x0000000000107947 */ /* 0x000fec0003800000 */
.L_x_1928:
[----:B------:R-:W-:Y:S01]  /*12e0*/  FMUL.FTZ R10, R17, R12 ;  /* 0x0000000c110a7220 */ /* 0x000fe20000410000 */
[----:B------:R-:W-:-:S03]  /*12f0*/  FMUL.FTZ R9, R12, 0.5 ;  /* 0x3f0000000c097820 */ /* 0x000fc60000410000 */
[----:B------:R-:W-:-:S04]  /*1300*/  FFMA R3, -R10, R10, R17 ;  /* 0x0000000a0a037223 */ /* 0x000fc80000000111 */
[----:B------:R-:W-:-:S07]  /*1310*/  FFMA R10, R3, R9, R10 ;  /* 0x00000009030a7223 */ /* 0x000fce000000000a */
.L_x_1929:
[----:B------:R-:W-:Y:S05]  /*1320*/  BSYNC.RECONVERGENT B0 ;  /* 0x0000000000007941 */ /* 0x000fea0003800200 */
.L_x_1927:
        /* <DEDUP_REMOVED lines=12> */
[----:B------:R-:W-:Y:S05]  /*13f0*/  CALL.REL.NOINC `($__internal_26_$__cuda_sm3x_div_rn_noftz_f32_slowpath) ;  /* 0x0000008c00187944 */ /* 0x000fea0003c00000 */
[----:B------:R-:W-:-:S07]  /*1400*/  MOV R3, R23 ;  /* 0x0000001700037202 */ /* 0x000fce0000000f00 */
.L_x_1931:
[----:B------:R-:W-:Y:S05]  /*1410*/  BSYNC.RECONVERGENT B2 ;  /* 0x0000000000027941 */ /* 0x000fea0003800200 */
.L_x_1930:
[----:B------:R0:W-:Y:S01]  /*1420*/  STL.64 [R1+0x20], R2 ;  /* 0x0000200201007387 */ /* 0x0001e20000100a00 */
[----:B------:R-:W-:Y:S05]  /*1430*/  @!P2 BRA `(.L_x_1932) ;  /* 0x0000000c0090a947 */ /* 0x000fea0003800000 */
[----:B------:R-:W1:Y:S02]  /*1440*/  LDC.64 R10, c[0x0][0x3a0] ;  /* 0x0000e800ff0a7b82 */ /* 0x000e640000000a00 */
[----:B-1----:R-:W2:Y:S02]  /*1450*/  LDG.E R10, desc[UR14][R10.64+0x4] ;  /* 0x0000040e0a0a7981 */ /* 0x002ea4000c1e1900 */
[C---:B--2---:R-:W-:Y:S01]  /*1460*/  FMUL R29, R10.reuse, UR16 ;  /* 0x000000100a1d7c20 */ /* 0x044fe20008400000 */
        /* <DEDUP_REMOVED lines=8> */
[----:B--2---:R-:W-:Y:S06]  /*14f0*/  @!P0 BRA `(.L_x_1933) ;  /* 0x00000000000c8947 */ /* 0x004fec0003800000 */
[----:B------:R-:W-:-:S07]  /*1500*/  MOV R26, 0x1520 ;  /* 0x00001520001a7802 */ /* 0x000fce0000000f00 */
[----:B0-----:R-:W-:Y:S05]  /*1510*/  CALL.REL.NOINC `($__internal_26_$__cuda_sm3x_div_rn_noftz_f32_slowpath) ;  /* 0x0000008800d07944 */ /* 0x001fea0003c00000 */
[----:B------:R-:W-:-:S07]  /*1520*/  MOV R17, R23 ;  /* 0x0000001700117202 */ /* 0x000fce0000000f00 */
.L_x_1933:
[----:B------:R-:W-:Y:S01]  /*1530*/  VIADD R9, R17, 0xf3000000 ;  /* 0xf300000011097836 */ /* 0x000fe20000000000 */
[----:B------:R1:W2:Y:S01]  /*1540*/  MUFU.RSQ R12, R17 ;  /* 0x00000011000c7308 */ /* 0x0002a20000001400 */
[----:B------:R-:W-:Y:S03]  /*1550*/  BSSY.RECONVERGENT B0, `(.L_x_1934) ;  /* 0x000000b000007945 */ /* 0x000fe60003800200 */
[----:B------:R-:W-:-:S13]  /*1560*/  ISETP.GT.U32.AND P0, PT, R9, 0x727fffff, PT ;  /* 0x727fffff0900780c */ /* 0x000fda0003f04070 */
[----:B-12---:R-:W-:Y:S05]  /*1570*/  @!P0 BRA `(.L_x_1935) ;  /* 0x0000000000108947 */ /* 0x006fea0003800000 */
[----:B------:R-:W-:-:S07]  /*1580*/  MOV R24, 0x15a0 ;  /* 0x000015a000187802 */ /* 0x000fce0000000f00 */
[----:B0-----:R-:W-:Y:S05]  /*1590*/  CALL.REL.NOINC `($__internal_25_$__cuda_sm20_sqrt_rn_f32_slowpath) ;  /* 0x0000008800587944 */ /* 0x001fea0003c00000 */
[----:B------:R-:W-:Y:S01]  /*15a0*/  MOV R9, R19 ;  /* 0x0000001300097202 */ /* 0x000fe20000000f00 */
[----:B------:R-:W-:Y:S06]  /*15b0*/  BRA `(.L_x_1936) ;  /* 0x0000000000107947 */ /* 0x000fec0003800000 */
.L_x_1935:
[C---:B------:R-:W-:Y:S01]  /*15c0*/  FMUL.FTZ R10, R12.reuse, R17 ;  /* 0x000000110c0a7220 */ /* 0x040fe20000410000 */
[----:B------:R-:W-:-:S03]  /*15d0*/  FMUL.FTZ R11, R12, 0.5 ;  /* 0x3f0000000c0b7820 */ /* 0x000fc60000410000 */
[----:B------:R-:W-:-:S04]  /*15e0*/  FFMA R9, -R10, R10, R17 ;  /* 0x0000000a0a097223 */ /* 0x000fc80000000111 */
[----:B------:R-:W-:-:S07]  /*15f0*/  FFMA R9, R9, R11, R10 ;  /* 0x0000000b09097223 */ /* 0x000fce000000000a */
.L_x_1936:
[----:B------:R-:W-:Y:S05]  /*1600*/  BSYNC.RECONVERGENT B0 ;  /* 0x0000000000007941 */ /* 0x000fea0003800200 */
.L_x_1934:
[----:B------:R-:W-:Y:S02]  /*1610*/  HFMA2 R13, -RZ, RZ, 0, 0 ;  /* 0x00000000ff0d7431 */ /* 0x000fe400000001ff */
[----:B------:R-:W-:-:S07]  /*1620*/  FMUL R9, R9, R2 ;  /* 0x0000000209097220 */ /* 0x000fce0000400000 */
.L_x_1947:
[----:B-1----:R-:W1:Y:S01]  /*1630*/  LDC.64 R10, c[0x0][0x398] ;  /* 0x0000e600ff0a7b82 */ /* 0x002e620000000a00 */
[----:B------:R-:W-:-:S04]  /*1640*/  IMAD R15, R13, UR7, RZ ;  /* 0x000000070d0f7c24 */ /* 0x000fc8000f8e02ff */
[----:B-1----:R-:W-:-:S06]  /*1650*/  IMAD.WIDE R10, R15, 0x4, R10 ;  /* 0x000000040f0a7825 */ /* 0x002fcc00078e020a */
[----:B------:R-:W2:Y:S01]  /*1660*/  LDG.E R10, desc[UR14][R10.64+0x4] ;  /* 0x0000040e0a0a7981 */ /* 0x000ea2000c1e1900 */
[----:B------:R-:W-:Y:S01]  /*1670*/  BSSY.RECONVERGENT B0, `(.L_x_1937) ;  /* 0x000003f000007945 */ /* 0x000fe20003800200 */
[----:B--2---:R-:W-:-:S04]  /*1680*/  FMUL R12, R10, R7 ;  /* 0x000000070a0c7220 */ /* 0x004fc80000400000 */
[C---:B------:R-:W-:Y:S01]  /*1690*/  FMUL R14, R12.reuse, 0.63661974668502807617 ;  /* 0x3f22f9830c0e7820 */ /* 0x040fe20000400000 */
[----:B------:R-:W-:-:S05]  /*16a0*/  FSETP.GE.AND P0, PT, |R12|, 105615, PT ;  /* 0x47ce47800c00780b */ /* 0x000fca0003f06200 */
[----:B------:R-:W1:Y:S02]  /*16b0*/  F2I.NTZ R14, R14 ;  /* 0x0000000e000e7305 */ /* 0x000e640000203100 */
[----:B-1----:R-:W-:Y:S01]  /*16c0*/  I2FP.F32.S32 R17, R14 ;  /* 0x0000000e00117245 */ /* 0x002fe20000201400 */
        /* <DEDUP_REMOVED lines=10> */
[----:B------:R-:W1:Y:S01]  /*1770*/  LDC.64 R10, c[0x4][RZ] ;  /* 0x01000000ff0a7b82 */ /* 0x000e620000000a00 */
[----:B------:R-:W-:Y:S02]  /*1780*/  IMAD.SHL.U32 R14, R12, 0x100, RZ ;  /* 0x000001000c0e7824 */ /* 0x000fe400078e00ff */
[----:B------:R-:W-:Y:S01]  /*1790*/  HFMA2 R16, -RZ, RZ, 0, 0 ;  /* 0x00000000ff107431 */ /* 0x000fe200000001ff */
[----:B------:R-:W-:Y:S01]  /*17a0*/  MOV R21, RZ ;  /* 0x000000ff00157202 */ /* 0x000fe20000000f00 */
[----:B------:R-:W-:Y:S01]  /*17b0*/  UMOV UR4, URZ ;  /* 0x000000ff00047c82 */ /* 0x000fe20008000000 */
[----:B------:R-:W-:-:S07]  /*17c0*/  LOP3.LUT R25, R14, 0x80000000, RZ, 0xfc, !PT ;  /* 0x800000000e197812 */ /* 0x000fce00078efcff */
.L_x_1939:
[----:B-1----:R-:W-:-:S05]  /*17d0*/  IMAD.WIDE.U32 R18, R21, 0x4, R10 ;  /* 0x0000000415127825 */ /* 0x002fca00078e000a */
        /* <DEDUP_REMOVED lines=33> */
[----:B------:R-:W2:Y:S01]  /*19f0*/  I2F.F64.S64 R18, R18 ;  /* 0x0000001200127312 */ /* 0x000ea20000301c00 */
[----:B------:R-:W-:Y:S02]  /*1a00*/  ISETP.GE.AND P3, PT, R11, RZ, PT ;  /* 0x000000ff0b00720c */ /* 0x000fe40003f66270 */
[----:B------:R-:W-:-:S04]  /*1a10*/  IADD3 R10, PT, PT, -R14, RZ, RZ ;  /* 0x000000ff0e0a7210 */ /* 0x000fc80007ffe1ff */
[----:B------:R-:W-:Y:S01]  /*1a20*/  @!P1 MOV R14, R10 ;  /* 0x0000000a000e9202 */ /* 0x000fe20000000f00 */
[----:B--2---:R-:W-:-:S10]  /*1a30*/  DMUL R22, R18, UR4 ;  /* 0x0000000412167c28 */ /* 0x004fd40008000000 */
[----:B------:R-:W2:Y:S02]  /*1a40*/  F2F.F32.F64 R22, R22 ;  /* 0x0000001600167310 */ /* 0x000ea40000301000 */
[----:B-12---:R-:W-:-:S07]  /*1a50*/  FSEL R15, -R22, R22, !P3 ;  /* 0x00000016160f7208 */ /* 0x006fce0005800100 */
.L_x_1938:
[----:B------:R-:W-:Y:S05]  /*1a60*/  BSYNC.RECONVERGENT B0 ;  /* 0x0000000000007941 */ /* 0x000fea0003800200 */
.L_x_1937:
        /* <DEDUP_REMOVED lines=22> */
[----:B------:R-:W-:Y:S01]  /*1bd0*/  @!P0 MOV R20, RZ ;  /* 0x000000ff00148202 */ /* 0x000fe20000000f00 */
[----:B------:R-:W-:Y:S06]  /*1be0*/  @!P0 BRA `(.L_x_1941) ;  /* 0x0000000000bc8947 */ /* 0x000fec0003800000 */
[----:B------:R-:W1:Y:S01]  /*1bf0*/  LDC.64 R14, c[0x4][RZ] ;  /* 0x01000000ff0e7b82 */ /* 0x000e620000000a00 */
[----:B------:R-:W-:Y:S01]  /*1c00*/  SHF.L.U32 R16, R12, 0x8, RZ ;  /* 0x000000080c107819 */ /* 0x000fe200000006ff */
[----:B------:R-:W-:Y:S01]  /*1c10*/  IMAD.MOV.U32 R18, RZ, RZ, RZ ;  /* 0x000000ffff127224 */ /* 0x000fe200078e00ff */
[----:B------:R-:W-:Y:S01]  /*1c20*/  MOV R10, RZ ;  /* 0x000000ff000a7202 */ /* 0x000fe20000000f00 */
[----:B------:R-:W-:Y:S01]  /*1c30*/  UMOV UR4, URZ ;  /* 0x000000ff00047c82 */ /* 0x000fe20008000000 */
[----:B------:R-:W-:-:S07]  /*1c40*/  LOP3.LUT R27, R16, 0x80000000, RZ, 0xfc, !PT ;  /* 0x80000000101b7812 */ /* 0x000fce00078efcff */
.L_x_1942:
[----:B-1----:R-:W-:-:S05]  /*1c50*/  IMAD.WIDE.U32 R24, R10, 0x4, R14 ;  /* 0x000000040a187825 */ /* 0x002fca00078e000e */
        /* <DEDUP_REMOVED lines=15> */
[----:B--2---:R-:W-:-:S05]  /*1d50*/  IMAD R20, R10, -0x4, R1 ;  /* 0xfffffffc0a147824 */ /* 0x004fca00078e0201 */
        /* <DEDUP_REMOVED lines=17> */
[----:B------:R-:W2:Y:S01]  /*1e70*/  I2F.F64.S64 R14, R14 ;  /* 0x0000000e000e7312 */ /* 0x000ea20000301c00 */
[----:B------:R-:W-:Y:S01]  /*1e80*/  IMAD.MOV R10, RZ, RZ, -R20 ;  /* 0x000000ffff0a7224 */ /* 0x000fe200078e0a14 */
[----:B------:R-:W-:-:S04]  /*1e90*/  ISETP.GE.AND P0, PT, R16, RZ, PT ;  /* 0x000000ff1000720c */ /* 0x000fc80003f06270 */
[----:B------:R-:W-:Y:S01]  /*1ea0*/  @!P1 MOV R20, R10 ;  /* 0x0000000a00149202 */ /* 0x000fe20000000f00 */
[----:B--2---:R-:W-:-:S10]  /*1eb0*/  DMUL R24, R14, UR4 ;  /* 0x000000040e187c28 */ /* 0x004fd40008000000 */
[----:B------:R-:W2:Y:S02]  /*1ec0*/  F2F.F32.F64 R24, R24 ;  /* 0x0000001800187310 */ /* 0x000ea40000301000 */
[----:B-12---:R-:W-:-:S07]  /*1ed0*/  FSEL R17, -R24, R24, !P0 ;  /* 0x0000001818117208 */ /* 0x006fce0004000100 */
.L_x_1941:
[----:B------:R-:W-:Y:S05]  /*1ee0*/  BSYNC.RECONVERGENT B0 ;  /* 0x0000000000007941 */ /* 0x000fea0003800200 */
.L_x_1940:
[----:B------:R-:W-:Y:S01]  /*1ef0*/  FMUL R14, R17, R17 ;  /* 0x00000011110e7220 */ /* 0x000fe20000400000 */
[C---:B------:R-:W-:Y:S01]  /*1f00*/  LOP3.LUT R10, R20.reuse, 0x1, RZ, 0xc0, !PT ;  /* 0x00000001140a7812 */ /* 0x040fe200078ec0ff */
[----:B------:R-:W1:Y:S01]  /*1f10*/  MUFU.RCP R15, R12 ;  /* 0x0000000c000f7308 */ /* 0x000e620000001000 */
        /* <DEDUP_REMOVED lines=12> */
[----:B-1----:R-:W-:-:S03]  /*1fe0*/  FFMA R10, -R12, R15, 1 ;  /* 0x3f8000000c0a7423 */ /* 0x002fc6000000010f */
[----:B------:R-:W-:Y:S01]  /*1ff0*/  @P1 FADD R33, RZ, -R33 ;  /* 0x80000021ff211221 */ /* 0x000fe20000000000 */
[----:B------:R-:W-:-:S03]  /*2000*/  FFMA R10, R15, R10, R15 ;  /* 0x0000000a0f0a7223 */ /* 0x000fc6000000000f */
[----:B------:R-:W1:Y:S01]  /*2010*/  FCHK P0, R33, R12 ;  /* 0x0000000c21007302 */ /* 0x000e620000000000 */
[----:B------:R-:W-:-:S04]  /*2020*/  FFMA R15, R33, R10, RZ ;  /* 0x0000000a210f7223 */ /* 0x000fc800000000ff */
[----:B------:R-:W-:-:S04]  /*2030*/  FFMA R14, -R12, R15, R33 ;  /* 0x0000000f0c0e7223 */ /* 0x000fc80000000121 */
[----:B------:R-:W-:Y:S01]  /*2040*/  FFMA R10, R10, R14, R15 ;  /* 0x0000000e0a0a7223 */ /* 0x000fe2000000000f */
[----:B-1----:R-:W-:Y:S06]  /*2050*/  @!P0 BRA `(.L_x_1944) ;  /* 0x0000000000108947 */ /* 0x002fec0003800000 */
[----:B------:R-:W-:Y:S02]  /*2060*/  MOV R29, R12 ;  /* 0x0000000c001d7202 */ /* 0x000fe40000000f00 */
[----:B------:R-:W-:-:S07]  /*2070*/  MOV R26, 0x2090 ;  /* 0x00002090001a7802 */ /* 0x000fce0000000f00 */
[----:B0-----:R-:W-:Y:S05]  /*2080*/  CALL.REL.NOINC `($__internal_26_$__cuda_sm3x_div_rn_noftz_f32_slowpath) ;  /* 0x0000007c00f47944 */ /* 0x001fea0003c00000 */
[----:B------:R-:W-:-:S07]  /*2090*/  IMAD.MOV.U32 R10, RZ, RZ, R23 ;  /* 0x000000ffff0a7224 */ /* 0x000fce00078e0017 */
.L_x_1944:
[----:B------:R-:W-:Y:S05]  /*20a0*/  BSYNC.RECONVERGENT B2 ;  /* 0x0000000000027941 */ /* 0x000fea0003800200 */
.L_x_1943:
[----:B------:R-:W-:Y:S01]  /*20b0*/  FMUL R29, R12, R12 ;  /* 0x0000000c0c1d7220 */ /* 0x000fe20000400000 */
[----:B------:R-:W-:Y:S03]  /*20c0*/  BSSY.RECONVERGENT B2, `(.L_x_1945) ;  /* 0x000000c000027945 */ /* 0x000fe60003800200 */
        /* <DEDUP_REMOVED lines=8> */
[----:B------:R-:W-:Y:S02]  /*2150*/  MOV R33, R11 ;  /* 0x0000000b00217202 */ /* 0x000fe40000000f00 */
[----:B------:R-:W-:-:S07]  /*2160*/  MOV R26, 0x2180 ;  /* 0x00002180001a7802 */ /* 0x000fce0000000f00 */
[----:B0-----:R-:W-:Y:S05]  /*2170*/  CALL.REL.NOINC `($__internal_26_$__cuda_sm3x_div_rn_noftz_f32_slowpath) ;  /* 0x0000007c00b87944 */ /* 0x001fea0003c00000 */
.L_x_1946:
[----:B------:R-:W-:Y:S05]  /*2180*/  BSYNC.RECONVERGENT B2 ;  /* 0x0000000000027941 */ /* 0x000fea0003800200 */
.L_x_1945:
[----:B------:R-:W1:Y:S01]  /*2190*/  LDC.64 R14, c[0x0][0x3b0] ;  /* 0x0000ec00ff0e7b82 */ /* 0x000e620000000a00 */
[----:B------:R-:W-:-:S07]  /*21a0*/  FADD R10, R23, R10 ;  /* 0x0000000a170a7221 */ /* 0x000fce0000000000 */
[----:B------:R-:W2:Y:S08]  /*21b0*/  LDC.64 R18, c[0x0][0x380] ;  /* 0x0000e000ff127b82 */ /* 0x000eb00000000a00 */
[----:B------:R-:W3:Y:S01]  /*21c0*/  LDC.64 R16, c[0x0][0x388] ;  /* 0x0000e200ff107b82 */ /* 0x000ee20000000a00 */
[----:B-1----:R-:W-:Y:S01]  /*21d0*/  LEA R11, R14, R13, 0x1 ;  /* 0x0000000d0e0b7211 */ /* 0x002fe200078e08ff */
[----:B------:R-:W-:-:S04]  /*21e0*/  VIADD R13, R13, 0x1 ;  /* 0x000000010d0d7836 */ /* 0x000fc80000000000 */
[----:B------:R-:W-:Y:S02]  /*21f0*/  IMAD R11, R11, R15, R0 ;  /* 0x0000000f0b0b7224 */ /* 0x000fe400078e0200 */
[----:B------:R-:W-:Y:S01]  /*2200*/  FMUL R15, R9, R10 ;  /* 0x0000000a090f7220 */ /* 0x000fe20000400000 */
[----:B------:R-:W-:Y:S01]  /*2210*/  ISETP.NE.AND P0, PT, R13, R14, PT ;  /* 0x0000000e0d00720c */ /* 0x000fe20003f05270 */
[----:B--2---:R-:W-:-:S05]  /*2220*/  IMAD.WIDE R18, R11, 0x4, R18 ;  /* 0x000000040b127825 */ /* 0x004fca00078e0212 */
[----:B------:R1:W-:Y:S01]  /*2230*/  STG.E desc[UR14][R18.64], R15 ;  /* 0x0000000f12007986 */ /* 0x0003e2000c10190e */
[----:B---3--:R-:W-:-:S04]  /*2240*/  IMAD.WIDE R16, R11, 0x4, R16 ;  /* 0x000000040b107825 */ /* 0x008fc800078e0210 */
[----:B------:R-:W-:-:S05]  /*2250*/  FMUL R11, RZ, R10 ;  /* 0x0000000aff0b7220 */ /* 0x000fca0000400000 */
[----:B------:R1:W-:Y:S01]  /*2260*/  STG.E desc[UR14][R16.64], R11 ;  /* 0x0000000b10007986 */ /* 0x0003e2000c10190e */
[----:B------:R-:W-:Y:S05]  /*2270*/  @P0 BRA `(.L_x_1947) ;  /* 0xfffffff000ec0947 */ /* 0x000fea000383ffff */
.L_x_1932:
[----:B-1----:R-:W1:Y:S02]  /*2280*/  LDC.64 R10, c[0x0][0x3a0] ;  /* 0x0000e800ff0a7b82 */ /* 0x002e640000000a00 */
[----:B-1----:R-:W2:Y:S04]  /*2290*/  LDG.E R9, desc[UR14][R10.64+0x8] ;  /* 0x0000080e0a097981 */ /* 0x002ea8000c1e1900 */
[----:B------:R-:W3:Y:S01]  /*22a0*/  LDG.E R33, desc[UR14][R10.64] ;  /* 0x0000000e0a217981 */ /* 0x000ee2000c1e1900 */
[----:B--2---:R-:W-:-:S04]  /*22b0*/  FMUL R29, R9, UR16 ;  /* 0x00000010091d7c20 */ /* 0x004fc80008400000 */
[----:B------:R-:W1:Y:S01]  /*22c0*/  MUFU.RCP R12, R29 ;  /* 0x0000001d000c7308 */ /* 0x000e620000001000 */
[----:B---3--:R-:W-:-:S07]  /*22d0*/  FMUL R33, R33, 3 ;  /* 0x4040000021217820 */ /* 0x008fce0000400000 */
        /* <DEDUP_REMOVED lines=10> */
.L_x_1948:
[----:B------:R-:W-:Y:S01]  /*2380*/  IADD3 R9, PT, PT, R17, -0xd000000, RZ ;  /* 0xf300000011097810 */ /* 0x000fe20007ffe0ff */
[----:B------:R1:W2:Y:S01]  /*2390*/  MUFU.RSQ R12, R17 ;  /* 0x00000011000c7308 */ /* 0x0002a20000001400 */
[----:B------:R-:W-:Y:S02]  /*23a0*/  BSSY.RECONVERGENT B0, `(.L_x_1949) ;  /* 0x000000b000007945 */ /* 0x000fe40003800200 */
[----:B------:R-:W-:-:S13]  /*23b0*/  ISETP.GT.U32.AND P0, PT, R9, 0x727fffff, PT ;  /* 0x727fffff0900780c */ /* 0x000fda0003f04070 */
[----:B-1----:R-:W-:Y:S05]  /*23c0*/  @!P0 BRA `(.L_x_1950) ;  /* 0x0000000000108947 */ /* 0x002fea0003800000 */
[----:B------:R-:W-:-:S07]  /*23d0*/  MOV R24, 0x23f0 ;  /* 0x000023f000187802 */ /* 0x000fce0000000f00 */
[----:B0-2---:R-:W-:Y:S05]  /*23e0*/  CALL.REL.NOINC `($__internal_25_$__cuda_sm20_sqrt_rn_f32_slowpath) ;  /* 0x0000007800c47944 */ /* 0x005fea0003c00000 */
[----:B------:R-:W-:Y:S01]  /*23f0*/  IMAD.MOV.U32 R13, RZ, RZ, R19 ;  /* 0x000000ffff0d7224 */ /* 0x000fe200078e0013 */
[----:B------:R-:W-:Y:S06]  /*2400*/  BRA `(.L_x_1951) ;  /* 0x0000000000107947 */ /* 0x000fec0003800000 */
.L_x_1950:
[C---:B--2---:R-:W-:Y:S01]  /*2410*/  FMUL.FTZ R10, R12.reuse, R17 ;  /* 0x000000110c0a7220 */ /* 0x044fe20000410000 */
[----:B------:R-:W-:-:S03]  /*2420*/  FMUL.FTZ R9, R12, 0.5 ;  /* 0x3f0000000c097820 */ /* 0x000fc60000410000 */
[----:B------:R-:W-:-:S04]  /*2430*/  FFMA R13, -R10, R10, R17 ;  /* 0x0000000a0a0d7223 */ /* 0x000fc80000000111 */
[----:B------:R-:W-:-:S07]  /*2440*/  FFMA R13, R13, R9, R10 ;  /* 0x000000090d0d7223 */ /* 0x000fce000000000a */
.L_x_1951:
[----:B------:R-:W-:Y:S05]  /*2450*/  BSYNC.RECONVERGENT B0 ;  /* 0x0000000000007941 */ /* 0x000fea0003800200 */
.L_x_1949:
[C---:B------:R-:W-:Y:S01]  /*2460*/  FMUL R9, R8.reuse, 0.63661974668502807617 ;  /* 0x3f22f98308097820 */ /* 0x040fe20000400000 */
[----:B------:R-:W-:Y:S01]  /*2470*/  FSETP.GE.AND P0, PT, |R8|, 105615, PT ;  /* 0x47ce47800800780b */ /* 0x000fe20003f06200 */
[----:B------:R-:W-:Y:S04]  /*2480*/  BSSY.RECONVERGENT B0, `(.L_x_1952) ;  /* 0x000003c000007945 */ /* 0x000fe80003800200 */
[----:B------:R-:W1:Y:S02]  /*2490*/  F2I.NTZ R9, R9 ;  /* 0x0000000900097305 */ /* 0x000e640000203100 */
[-C--:B-1----:R-:W-:Y:S02]  /*24a0*/  I2FP.F32.S32 R21, R9.reuse ;  /* 0x0000000900157245 */ /* 0x082fe40000201400 */
        /* <DEDUP_REMOVED lines=10> */
[----:B------:R-:W1:Y:S01]  /*2550*/  LDC.64 R10, c[0x4][RZ] ;  /* 0x01000000ff0a7b82 */ /* 0x000e620000000a00 */
[----:B------:R-:W-:Y:S01]  /*2560*/  SHF.L.U32 R9, R8, 0x8, RZ ;  /* 0x0000000808097819 */ /* 0x000fe200000006ff */
[----:B------:R-:W-:Y:S02]  /*2570*/  HFMA2 R14, -RZ, RZ, 0, 0 ;  /* 0x00000000ff0e7431 */ /* 0x000fe400000001ff */
[----:B------:R-:W-:Y:S01]  /*2580*/  IMAD.MOV.U32 R12, RZ, RZ, RZ ;  /* 0x000000ffff0c7224 */ /* 0x000fe200078e00ff */
[----:B------:R-:W-:Y:S01]  /*2590*/  UMOV UR4, URZ ;  /* 0x000000ff00047c82 */ /* 0x000fe20008000000 */
[----:B------:R-:W-:-:S07]  /*25a0*/  LOP3.LUT R15, R9, 0x80000000, RZ, 0xfc, !PT ;  /* 0x80000000090f7812 */ /* 0x000fce00078efcff */
.L_x_1954:
[----:B-1----:R-:W-:-:S06]  /*25b0*/  IMAD.WIDE.U32 R16, R12, 0x4, R10 ;  /* 0x000000040c107825 */ /* 0x002fcc00078e000a */
[----:B--2---:R-:W2:Y:S01]  /*25c0*/  LDG.E.CONSTANT R16, desc[UR14][R16.64] ;  /* 0x0000000e10107981 */ /* 0x004ea2000c1e9900 */
        /* <DEDUP_REMOVED lines=10> */
[C---:B--2---:R-:W-:Y:S02]  /*2670*/  LOP3.LUT R9, R12.reuse, 0xe0, RZ, 0xc0, !PT ;  /* 0x000000e00c097812 */ /* 0x044fe400078ec0ff */
        /* <DEDUP_REMOVED lines=27> */
[----:B-1----:R-:W-:-:S07]  /*2830*/  FSEL R10, -R14, R14, !P3 ;  /* 0x0000000e0e0a7208 */ /* 0x002fce0005800100 */
.L_x_1953:
[----:B------:R-:W-:Y:S05]  /*2840*/  BSYNC.RECONVERGENT B0 ;  /* 0x0000000000007941 */ /* 0x000fea0003800200 */
.L_x_1952:
        /* <DEDUP_REMOVED lines=31> */
.L_x_1957:
        /* <DEDUP_REMOVED lines=35> */
[----:B------:R-:W2:Y:S01]  /*2c70*/  I2F.F64.S64 R16, R16 ;  /* 0x0000001000107312 */ /* 0x000ea20000301c00 */
[----:B------:R-:W-:-:S04]  /*2c80*/  IADD3 R9, PT, PT, -R22, RZ, RZ ;  /* 0x000000ff16097210 */ /* 0x000fc80007ffe1ff */
[----:B------:R-:W-:Y:S01]  /*2c90*/  @!P1 MOV R22, R9 ;  /* 0x0000000900169202 */ /* 0x000fe20000000f00 */
[----:B--2---:R-:W-:-:S10]  /*2ca0*/  DMUL R24, R16, UR4 ;  /* 0x0000000410187c28 */ /* 0x004fd40008000000 */
[----:B------:R-:W2:Y:S02]  /*2cb0*/  F2F.F32.F64 R24, R24 ;  /* 0x0000001800187310 */ /* 0x000ea40000301000 */
[----:B-12---:R-:W-:-:S07]  /*2cc0*/  FSEL R21, -R24, R24, !P0 ;  /* 0x0000001818157208 */ /* 0x006fce0004000100 */
.L_x_1956:
[----:B------:R-:W-:Y:S05]  /*2cd0*/  BSYNC.RECONVERGENT B0 ;  /* 0x0000000000007941 */ /* 0x000fea0003800200 */
.L_x_1955:
[----:B------:R-:W-:Y:S05]  /*2ce0*/  @!P2 BRA `(.L_x_1958) ;  /* 0x0000000c0084a947 */ /* 0x000fea0003800000 */
        /* <DEDUP_REMOVED lines=18> */
.L_x_1969:
[----:B-1----:R-:W1:Y:S01]  /*2e10*/  LDC.64 R18, c[0x0][0x398] ;  /* 0x0000e600ff127b82 */ /* 0x002e620000000a00 */
[----:B------:R-:W-:-:S04]  /*2e20*/  IMAD R11, R13, UR7, RZ ;  /* 0x000000070d0b7c24 */ /* 0x000fc8000f8e02ff */
[----:B-1----:R-:W-:-:S05]  /*2e30*/  IMAD.WIDE R18, R11, 0x4, R18 ;  /* 0x000000040b127825 */ /* 0x002fca00078e0212 */
[----:B------:R-:W2:Y:S01]  /*2e40*/  LDG.E R14, desc[UR14][R18.64+0x4] ;  /* 0x0000040e120e7981 */ /* 0x000ea2000c1e1900 */
[----:B------:R-:W-:Y:S01]  /*2e50*/  BSSY.RECONVERGENT B0, `(.L_x_1959) ;  /* 0x000003f000007945 */ /* 0x000fe20003800200 */
[----:B--2---:R-:W-:-:S04]  /*2e60*/  FMUL R14, R14, R7 ;  /* 0x000000070e0e7220 */ /* 0x004fc80000400000 */
[C---:B------:R-:W-:Y:S01]  /*2e70*/  FMUL R11, R14.reuse, 0.63661974668502807617 ;  /* 0x3f22f9830e0b7820 */ /* 0x040fe20000400000 */
[----:B------:R-:W-:-:S05]  /*2e80*/  FSETP.GE.AND P0, PT, |R14|, 105615, PT ;  /* 0x47ce47800e00780b */ /* 0x000fca0003f06200 */
        /* <DEDUP_REMOVED lines=18> */
.L_x_1961:
[----:B-1----:R-:W-:-:S05]  /*2fb0*/  IMAD.WIDE.U32 R26, R12, 0x4, R20 ;  /* 0x000000040c1a7825 */ /* 0x002fca00078e0014 */
        /* <DEDUP_REMOVED lines=40> */
.L_x_1960:
[----:B------:R-:W-:Y:S05]  /*3240*/  BSYNC.RECONVERGENT B0 ;  /* 0x0000000000007941 */ /* 0x000fea0003800200 */
.L_x_1959:
        /* <DEDUP_REMOVED lines=29> */
.L_x_1964:
[----:B-1----:R-:W1:Y:S02]  /*3420*/  LDC.64 R16, c[0x4][RZ] ;  /* 0x01000000ff107b82 */ /* 0x002e640000000a00 */
[----:B-1----:R-:W-:-:S05]  /*3430*/  IMAD.WIDE.U32 R24, R11, 0x4, R16 ;  /* 0x000000040b187825 */ /* 0x002fca00078e0010 */
        /* <DEDUP_REMOVED lines=14> */
[----:B-1----:R-:W-:-:S05]  /*3520*/  SHF.R.U32.HI R16, RZ, 0x5, R11 ;  /* 0x00000005ff107819 */ /* 0x002fca000001160b */
        /* <DEDUP_REMOVED lines=23> */
[----:B------:R-:W1:Y:S02]  /*36a0*/  F2F.F32.F64 R18, R18 ;  /* 0x0000001200127310 */ /* 0x000e640000301000 */
[----:B-1----:R-:W-:-:S07]  /*36b0*/  FSEL R17, -R18, R18, !P0 ;  /* 0x0000001212117208 */ /* 0x002fce0004000100 */
.L_x_1963:
[----:B------:R-:W-:Y:S05]  /*36c0*/  BSYNC.RECONVERGENT B0 ;  /* 0x0000000000007941 */ /* 0x000fea0003800200 */
.L_x_1962:
        /* <DEDUP_REMOVED lines=23> */
[----:B------:R-:W-:Y:S01]  /*3840*/  IMAD.MOV.U32 R29, RZ, RZ, R14 ;  /* 0x000000ffff1d7224 */ /* 0x000fe200078e000e */
[----:B------:R-:W-:-:S07]  /*3850*/  MOV R26, 0x3870 ;  /* 0x00003870001a7802 */ /* 0x000fce0000000f00 */
[----:B0-----:R-:W-:Y:S05]  /*3860*/  CALL.REL.NOINC `($__internal_26_$__cuda_sm3x_div_rn_noftz_f32_slowpath) ;  /* 0x0000006400fc7944 */ /* 0x001fea0003c00000 */
[----:B------:R-:W-:-:S07]  /*3870*/  MOV R11, R23 ;  /* 0x00000017000b7202 */ /* 0x000fce0000000f00 */
.L_x_1966:
[----:B------:R-:W-:Y:S05]  /*3880*/  BSYNC.RECONVERGENT B2 ;  /* 0x0000000000027941 */ /* 0x000fea0003800200 */
.L_x_1965:
        /* <DEDUP_REMOVED lines=13> */
.L_x_1968:
[----:B------:R-:W-:Y:S05]  /*3960*/  BSYNC.RECONVERGENT B2 ;  /* 0x0000000000027941 */ /* 0x000fea0003800200 */
.L_x_1967:
[----:B------:R-:W1:Y:S01]  /*3970*/  LDC.64 R14, c[0x0][0x3b0] ;  /* 0x0000ec00ff0e7b82 */ /* 0x000e620000000a00 */
[----:B------:R-:W-:-:S04]  /*3980*/  FADD R11, R23, R11 ;  /* 0x0000000b170b7221 */ /* 0x000fc80000000000 */
[-C--:B------:R-:W-:Y:S01]  /*3990*/  FMUL R25, R10, R11.reuse ;  /* 0x0000000b0a197220 */ /* 0x080fe20000400000 */
[----:B------:R-:W-:Y:S02]  /*39a0*/  FMUL R11, R9, R11 ;  /* 0x0000000b090b7220 */ /* 0x000fe40000400000 */
[----:B------:R-:W2:Y:S08]  /*39b0*/  LDC.64 R18, c[0x0][0x380] ;  /* 0x0000e000ff127b82 */ /* 0x000eb00000000a00 */
[----:B------:R-:W3:Y:S01]  /*39c0*/  LDC.64 R16, c[0x0][0x388] ;  /* 0x0000e200ff107b82 */ /* 0x000ee20000000a00 */
[----:B-1----:R-:W-:-:S04]  /*39d0*/  IMAD R12, R14, 0x3, R13 ;  /* 0x000000030e0c7824 */ /* 0x002fc800078e020d */
[----:B------:R-:W-:-:S04]  /*39e0*/  IMAD R23, R12, R15, R0 ;  /* 0x0000000f0c177224 */ /* 0x000fc800078e0200 */
[----:B--2---:R-:W-:-:S05]  /*39f0*/  IMAD.WIDE R20, R23, 0x4, R18 ;  /* 0x0000000417147825 */ /* 0x004fca00078e0212 */
[----:B------:R1:W-:Y:S01]  /*3a00*/  STG.E desc[UR14][R20.64], R25 ;  /* 0x0000001914007986 */ /* 0x0003e2000c10190e */
[----:B---3--:R-:W-:-:S05]  /*3a10*/  IMAD.WIDE R22, R23, 0x4, R16 ;  /* 0x0000000417167825 */ /* 0x008fca00078e0210 */
[----:B------:R1:W-:Y:S04]  /*3a20*/  STG.E desc[UR14][R22.64], R11 ;  /* 0x0000000b16007986 */ /* 0x0003e8000c10190e */
[----:B------:R-:W2:Y:S01]  /*3a30*/  LDG.E R24, desc[UR14][R20.64] ;  /* 0x0000000e14187981 */ /* 0x000ea2000c1e1900 */
[----:B------:R-:W-:-:S05]  /*3a40*/  IMAD.MOV R27, RZ, RZ, -R14 ;  /* 0x000000ffff1b7224 */ /* 0x000fca00078e0a0e */
[----:B------:R-:W-:-:S05]  /*3a50*/  LEA R12, R27, R12, 0x1 ;  /* 0x0000000c1b0c7211 */ /* 0x000fca00078e08ff */
[----:B------:R-:W-:-:S04]  /*3a60*/  IMAD R15, R12, R15, R0 ;  /* 0x0000000f0c0f7224 */ /* 0x000fc800078e0200 */
[----:B------:R-:W-:-:S04]  /*3a70*/  IMAD.WIDE R18, R15, 0x4, R18 ;  /* 0x000000040f127825 */ /* 0x000fc800078e0212 */
[----:B--2---:R-:W-:-:S05]  /*3a80*/  FADD R29, -R24, -RZ ;  /* 0x800000ff181d7221 */ /* 0x004fca0000000100 */
[----:B------:R1:W-:Y:S04]  /*3a90*/  STG.E desc[UR14][R18.64], R29 ;  /* 0x0000001d12007986 */ /* 0x0003e8000c10190e */
[----:B------:R-:W2:Y:S01]  /*3aa0*/  LDG.E R27, desc[UR14][R22.64] ;  /* 0x0000000e161b7981 */ /* 0x000ea2000c1e1900 */
[----:B------:R-:W-:Y:S01]  /*3ab0*/  IMAD.WIDE R16, R15, 0x4, R16 ;  /* 0x000000040f107825 */ /* 0x000fe200078e0210 */
[----:B------:R-:W-:-:S04]  /*3ac0*/  IADD3 R13, PT, PT, R13, 0x1, RZ ;  /* 0x000000010d0d7810 */ /* 0x000fc80007ffe0ff */
[----:B------:R-:W-:Y:S01]  /*3ad0*/  ISETP.NE.AND P0, PT, R13, R14, PT ;  /* 0x0000000e0d00720c */ /* 0x000fe20003f05270 */
[----:B--2---:R1:W-:-:S12]  /*3ae0*/  STG.E desc[UR14][R16.64], R27 ;  /* 0x0000001b10007986 */ /* 0x0043d8000c10190e */
[----:B------:R-:W-:Y:S05]  /*3af0*/  @P0 BRA `(.L_x_1969) ;  /* 0xfffffff000c40947 */ /* 0x000fea000383ffff */
.L_x_1958:
[----:B------:R-:W2:Y:S02]  /*3b00*/  LDCU UR4, c[0x0][0x3ac] ;  /* 0x00007580ff0477ac */ /* 0x000ea40008000800 */
[----:B--2---:R-:W-:-:S09]  /*3b10*/  UISETP.GE.AND UP0, UPT, UR4, 0x2, UPT ;  /* 0x000000020400788c */ /* 0x004fd2000bf06270 */
[----:B------:R-:W-:Y:S05]  /*3b20*/  BRA.U !UP0, `(.L_x_1970) ;  /* 0x0000006108007547 */ /* 0x000fea000b800000 */
[----:B------:R-:W-:Y:S02]  /*3b30*/  HFMA2 R10, -RZ, RZ, 0, 5.9604644775390625e-08 ;  /* 0x00000001ff0a7431 */ /* 0x000fe400000001ff */
[----:B------:R-:W-:Y:S01]  /*3b40*/  IMAD.MOV.U32 R9, RZ, RZ, 0x2 ;  /* 0x00000002ff097424 */ /* 0x000fe200078e00ff */
[----:B-1----:R-:W-:Y:S01]  /*3b50*/  MOV R11, 0x3 ;  /* 0x00000003000b7802 */ /* 0x002fe20000000f00 */
[----:B------:R-:W-:Y:S01]  /*3b60*/  IMAD.MOV.U32 R12, RZ, RZ, RZ ;  /* 0x000000ffff0c7224 */ /* 0x000fe200078e00ff */
[----:B------:R-:W-:Y:S02]  /*3b70*/  PRMT R13, RZ, 0x7610, R13 ;  /* 0x00007610ff0d7816 */ /* 0x000fe4000000000d */
[----:B------:R-:W-:-:S07]  /*3b80*/  PRMT R14, RZ, 0x7610, R14 ;  /* 0x00007610ff0e7816 */ /* 0x000fce000000000e */
.L_x_2080:
[----:B-1234-:R-:W-:-:S05]  /*3b90*/  LEA R19, R9, R1, 0x2 ;  /* 0x0000000109137211 */ /* 0x01efca00078e10ff */
[----:B------:R-:W2:Y:S01]  /*3ba0*/  LDL R18, [R19+0x1c] ;  /* 0x00001c0013127983 */ /* 0x000ea20000100800 */
[C---:B------:R-:W-:Y:S02]  /*3bb0*/  IADD3 R16, PT, PT, R12.reuse, 0x1, RZ ;  /* 0x000000010c107810 */ /* 0x040fe40007ffe0ff */
[----:B------:R-:W-:Y:S02]  /*3bc0*/  ISETP.GE.U32.AND P3, PT, R12, 0x7, PT ;  /* 0x000000070c00780c */ /* 0x000fe40003f66070 */
[----:B------:R-:W-:Y:S01]  /*3bd0*/  IADD3 R14, PT, PT, R14, 0x1, RZ ;  /* 0x000000010e0e7810 */ /* 0x000fe20007ffe0ff */
[----:B------:R-:W-:Y:S01]  /*3be0*/  IMAD.IADD R15, R16, 0x1, R9 ;  /* 0x00000001100f7824 */ /* 0x000fe200078e0209 */
[----:B------:R-:W-:Y:S02]  /*3bf0*/  MOV R34, RZ ;  /* 0x000000ff00227202 */ /* 0x000fe40000000f00 */
[----:B------:R-:W-:Y:S02]  /*3c00*/  LOP3.LUT R17, R14, 0x7, RZ, 0xc0, !PT ;  /* 0x000000070e117812 */ /* 0x000fe400078ec0ff */
[----:B------:R-:W-:Y:S01]  /*3c10*/  I2FP.F32.S32 R15, R15 ;  /* 0x0000000f000f7245 */ /* 0x000fe20000201400 */
        /* <DEDUP_REMOVED lines=8> */
[----:B------:R-:W-:-:S07]  /*3ca0*/  IMAD.MOV.U32 R34, RZ, RZ, RZ ;  /* 0x000000ffff227224 */ /* 0x000fce00078e00ff */
.L_x_1988:
[----:B------:R-:W-:-:S05]  /*3cb0*/  LEA R27, R34, R1, 0x2 ;  /* 0x00000001221b7211 */ /* 0x000fca00078e10ff */
[----:B-1----:R-:W2:Y:S04]  /*3cc0*/  LDL.64 R20, [R27+0x20] ;  /* 0x000020001b147983 */ /* 0x002ea80000100a00 */
[----:B------:R-:W3:Y:S01]  /*3cd0*/  LDL.64 R18, [R27+0x48] ;  /* 0x000048001b127983 */ /* 0x000ee20000100a00 */
[C---:B------:R-:W-:Y:S01]  /*3ce0*/  IADD3 R35, PT, PT, -R34.reuse, R9, RZ ;  /* 0x0000000922237210 */ /* 0x040fe20007ffe1ff */
[----:B------:R-:W-:Y:S01]  /*3cf0*/  IMAD.IADD R36, R34, 0x1, R9 ;  /* 0x0000000122247824 */ /* 0x000fe200078e0209 */
[----:B------:R-:W-:Y:S02]  /*3d00*/  BSSY.RECONVERGENT B2, `(.L_x_1972) ;  /* 0x0000012000027945 */ /* 0x000fe40003800200 */
[----:B------:R-:W-:Y:S02]  /*3d10*/  I2FP.F32.S32 R29, R35 ;  /* 0x00000023001d7245 */ /* 0x000fe40000201400 */
[----:B------:R-:W-:-:S02]  /*3d20*/  IADD3 R22, PT, PT, R36, -0x1, RZ ;  /* 0xffffffff24167810 */ /* 0x000fc40007ffe0ff */
[----:B------:R-:W1:Y:S02]  /*3d30*/  MUFU.RCP R24, R29 ;  /* 0x0000001d00187308 */ /* 0x000e640000001000 */
[----:B------:R-:W-:Y:S01]  /*3d40*/  I2FP.F32.S32 R23, R22 ;  /* 0x0000001600177245 */ /* 0x000fe20000201400 */
[----:B--2---:R-:W-:-:S04]  /*3d50*/  FMUL R22, R20, R2 ;  /* 0x0000000214167220 */ /* 0x004fc80000400000 */
[----:B---3--:R-:W-:Y:S01]  /*3d60*/  FMUL R18, R23, R18 ;  /* 0x0000001217127220 */ /* 0x008fe20000400000 */
[----:B-1----:R-:W-:-:S03]  /*3d70*/  FFMA R23, -R29, R24, 1 ;  /* 0x3f8000001d177423 */ /* 0x002fc60000000118 */
[----:B------:R-:W-:Y:S01]  /*3d80*/  FFMA R33, R15, R22, -R18 ;  /* 0x000000160f217223 */ /* 0x000fe20000000812 */
[----:B------:R-:W-:-:S03]  /*3d90*/  FFMA R22, R24, R23, R24 ;  /* 0x0000001718167223 */ /* 0x000fc60000000018 */
[----:B------:R-:W1:Y:S01]  /*3da0*/  FCHK P0, R33, R29 ;  /* 0x0000001d21007302 */ /* 0x000e620000000000 */
[----:B------:R-:W-:-:S04]  /*3db0*/  FFMA R23, R33, R22, RZ ;  /* 0x0000001621177223 */ /* 0x000fc800000000ff */
[----:B------:R-:W-:-:S04]  /*3dc0*/  FFMA R18, -R29, R23, R33 ;  /* 0x000000171d127223 */ /* 0x000fc80000000121 */
[----:B------:R-:W-:Y:S01]  /*3dd0*/  FFMA R22, R22, R18, R23 ;  /* 0x0000001216167223 */ /* 0x000fe20000000017 */
[----:B-1----:R-:W-:Y:S06]  /*3de0*/  @!P0 BRA `(.L_x_1973) ;  /* 0x00000000000c8947 */ /* 0x002fec0003800000 */
[----:B------:R-:W-:-:S07]  /*3df0*/  MOV R26, 0x3e10 ;  /* 0x00003e10001a7802 */ /* 0x000fce0000000f00 */
[----:B0-----:R-:W-:Y:S05]  /*3e00*/  CALL.REL.NOINC `($__internal_26_$__cuda_sm3x_div_rn_noftz_f32_slowpath) ;  /* 0x0000006000947944 */ /* 0x001fea0003c00000 */
[----:B------:R-:W-:-:S07]  /*3e10*/  MOV R22, R23 ;  /* 0x0000001700167202 */ /* 0x000fce0000000f00 */
.L_x_1973:
[----:B------:R-:W-:Y:S05]  /*3e20*/  BSYNC.RECONVERGENT B2 ;  /* 0x0000000000027941 */ /* 0x000fea0003800200 */
.L_x_1972:
[----:B------:R-:W-:Y:S01]  /*3e30*/  LOP3.LUT R18, RZ, R34, RZ, 0x33, !PT ;  /* 0x00000022ff127212 */ /* 0x000fe200078e33ff */
[----:B------:R-:W-:Y:S01]  /*3e40*/  BSSY.RECONVERGENT B2, `(.L_x_1974) ;  /* 0x0000011000027945 */ /* 0x000fe20003800200 */
[----:B------:R-:W-:-:S03]  /*3e50*/  I2FP.F32.S32 R24, R36 ;  /* 0x0000002400187245 */ /* 0x000fc60000201400 */
[----:B------:R-:W-:Y:S02]  /*3e60*/  IMAD.IADD R18, R18, 0x1, R9 ;  /* 0x0000000112127824 */ /* 0x000fe400078e0209 */
[----:B------:R-:W-:-:S03]  /*3e70*/  FMUL R24, R19, R24 ;  /* 0x0000001813187220 */ /* 0x000fc60000400000 */
[----:B------:R-:W-:Y:S01]  /*3e80*/  I2FP.F32.S32 R29, R18 ;  /* 0x00000012001d7245 */ /* 0x000fe20000201400 */
[----:B------:R-:W-:-:S03]  /*3e90*/  FMUL R18, R21, R2 ;  /* 0x0000000215127220 */ /* 0x000fc60000400000 */
[----:B------:R-:W1:Y:S01]  /*3ea0*/  MUFU.RCP R26, R29 ;  /* 0x0000001d001a7308 */ /* 0x000e620000001000 */
[----:B------:R-:W-:-:S07]  /*3eb0*/  FFMA R33, R15, R18, -R24 ;  /* 0x000000120f217223 */ /* 0x000fce0000000818 */
        /* <DEDUP_REMOVED lines=9> */
.L_x_1975:
[----:B------:R-:W-:Y:S05]  /*3f50*/  BSYNC.RECONVERGENT B2 ;  /* 0x0000000000027941 */ /* 0x000fea0003800200 */
.L_x_1974:
[----:B------:R-:W2:Y:S04]  /*3f60*/  LDL.64 R24, [R27+0x50] ;  /* 0x000050001b187983 */ /* 0x000ea80000100a00 */
[----:B------:R-:W3:Y:S01]  /*3f70*/  LDL.64 R18, [R27+0x28] ;  /* 0x000028001b127983 */ /* 0x000ee20000100a00 */
[----:B------:R-:W-:Y:S01]  /*3f80*/  IADD3 R29, PT, PT, R35, -0x2, RZ ;  /* 0xfffffffe231d7810 */ /* 0x000fe20007ffe0ff */
[----:B------:R-:W-:Y:S01]  /*3f90*/  BSSY.RECONVERGENT B2, `(.L_x_1976) ;  /* 0x0000014000027945 */ /* 0x000fe20003800200 */
[----:B------:R-:W-:Y:S01]  /*3fa0*/  IADD3 R28, PT, PT, R36, 0x1, RZ ;  /* 0x00000001241c7810 */ /* 0x000fe20007ffe0ff */
[----:B------:R-:W-:Y:S01]  /*3fb0*/  STL.64 [R27+0x48], R20 ;  /* 0x000048141b007387 */ /* 0x000fe20000100a00 */
        /* <DEDUP_REMOVED lines=11> */
[----:B-1----:R-:W-:-:S04]  /*4070*/  FFMA R22, -R29, R31, R33 ;  /* 0x0000001f1d167223 */ /* 0x002fc80000000121 */
[----:B------:R-:W-:Y:S01]  /*4080*/  FFMA R22, R26, R22, R31 ;  /* 0x000000161a167223 */ /* 0x000fe2000000001f */
[----:B--2---:R-:W-:Y:S06]  /*4090*/  @!P0 BRA `(.L_x_1977) ;  /* 0x00000000000c8947 */ /* 0x004fec0003800000 */
[----:B------:R-:W-:-:S07]  /*40a0*/  MOV R26, 0x40c0 ;  /* 0x000040c0001a7802 */ /* 0x000fce0000000f00 */
[----:B0-----:R-:W-:Y:S05]  /*40b0*/  CALL.REL.NOINC `($__internal_26_$__cuda_sm3x_div_rn_noftz_f32_slowpath) ;  /* 0x0000005c00e87944 */ /* 0x001fea0003c00000 */
[----:B------:R-:W-:-:S07]  /*40c0*/  IMAD.MOV.U32 R22, RZ, RZ, R23 ;  /* 0x000000ffff167224 */ /* 0x000fce00078e0017 */
.L_x_1977:
[----:B------:R-:W-:Y:S05]  /*40d0*/  BSYNC.RECONVERGENT B2 ;  /* 0x0000000000027941 */ /* 0x000fea0003800200 */
.L_x_1976:
[----:B------:R-:W-:Y:S01]  /*40e0*/  IADD3 R29, PT, PT, R35, -0x3, RZ ;  /* 0xfffffffd231d7810 */ /* 0x000fe20007ffe0ff */
[----:B------:R-:W-:Y:S01]  /*40f0*/  BSSY.RECONVERGENT B2, `(.L_x_1978) ;  /* 0x0000011000027945 */ /* 0x000fe20003800200 */
[----:B------:R-:W-:Y:S02]  /*4100*/  IADD3 R20, PT, PT, R36, 0x2, RZ ;  /* 0x0000000224147810 */ /* 0x000fe40007ffe0ff */
[----:B------:R-:W-:Y:S02]  /*4110*/  I2FP.F32.S32 R29, R29 ;  /* 0x0000001d001d7245 */ /* 0x000fe40000201400 */
[----:B------:R-:W-:Y:S01]  /*4120*/  I2FP.F32.S32 R24, R20 ;  /* 0x0000001400187245 */ /* 0x000fe20000201400 */
[----:B------:R-:W-:Y:S01]  /*4130*/  FMUL R20, R19, R2 ;  /* 0x0000000213147220 */ /* 0x000fe20000400000 */
[----:B------:R-:W1:Y:S03]  /*4140*/  MUFU.RCP R26, R29 ;  /* 0x0000001d001a7308 */ /* 0x000e660000001000 */
[----:B------:R-:W-:-:S04]  /*4150*/  FMUL R24, R25, R24 ;  /* 0x0000001819187220 */ /* 0x000fc80000400000 */
[----:B------:R-:W-:-:S04]  /*4160*/  FFMA R33, R15, R20, -R24 ;  /* 0x000000140f217223 */ /* 0x000fc80000000818 */
        /* <DEDUP_REMOVED lines=9> */
.L_x_1979:
[----:B------:R-:W-:Y:S05]  /*4200*/  BSYNC.RECONVERGENT B2 ;  /* 0x0000000000027941 */ /* 0x000fea0003800200 */
.L_x_1978:
[----:B------:R-:W2:Y:S04]  /*4210*/  LDL.64 R24, [R27+0x58] ;  /* 0x000058001b187983 */ /* 0x000ea80000100a00 */
[----:B------:R-:W3:Y:S01]  /*4220*/  LDL.64 R20, [R27+0x30] ;  /* 0x000030001b147983 */ /* 0x000ee20000100a00 */
[----:B------:R-:W-:Y:S01]  /*4230*/  VIADD R29, R35, 0xfffffffc ;  /* 0xfffffffc231d7836 */ /* 0x000fe20000000000 */
[----:B------:R-:W-:Y:S01]  /*4240*/  IADD3 R28, PT, PT, R36, 0x3, RZ ;  /* 0x00000003241c7810 */ /* 0x000fe20007ffe0ff */
[----:B------:R-:W-:Y:S01]  /*4250*/  BSSY.RECONVERGENT B2, `(.L_x_1980) ;  /* 0x0000013000027945 */ /* 0x000fe20003800200 */
[----:B------:R-:W-:Y:S02]  /*4260*/  STL.64 [R27+0x50], R18 ;  /* 0x000050121b007387 */ /* 0x000fe40000100a00 */
[----:B------:R-:W-:-:S02]  /*4270*/  I2FP.F32.S32 R29, R29 ;  /* 0x0000001d001d7245 */ /* 0x000fc40000201400 */
        /* <DEDUP_REMOVED lines=15> */
[----:B------:R-:W-:-:S07]  /*4370*/  MOV R22, R23 ;  /* 0x0000001700167202 */ /* 0x000fce0000000f00 */
.L_x_1981:
[----:B------:R-:W-:Y:S05]  /*4380*/  BSYNC.RECONVERGENT B2 ;  /* 0x0000000000027941 */ /* 0x000fea0003800200 */
.L_x_1980:
[----:B------:R-:W-:Y:S01]  /*4390*/  VIADD R29, R35, 0xfffffffb ;  /* 0xfffffffb231d7836 */ /* 0x000fe20000000000 */
[----:B------:R-:W-:Y:S01]  /*43a0*/  IADD3 R18, PT, PT, R36, 0x4, RZ ;  /* 0x0000000424127810 */ /* 0x000fe20007ffe0ff */
[----:B------:R-:W-:Y:S03]  /*43b0*/  BSSY.RECONVERGENT B2, `(.L_x_1982) ;  /* 0x0000010000027945 */ /* 0x000fe60003800200 */
        /* <DEDUP_REMOVED lines=15> */
.L_x_1983:
[----:B------:R-:W-:Y:S05]  /*44b0*/  BSYNC.RECONVERGENT B2 ;  /* 0x0000000000027941 */ /* 0x000fea0003800200 */
.L_x_1982:
[----:B------:R-:W2:Y:S04]  /*44c0*/  LDL.64 R24, [R27+0x60] ;  /* 0x000060001b187983 */ /* 0x000ea80000100a00 */
[----:B------:R-:W3:Y:S01]  /*44d0*/  LDL.64 R18, [R27+0x38] ;  /* 0x000038001b127983 */ /* 0x000ee20000100a00 */
[----:B------:R-:W-:Y:S01]  /*44e0*/  IADD3 R29, PT, PT, R35, -0x6, RZ ;  /* 0xfffffffa231d7810 */ /* 0x000fe20007ffe0ff */
[----:B------:R-:W-:Y:S01]  /*44f0*/  VIADD R28, R36, 0x5 ;  /* 0x00000005241c7836 */ /* 0x000fe20000000000 */
[----:B------:R-:W-:Y:S01]  /*4500*/  BSSY.RECONVERGENT B2, `(.L_x_1984) ;  /* 0x0000013000027945 */ /* 0x000fe20003800200 */
        /* <DEDUP_REMOVED lines=18> */
.L_x_1985:
[----:B------:R-:W-:Y:S05]  /*4630*/  BSYNC.RECONVERGENT B2 ;  /* 0x0000000000027941 */ /* 0x000fea0003800200 */
.L_x_1984:
[----:B------:R-:W-:Y:S01]  /*4640*/  IADD3 R29, PT, PT, R35, -0x7, RZ ;  /* 0xfffffff9231d7810 */ /* 0x000fe20007ffe0ff */
[----:B------:R-:W-:Y:S02]  /*4650*/  VIADD R36, R36, 0x6 ;  /* 0x0000000624247836 */ /* 0x000fe40000000000 */
[----:B------:R-:W-:Y:S01]  /*4660*/  FMUL R20, R19, R2 ;  /* 0x0000000213147220 */ /* 0x000fe20000400000 */
[----:B------:R-:W-:Y:S01]  /*4670*/  BSSY.RECONVERGENT B2, `(.L_x_1986) ;  /* 0x000000f000027945 */ /* 0x000fe20003800200 */
[----:B------:R-:W-:Y:S02]  /*4680*/  I2FP.F32.S32 R29, R29 ;  /* 0x0000001d001d7245 */ /* 0x000fe40000201400 */
[----:B------:R-:W-:Y:S02]  /*4690*/  I2FP.F32.S32 R36, R36 ;  /* 0x0000002400247245 */ /* 0x000fe40000201400 */
        /* <DEDUP_REMOVED lines=12> */
.L_x_1987:
[----:B------:R-:W-:Y:S05]  /*4760*/  BSYNC.RECONVERGENT B2 ;  /* 0x0000000000027941 */ /* 0x000fea0003800200 */
.L_x_1986:
[----:B------:R2:W-:Y:S01]  /*4770*/  STL.64 [R27+0x38], R22 ;  /* 0x000038161b007387 */ /* 0x0005e20000100a00 */
[----:B------:R-:W-:Y:S02]  /*4780*/  IADD3 R34, PT, PT, R34, 0x8, RZ ;  /* 0x0000000822227810 */ /* 0x000fe40007ffe0ff */
[----:B------:R-:W-:Y:S01]  /*4790*/  LOP3.LUT R21, R10, 0x7ffffff8, RZ, 0xc0, !PT ;  /* 0x7ffffff80a157812 */ /* 0x000fe200078ec0ff */
[----:B------:R2:W-:Y:S03]  /*47a0*/  STL.64 [R27+0x60], R18 ;  /* 0x000060121b007387 */ /* 0x0005e60000100a00 */
[----:B------:R-:W-:-:S13]  /*47b0*/  ISETP.NE.AND P0, PT, R34, R21, PT ;  /* 0x000000152200720c */ /* 0x000fda0003f05270 */
[----:B--2---:R-:W-:Y:S05]  /*47c0*/  @P0 BRA `(.L_x_1988) ;  /* 0xfffffff400380947 */ /* 0x004fea000383ffff */
[----:B------:R-:W-:-:S07]  /*47d0*/  MOV R34, R21 ;  /* 0x0000001500227202 */ /* 0x000fce0000000f00 */
.L_x_1971:
[----:B------:R-:W-:-:S13]  /*47e0*/  LOP3.LUT P0, RZ, R10, 0x7, RZ, 0xc0, !PT ;  /* 0x000000070aff7812 */ /* 0x000fda000780c0ff */
[----:B------:R-:W-:Y:S05]  /*47f0*/  @!P0 BRA `(.L_x_1989) ;  /* 0x0000000800e08947 */ /* 0x000fea0003800000 */
[----:B-1----:R-:W-:-:S05]  /*4800*/  VIADD R18, R17, 0xffffffff ;  /* 0xffffffff11127836 */ /* 0x002fca0000000000 */
[----:B------:R-:W-:-:S13]  /*4810*/  ISETP.GE.U32.AND P0, PT, R18, 0x3, PT ;  /* 0x000000031200780c */ /* 0x000fda0003f06070 */
[----:B------:R-:W-:Y:S05]  /*4820*/  @!P0 BRA `(.L_x_1990) ;  /* 0x0000000400888947 */ /* 0x000fea0003800000 */
[----:B------:R-:W-:-:S05]  /*4830*/  LEA R22, R34, R1, 0x2 ;  /* 0x0000000122167211 */ /* 0x000fca00078e10ff */
[----:B------:R-:W2:Y:S04]  /*4840*/  LDL R21, [R22+0x20] ;  /* 0x0000200016157983 */ /* 0x000ea80000100800 */
[----:B------:R-:W3:Y:S01]  /*4850*/  LDL R26, [R22+0x48] ;  /* 0x00004800161a7983 */ /* 0x000ee20000100800 */
[C---:B------:R-:W-:Y:S01]  /*4860*/  IADD3 R18, PT, PT, -R34.reuse, R9, RZ ;  /* 0x0000000922127210 */ /* 0x040fe20007ffe1ff */
[----:B------:R-:W-:Y:S01]  /*4870*/  IMAD.IADD R20, R34, 0x1, R9 ;  /* 0x0000000122147824 */ /* 0x000fe200078e0209 */
[----:B------:R-:W-:Y:S02]  /*4880*/  BSSY.RECONVERGENT B2, `(.L_x_1991) ;  /* 0x0000012000027945 */ /* 0x000fe40003800200 */
[----:B------:R-:W-:Y:S02]  /*4890*/  I2FP.F32.S32 R30, R18 ;  /* 0x00000012001e7245 */ /* 0x000fe40000201400 */
[----:B------:R-:W-:-:S02]  /*48a0*/  IADD3 R19, PT, PT, R20, -0x1, RZ ;  /* 0xffffffff14137810 */ /* 0x000fc40007ffe0ff */
[----:B------:R-:W1:Y:S02]  /*48b0*/  MUFU.RCP R23, R30 ;  /* 0x0000001e00177308 */ /* 0x000e640000001000 */
[----:B------:R-:W-:Y:S01]  /*48c0*/  I2FP.F32.S32 R19, R19 ;  /* 0x0000001300137245 */ /* 0x000fe20000201400 */
        /* <DEDUP_REMOVED lines=13> */
.L_x_1992:
[----:B------:R-:W-:Y:S05]  /*49a0*/  BSYNC.RECONVERGENT B2 ;  /* 0x0000000000027941 */ /* 0x000fea0003800200 */
.L_x_1991:
[----:B------:R-:W2:Y:S04]  /*49b0*/  LDL R25, [R22+0x4c] ;  /* 0x00004c0016197983 */ /* 0x000ea80000100800 */
[----:B------:R-:W3:Y:S01]  /*49c0*/  LDL R19, [R22+0x24] ;  /* 0x0000240016137983 */ /* 0x000ee20000100800 */
[----:B------:R-:W-:Y:S01]  /*49d0*/  LOP3.LUT R24, RZ, R34, RZ, 0x33, !PT ;  /* 0x00000022ff187212 */ /* 0x000fe200078e33ff */
[----:B------:R-:W-:Y:S02]  /*49e0*/  BSSY.RECONVERGENT B2, `(.L_x_1993) ;  /* 0x0000014000027945 */ /* 0x000fe40003800200 */
[----:B------:R1:W-:Y:S02]  /*49f0*/  STL [R22+0x20], R23 ;  /* 0x0000201716007387 */ /* 0x0003e40000100800 */
[----:B------:R-:W-:-:S02]  /*4a00*/  IMAD.IADD R24, R24, 0x1, R9 ;  /* 0x0000000118187824 */ /* 0x000fc400078e0209 */
[----:B------:R1:W-:Y:S03]  /*4a10*/  STL [R22+0x48], R21 ;  /* 0x0000481516007387 */ /* 0x0003e60000100800 */
[----:B------:R-:W-:Y:S02]  /*4a20*/  I2FP.F32.S32 R29, R24 ;  /* 0x00000018001d7245 */ /* 0x000fe40000201400 */
[----:B------:R-:W-:Y:S02]  /*4a30*/  I2FP.F32.S32 R24, R20 ;  /* 0x0000001400187245 */ /* 0x000fe40000201400 */
        /* <DEDUP_REMOVED lines=10> */
[----:B-12---:R-:W-:Y:S06]  /*4ae0*/  @!P0 BRA `(.L_x_1994) ;  /* 0x00000000000c8947 */ /* 0x006fec0003800000 */
[----:B------:R-:W-:-:S07]  /*4af0*/  MOV R26, 0x4b10 ;  /* 0x00004b10001a7802 */ /* 0x000fce0000000f00 */
[----:B0-----:R-:W-:Y:S05]  /*4b00*/  CALL.REL.NOINC `($__internal_26_$__cuda_sm3x_div_rn_noftz_f32_slowpath) ;  /* 0x0000005400547944 */ /* 0x001fea0003c00000 */
[----:B------:R-:W-:-:S07]  /*4b10*/  MOV R25, R23 ;  /* 0x0000001700197202 */ /* 0x000fce0000000f00 */
.L_x_1994:
[----:B------:R-:W-:Y:S05]  /*4b20*/  BSYNC.RECONVERGENT B2 ;  /* 0x0000000000027941 */ /* 0x000fea0003800200 */
.L_x_1993:
[----:B------:R-:W2:Y:S04]  /*4b30*/  LDL R24, [R22+0x50] ;  /* 0x0000500016187983 */ /* 0x000ea80000100800 */
[----:B------:R-:W3:Y:S01]  /*4b40*/  LDL R21, [R22+0x28] ;  /* 0x0000280016157983 */ /* 0x000ee20000100800 */
[----:B------:R-:W-:Y:S01]  /*4b50*/  IADD3 R29, PT, PT, R18, -0x2, RZ ;  /* 0xfffffffe121d7810 */ /* 0x000fe20007ffe0ff */
[----:B------:R-:W-:Y:S01]  /*4b60*/  VIADD R23, R20, 0x1 ;  /* 0x0000000114177836 */ /* 0x000fe20000000000 */
[----:B------:R-:W-:Y:S01]  /*4b70*/  BSSY.RECONVERGENT B2, `(.L_x_1995) ;  /* 0x0000012000027945 */ /* 0x000fe20003800200 */
[----:B------:R1:W-:Y:S01]  /*4b80*/  STL [R22+0x24], R25 ;  /* 0x0000241916007387 */ /* 0x0003e20000100800 */
[----:B------:R-:W-:Y:S02]  /*4b90*/  I2FP.F32.S32 R29, R29 ;  /* 0x0000001d001d7245 */ /* 0x000fe40000201400 */
[----:B------:R-:W-:Y:S01]  /*4ba0*/  I2FP.F32.S32 R23, R23 ;  /* 0x0000001700177245 */ /* 0x000fe20000201400 */
[----:B------:R1:W-:Y:S01]  /*4bb0*/  STL [R22+0x4c], R19 ;  /* 0x00004c1316007387 */ /* 0x0003e20000100800 */
        /* <DEDUP_REMOVED lines=13> */
.L_x_1996:
[----:B------:R-:W-:Y:S05]  /*4c90*/  BSYNC.RECONVERGENT B2 ;  /* 0x0000000000027941 */ /* 0x000fea0003800200 */
.L_x_1995:
        /* <DEDUP_REMOVED lines=22> */
[----:B------:R-:W-:-:S07]  /*4e00*/  IMAD.MOV.U32 R25, RZ, RZ, R23 ;  /* 0x000000ffff197224 */ /* 0x000fce00078e0017 */
.L_x_1998:
[----:B------:R-:W-:Y:S05]  /*4e10*/  BSYNC.RECONVERGENT B2 ;  /* 0x0000000000027941 */ /* 0x000fea0003800200 */
.L_x_1997:
[----:B------:R1:W-:Y:S01]  /*4e20*/  STL [R22+0x2c], R25 ;  /* 0x00002c1916007387 */ /* 0x0003e20000100800 */
[----:B------:R-:W-:-:S03]  /*4e30*/  IADD3 R34, PT, PT, R34, 0x4, RZ ;  /* 0x0000000422227810 */ /* 0x000fc60007ffe0ff */
[----:B------:R1:W-:Y:S04]  /*4e40*/  STL [R22+0x54], R19 ;  /* 0x0000541316007387 */ /* 0x0003e80000100800 */
.L_x_1990:
[----:B------:R-:W-:-:S13]  /*4e50*/  LOP3.LUT P0, RZ, R17, 0x3, RZ, 0xc0, !PT ;  /* 0x0000000311ff7812 */ /* 0x000fda000780c0ff */
[----:B------:R-:W-:Y:S05]  /*4e60*/  @!P0 BRA `(.L_x_1989) ;  /* 0x0000000400448947 */ /* 0x000fea0003800000 */
[----:B------:R-:W-:-:S13]  /*4e70*/  LOP3.LUT P0, RZ, R13, 0x3, RZ, 0xc0, !PT ;  /* 0x000000030dff7812 */ /* 0x000fda000780c0ff */
[----:B------:R-:W-:Y:S05]  /*4e80*/  @!P0 BRA `(.L_x_1999) ;  /* 0x0000000000cc8947 */ /* 0x000fea0003800000 */
[----:B------:R-:W-:-:S05]  /*4e90*/  LEA R18, R34, R1, 0x2 ;  /* 0x0000000122127211 */ /* 0x000fca00078e10ff */
[----:B------:R-:W2:Y:S04]  /*4ea0*/  LDL R21, [R18+0x20] ;  /* 0x0000200012157983 */ /* 0x000ea80000100800 */
[----:B-1----:R-:W3:Y:S01]  /*4eb0*/  LDL R22, [R18+0x48] ;  /* 0x0000480012167983 */ /* 0x002ee20000100800 */
[----:B------:R-:W-:Y:S01]  /*4ec0*/  IMAD.IADD R26, R9, 0x1, -R34 ;  /* 0x00000001091a7824 */ /* 0x000fe200078e0a22 */
[----:B------:R-:W-:Y:S01]  /*4ed0*/  IADD3 R17, PT, PT, R34, R9, RZ ;  /* 0x0000000922117210 */ /* 0x000fe20007ffe0ff */
[----:B------:R-:W-:Y:S03]  /*4ee0*/  BSSY.RECONVERGENT B2, `(.L_x_2000) ;  /* 0x0000012000027945 */ /* 0x000fe60003800200 */
[----:B------:R-:W-:-:S02]  /*4ef0*/  I2FP.F32.S32 R26, R26 ;  /* 0x0000001a001a7245 */ /* 0x000fc40000201400 */
[----:B------:R-:W-:Y:S02]  /*4f00*/  IADD3 R19, PT, PT, R17, -0x1, RZ ;  /* 0xffffffff11137810 */ /* 0x000fe40007ffe0ff */
        /* <DEDUP_REMOVED lines=15> */
.L_x_2001:
[----:B------:R-:W-:Y:S05]  /*5000*/  BSYNC.RECONVERGENT B2 ;  /* 0x0000000000027941 */ /* 0x000fea0003800200 */
.L_x_2000:
[----:B------:R-:W2:Y:S04]  /*5010*/  LDL R22, [R18+0x4c] ;  /* 0x00004c0012167983 */ /* 0x000ea80000100800 */
[----:B------:R-:W3:Y:S01]  /*5020*/  LDL R19, [R18+0x24] ;  /* 0x0000240012137983 */ /* 0x000ee20000100800 */
[----:B------:R-:W-:Y:S01]  /*5030*/  LOP3.LUT R20, RZ, R34, RZ, 0x33, !PT ;  /* 0x00000022ff147212 */ /* 0x000fe200078e33ff */
[----:B------:R-:W-:Y:S01]  /*5040*/  BSSY.RECONVERGENT B2, `(.L_x_2002) ;  /* 0x0000014000027945 */ /* 0x000fe20003800200 */
[----:B------:R-:W-:Y:S01]  /*5050*/  I2FP.F32.S32 R17, R17 ;  /* 0x0000001100117245 */ /* 0x000fe20000201400 */
[----:B------:R1:W-:Y:S01]  /*5060*/  STL [R18+0x20], R23 ;  /* 0x0000201712007387 */ /* 0x0003e20000100800 */
[----:B------:R-:W-:-:S03]  /*5070*/  IADD3 R20, PT, PT, R20, R9, RZ ;  /* 0x0000000914147210 */ /* 0x000fc60007ffe0ff */
[----:B------:R1:W-:Y:S01]  /*5080*/  STL [R18+0x48], R21 ;  /* 0x0000481512007387 */ /* 0x0003e20000100800 */
        /* <DEDUP_REMOVED lines=15> */
.L_x_2003:
[----:B------:R-:W-:Y:S05]  /*5180*/  BSYNC.RECONVERGENT B2 ;  /* 0x0000000000027941 */ /* 0x000fea0003800200 */
.L_x_2002:
[----:B------:R2:W-:Y:S01]  /*5190*/  STL [R18+0x24], R17 ;  /* 0x0000241112007387 */ /* 0x0005e20000100800 */
[----:B------:R-:W-:-:S03]  /*51a0*/  VIADD R34, R34, 0x2 ;  /* 0x0000000222227836 */ /* 0x000fc60000000000 */
[----:B------:R2:W-:Y:S04]  /*51b0*/  STL [R18+0x4c], R19 ;  /* 0x00004c1312007387 */ /* 0x0005e80000100800 */
.L_x_1999:
[----:B--2---:R-:W-:-:S04]  /*51c0*/  LOP3.LUT R17, R13, 0x1, RZ, 0xc0, !PT ;  /* 0x000000010d117812 */ /* 0x004fc800078ec0ff */
[----:B------:R-:W-:-:S13]  /*51d0*/  ISETP.NE.U32.AND P0, PT, R17, 0x1, PT ;  /* 0x000000011100780c */ /* 0x000fda0003f05070 */
[----:B------:R-:W-:Y:S05]  /*51e0*/  @!P0 BRA `(.L_x_1989) ;  /* 0x0000000000648947 */ /* 0x000fea0003800000 */
[----:B------:R-:W-:-:S05]  /*51f0*/  LEA R18, R34, R1, 0x2 ;  /* 0x0000000122127211 */ /* 0x000fca00078e10ff */
[----:B-1----:R-:W2:Y:S04]  /*5200*/  LDL R19, [R18+0x48] ;  /* 0x0000480012137983 */ /* 0x002ea80000100800 */
[----:B------:R-:W3:Y:S01]  /*5210*/  LDL R17, [R18+0x20] ;  /* 0x0000200012117983 */ /* 0x000ee20000100800 */
[----:B------:R-:W-:Y:S01]  /*5220*/  IADD3 R20, PT, PT, -R34, R9, RZ ;  /* 0x0000000922147210 */ /* 0x000fe20007ffe1ff */
[----:B------:R-:W-:Y:S01]  /*5230*/  BSSY.RECONVERGENT B2, `(.L_x_2004) ;  /* 0x0000012000027945 */ /* 0x000fe20003800200 */
[----:B------:R-:W-:Y:S02]  /*5240*/  IADD3 R34, PT, PT, R9, -0x1, R34 ;  /* 0xffffffff09227810 */ /* 0x000fe40007ffe022 */
[----:B------:R-:W-:Y:S02]  /*5250*/  I2FP.F32.S32 R24, R20 ;  /* 0x0000001400187245 */ /* 0x000fe40000201400 */
[----:B------:R-:W-:-:S02]  /*5260*/  I2FP.F32.S32 R34, R34 ;  /* 0x0000002200227245 */ /* 0x000fc40000201400 */
        /* <DEDUP_REMOVED lines=14> */
.L_x_2005:
[----:B------:R-:W-:Y:S05]  /*5350*/  BSYNC.RECONVERGENT B2 ;  /* 0x0000000000027941 */ /* 0x000fea0003800200 */
.L_x_2004:
[----:B------:R2:W-:Y:S04]  /*5360*/  STL [R18+0x20], R23 ;  /* 0x0000201712007387 */ /* 0x0005e80000100800 */
[----:B------:R2:W-:Y:S02]  /*5370*/  STL [R18+0x48], R17 ;  /* 0x0000481112007387 */ /* 0x0005e40000100800 */
.L_x_1989:
[----:B------:R-:W-:Y:S05]  /*5380*/  @!P2 BRA `(.L_x_2006) ;  /* 0x00000024001ca947 */ /* 0x000fea0003800000 */
[----:B------:R-:W-:Y:S01]  /*5390*/  HFMA2 R21, -RZ, RZ, 0, 0 ;  /* 0x00000000ff157431 */ /* 0x000fe200000001ff */
[----:B-1----:R-:W-:Y:S02]  /*53a0*/  LEA R22, R9, UR6, 0x2 ;  /* 0x0000000609167c11 */ /* 0x002fe4000f8e10ff */
[----:B--2---:R-:W-:-:S07]  /*53b0*/  LOP3.LUT R17, R16, 0xfffffff8, RZ, 0xc0, !PT ;  /* 0xfffffff810117812 */ /* 0x004fce00078ec0ff */
.L_x_2057:
[----:B---3--:R-:W1:Y:S01]  /*53c0*/  LDC.64 R18, c[0x0][0x398] ;  /* 0x0000e600ff127b82 */ /* 0x008e620000000a00 */
[----:B------:R-:W-:-:S04]  /*53d0*/  IMAD R25, R21, UR7, R9 ;  /* 0x0000000715197c24 */ /* 0x000fc8000f8e0209 */
[----:B-1----:R-:W-:-:S06]  /*53e0*/  IMAD.WIDE.U32 R24, R25, 0x4, R18 ;  /* 0x0000000419187825 */ /* 0x002fcc00078e0012 */
[----:B------:R-:W2:Y:S01]  /*53f0*/  LDG.E R24, desc[UR14][R24.64] ;  /* 0x0000000e18187981 */ /* 0x000ea2000c1e1900 */
[----:B------:R-:W-:Y:S01]  /*5400*/  BSSY.RECONVERGENT B0, `(.L_x_2007) ;  /* 0x000003f000007945 */ /* 0x000fe20003800200 */
[----:B--2---:R-:W-:-:S04]  /*5410*/  FMUL R15, R24, R7 ;  /* 0x00000007180f7220 */ /* 0x004fc80000400000 */
[C---:B------:R-:W-:Y:S01]  /*5420*/  FMUL R18, R15.reuse, 0.63661974668502807617 ;  /* 0x3f22f9830f127820 */ /* 0x040fe20000400000 */
[----:B------:R-:W-:-:S05]  /*5430*/  FSETP.GE.AND P4, PT, |R15|, 105615, PT ;  /* 0x47ce47800f00780b */ /* 0x000fca0003f86200 */
[----:B------:R-:W1:Y:S02]  /*5440*/  F2I.NTZ R18, R18 ;  /* 0x0000001200127305 */ /* 0x000e640000203100 */
[----:B-1----:R-:W-:-:S05]  /*5450*/  I2FP.F32.S32 R20, R18 ;  /* 0x0000001200147245 */ /* 0x002fca0000201400 */
        /* <DEDUP_REMOVED lines=15> */
.L_x_2009:
[----:B-1----:R-:W1:Y:S02]  /*5550*/  LDC.64 R24, c[0x4][RZ] ;  /* 0x01000000ff187b82 */ /* 0x002e640000000a00 */
[----:B-1----:R-:W-:-:S05]  /*5560*/  IMAD.WIDE.U32 R26, R28, 0x4, R24 ;  /* 0x000000041c1a7825 */ /* 0x002fca00078e0018 */
        /* <DEDUP_REMOVED lines=11> */
[C---:B-1----:R-:W-:Y:S02]  /*5620*/  LOP3.LUT R23, R26.reuse, 0xe0, RZ, 0xc0, !PT ;  /* 0x000000e01a177812 */ /* 0x042fe400078ec0ff */
        /* <DEDUP_REMOVED lines=19> */
[C---:B--2---:R-:W-:Y:S02]  /*5760*/  LEA.HI R18, R28.reuse, R23, RZ, 0x1 ;  /* 0x000000171c127211 */ /* 0x044fe400078f08ff */
[----:B------:R-:W-:Y:S02]  /*5770*/  LOP3.LUT R29, R28, R15, RZ, 0x3c, !PT ;  /* 0x0000000f1c1d7212 */ /* 0x000fe400078e3cff */
[----:B------:R-:W1:Y:S01]  /*5780*/  I2F.F64.S64 R24, R24 ;  /* 0x0000001800187312 */ /* 0x000e620000301c00 */
[----:B------:R-:W-:Y:S01]  /*5790*/  IMAD.MOV R23, RZ, RZ, -R18 ;  /* 0x000000ffff177224 */ /* 0x000fe200078e0a12 */
[----:B------:R-:W-:-:S04]  /*57a0*/  ISETP.GE.AND P1, PT, R29, RZ, PT ;  /* 0x000000ff1d00720c */ /* 0x000fc80003f26270 */
[----:B------:R-:W-:Y:S01]  /*57b0*/  @!P0 MOV R18, R23 ;  /* 0x0000001700128202 */ /* 0x000fe20000000f00 */
[----:B-1----:R-:W-:-:S10]  /*57c0*/  DMUL R26, R24, UR4 ;  /* 0x00000004181a7c28 */ /* 0x002fd40008000000 */
[----:B------:R-:W1:Y:S02]  /*57d0*/  F2F.F32.F64 R26, R26 ;  /* 0x0000001a001a7310 */ /* 0x000e640000301000 */
[----:B-1----:R-:W-:-:S07]  /*57e0*/  FSEL R28, -R26, R26, !P1 ;  /* 0x0000001a1a1c7208 */ /* 0x002fce0004800100 */
.L_x_2008:
[----:B------:R-:W-:Y:S05]  /*57f0*/  BSYNC.RECONVERGENT B0 ;  /* 0x0000000000007941 */ /* 0x000fea0003800200 */
.L_x_2007:
[----:B------:R-:W-:Y:S01]  /*5800*/  HFMA2 R24, -RZ, RZ, 0.487060546875, -0.0625 ;  /* 0x37cbac00ff187431 */ /* 0x000fe200000001ff */
[----:B------:R-:W-:Y:S01]  /*5810*/  LOP3.LUT R26, R18, 0x1, RZ, 0xc0, !PT ;  /* 0x00000001121a7812 */ /* 0x000fe200078ec0ff */
[----:B------:R-:W-:Y:S01]  /*5820*/  FMUL R23, R28, R28 ;  /* 0x0000001c1c177220 */ /* 0x000fe20000400000 */
[----:B------:R-:W-:Y:S01]  /*5830*/  IADD3 R27, PT, PT, R18, 0x1, RZ ;  /* 0x00000001121b7810 */ /* 0x000fe20007ffe0ff */
[----:B------:R-:W-:Y:S01]  /*5840*/  BSSY.RECONVERGENT B2, `(.L_x_2010) ;  /* 0x000001b000027945 */ /* 0x000fe20003800200 */
[----:B------:R-:W-:Y:S01]  /*5850*/  ISETP.NE.U32.AND P0, PT, R26, 0x1, PT ;  /* 0x000000011a00780c */ /* 0x000fe20003f05070 */
[----:B------:R-:W-:Y:S01]  /*5860*/  IMAD.MOV.U32 R26, RZ, RZ, 0x3c0885e4 ;  /* 0x3c0885e4ff1a7424 */ /* 0x000fe200078e00ff */
[----:B------:R-:W-:Y:S01]  /*5870*/  LOP3.LUT P1, RZ, R27, 0x2, RZ, 0xc0, !PT ;  /* 0x000000021bff7812 */ /* 0x000fe2000782c0ff */
[----:B------:R-:W-:-:S03]  /*5880*/  FFMA R25, R23, R24, -0.0013887860113754868507 ;  /* 0xbab607ed17197423 */ /* 0x000fc60000000018 */
[----:B------:R-:W-:Y:S01]  /*5890*/  FSEL R26, R26, 0.041666727513074874878, !P0 ;  /* 0x3d2aaabb1a1a7808 */ /* 0x000fe20004000000 */
[----:B------:R-:W1:Y:S01]  /*58a0*/  MUFU.RCP R24, R15 ;  /* 0x0000000f00187308 */ /* 0x000e620000001000 */
[----:B------:R-:W-:Y:S02]  /*58b0*/  FSEL R18, R25, -0.00019574658654164522886, P0 ;  /* 0xb94d415319127808 */ /* 0x000fe40000000000 */
[----:B------:R-:W-:-:S03]  /*58c0*/  MOV R25, 0x3e2aaaa8 ;  /* 0x3e2aaaa800197802 */ /* 0x000fc60000000f00 */
[----:B------:R-:W-:Y:S01]  /*58d0*/  FFMA R26, R23, R18, R26 ;  /* 0x00000012171a7223 */ /* 0x000fe2000000001a */
[----:B------:R-:W-:Y:S02]  /*58e0*/  FSEL R25, -R25, -0.4999999701976776123, !P0 ;  /* 0xbeffffff19197808 */ /* 0x000fe40004000100 */
[----:B------:R-:W-:-:S03]  /*58f0*/  FSEL R18, R28, 1, !P0 ;  /* 0x3f8000001c127808 */ /* 0x000fc60004000000 */
[C---:B------:R-:W-:Y:S02]  /*5900*/  FFMA R25, R23.reuse, R26, R25 ;  /* 0x0000001a17197223 */ /* 0x040fe40000000019 */
[----:B------:R-:W-:-:S04]  /*5910*/  FFMA R23, R23, R18, RZ ;  /* 0x0000001217177223 */ /* 0x000fc800000000ff */
[----:B------:R-:W-:Y:S01]  /*5920*/  FFMA R18, R23, R25, R18 ;  /* 0x0000001917127223 */ /* 0x000fe20000000012 */
[----:B-1----:R-:W-:-:S03]  /*5930*/  FFMA R23, -R15, R24, 1 ;  /* 0x3f8000000f177423 */ /* 0x002fc60000000118 */
[----:B------:R-:W-:Y:S01]  /*5940*/  @P1 FADD R18, RZ, -R18 ;  /* 0x80000012ff121221 */ /* 0x000fe20000000000 */
[----:B------:R-:W-:-:S03]  /*5950*/  FFMA R23, R24, R23, R24 ;  /* 0x0000001718177223 */ /* 0x000fc60000000018 */
[----:B------:R-:W1:Y:S01]  /*5960*/  FCHK P0, -R18, R15 ;  /* 0x0000000f12007302 */ /* 0x000e620000000100 */
[----:B------:R-:W-:-:S04]  /*5970*/  FFMA R24, -R18, R23, RZ ;  /* 0x0000001712187223 */ /* 0x000fc800000001ff */
[----:B------:R-:W-:-:S04]  /*5980*/  FFMA R25, -R15, R24, -R18 ;  /* 0x000000180f197223 */ /* 0x000fc80000000912 */
[----:B------:R-:W-:Y:S01]  /*5990*/  FFMA R23, R23, R25, R24 ;  /* 0x0000001917177223 */ /* 0x000fe20000000018 */
[----:B-1----:R-:W-:Y:S06]  /*59a0*/  @!P0 BRA `(.L_x_2011) ;  /* 0x0000000000108947 */ /* 0x002fec0003800000 */
[----:B------:R-:W-:Y:S01]  /*59b0*/  FADD R33, -R18, -RZ ;  /* 0x800000ff12217221 */ /* 0x000fe20000000100 */
[----:B------:R-:W-:Y:S01]  /*59c0*/  IMAD.MOV.U32 R29, RZ, RZ, R15 ;  /* 0x000000ffff1d7224 */ /* 0x000fe200078e000f */
[----:B------:R-:W-:-:S07]  /*59d0*/  MOV R26, 0x59f0 ;  /* 0x000059f0001a7802 */ /* 0x000fce0000000f00 */
[----:B0-----:R-:W-:Y:S05]  /*59e0*/  CALL.REL.NOINC `($__internal_26_$__cuda_sm3x_div_rn_noftz_f32_slowpath) ;  /* 0x00000044009c7944 */ /* 0x001fea0003c00000 */
.L_x_2011:
[----:B------:R-:W-:Y:S05]  /*59f0*/  BSYNC.RECONVERGENT B2 ;  /* 0x0000000000027941 */ /* 0x000fea0003800200 */
.L_x_2010:
[----:B------:R1:W-:Y:S01]  /*5a00*/  STL [R1+0x70], R23 ;  /* 0x0000701701007387 */ /* 0x0003e20000100800 */
[----:B------:R-:W-:Y:S01]  /*5a10*/  BSSY.RECONVERGENT B0, `(.L_x_2012) ;  /* 0x0000037000007945 */ /* 0x000fe20003800200 */
[----:B------:R-:W-:Y:S02]  /*5a20*/  MOV R18, R20 ;  /* 0x0000001400127202 */ /* 0x000fe40000000f00 */
        /* <DEDUP_REMOVED lines=8> */
[----:B-1----:R-:W-:Y:S01]  /*5ab0*/  IMAD.MOV.U32 R23, RZ, RZ, RZ ;  /* 0x000000ffff177224 */ /* 0x002fe200078e00ff */
[----:B------:R-:W-:Y:S01]  /*5ac0*/  UMOV UR4, URZ ;  /* 0x000000ff00047c82 */ /* 0x000fe20008000000 */
[----:B------:R-:W-:-:S07]  /*5ad0*/  LOP3.LUT R31, R24, 0x80000000, RZ, 0xfc, !PT ;  /* 0x80000000181f7812 */ /* 0x000fce00078efcff */
.L_x_2014:
[----:B-1----:R-:W1:Y:S02]  /*5ae0*/  LDC.64 R24, c[0x4][RZ] ;  /* 0x01000000ff187b82 */ /* 0x002e640000000a00 */
[----:B-1----:R-:W-:-:S05]  /*5af0*/  IMAD.WIDE.U32 R26, R23, 0x4, R24 ;  /* 0x00000004171a7825 */ /* 0x002fca00078e0018 */
        /* <DEDUP_REMOVED lines=25> */
[C-C-:B-1----:R-:W-:Y:S02]  /*5c90*/  SHF.L.W.U32.HI R28, R24.reuse, 0x2, R23.reuse ;  /* 0x00000002181c7819 */ /* 0x142fe40000010e17 */
[----:B------:R-:W-:Y:S02]  /*5ca0*/  SHF.L.U32 R24, R24, 0x2, RZ ;  /* 0x0000000218187819 */ /* 0x000fe400000006ff */
[----:B------:R-:W-:Y:S02]  /*5cb0*/  SHF.R.S32.HI R25, RZ, 0x1f, R28 ;  /* 0x0000001fff197819 */ /* 0x000fe4000001141c */
[----:B------:R-:W-:Y:S02]  /*5cc0*/  SHF.R.U32.HI R23, RZ, 0x1e, R23 ;  /* 0x0000001eff177819 */ /* 0x000fe40000011617 */
[C---:B------:R-:W-:Y:S02]  /*5cd0*/  LOP3.LUT R24, R25.reuse, R24, RZ, 0x3c, !PT ;  /* 0x0000001819187212 */ /* 0x040fe400078e3cff */
[----:B------:R-:W-:-:S02]  /*5ce0*/  LOP3.LUT R25, R25, R28, RZ, 0x3c, !PT ;  /* 0x0000001c19197212 */ /* 0x000fc400078e3cff */
[C---:B--2---:R-:W-:Y:S02]  /*5cf0*/  LEA.HI R18, R28.reuse, R23, RZ, 0x1 ;  /* 0x000000171c127211 */ /* 0x044fe400078f08ff */
[----:B------:R-:W-:Y:S02]  /*5d00*/  LOP3.LUT R29, R28, R15, RZ, 0x3c, !PT ;  /* 0x0000000f1c1d7212 */ /* 0x000fe400078e3cff */
[----:B------:R-:W1:Y:S01]  /*5d10*/  I2F.F64.S64 R24, R24 ;  /* 0x0000001800187312 */ /* 0x000e620000301c00 */
[----:B------:R-:W-:Y:S02]  /*5d20*/  IADD3 R23, PT, PT, -R18, RZ, RZ ;  /* 0x000000ff12177210 */ /* 0x000fe40007ffe1ff */
[----:B------:R-:W-:-:S03]  /*5d30*/  ISETP.GE.AND P0, PT, R29, RZ, PT ;  /* 0x000000ff1d00720c */ /* 0x000fc60003f06270 */
[----:B------:R-:W-:Y:S01]  /*5d40*/  @!P1 IMAD.MOV.U32 R18, RZ, RZ, R23 ;  /* 0x000000ffff129224 */ /* 0x000fe200078e0017 */
[----:B-1----:R-:W-:-:S10]  /*5d50*/  DMUL R26, R24, UR4 ;  /* 0x00000004181a7c28 */ /* 0x002fd40008000000 */
[----:B------:R-:W1:Y:S02]  /*5d60*/  F2F.F32.F64 R26, R26 ;  /* 0x0000001a001a7310 */ /* 0x000e640000301000 */
[----:B-1----:R-:W-:-:S07]  /*5d70*/  FSEL R24, -R26, R26, !P0 ;  /* 0x0000001a1a187208 */ /* 0x002fce0004000100 */
.L_x_2013:
[----:B------:R-:W-:Y:S05]  /*5d80*/  BSYNC.RECONVERGENT B0 ;  /* 0x0000000000007941 */ /* 0x000fea0003800200 */
.L_x_2012:
[----:B-1----:R-:W-:Y:S01]  /*5d90*/  MOV R23, 0x37cbac00 ;  /* 0x37cbac0000177802 */ /* 0x002fe20000000f00 */
        /* <DEDUP_REMOVED lines=28> */
.L_x_2017:
        /* <DEDUP_REMOVED lines=31> */
[----:B--2---:R-:W-:Y:S02]  /*6150*/  LOP3.LUT R30, R20, R15, RZ, 0x3c, !PT ;  /* 0x0000000f141e7212 */ /* 0x004fe400078e3cff */
[C---:B------:R-:W-:Y:S02]  /*6160*/  LOP3.LUT R24, R25.reuse, R24, RZ, 0x3c, !PT ;  /* 0x0000001819187212 */ /* 0x040fe400078e3cff */
[----:B------:R-:W-:-:S02]  /*6170*/  LOP3.LUT R25, R25, R20, RZ, 0x3c, !PT ;  /* 0x0000001419197212 */ /* 0x000fc400078e3cff */
[----:B------:R-:W-:Y:S02]  /*6180*/  LEA.HI R20, R20, R19, RZ, 0x1 ;  /* 0x0000001314147211 */ /* 0x000fe400078f08ff */
[----:B------:R-:W-:Y:S02]  /*6190*/  ISETP.GE.AND P0, PT, R30, RZ, PT ;  /* 0x000000ff1e00720c */ /* 0x000fe40003f06270 */
[----:B------:R-:W1:Y:S01]  /*61a0*/  I2F.F64.S64 R24, R24 ;  /* 0x0000001800187312 */ /* 0x000e620000301c00 */
[----:B------:R-:W-:-:S04]  /*61b0*/  IADD3 R19, PT, PT, -R20, RZ, RZ ;  /* 0x000000ff14137210 */ /* 0x000fc80007ffe1ff */
[----:B------:R-:W-:Y:S01]  /*61c0*/  @!P1 MOV R20, R19 ;  /* 0x0000001300149202 */ /* 0x000fe20000000f00 */
[----:B-1----:R-:W-:-:S10]  /*61d0*/  DMUL R26, R24, UR4 ;  /* 0x00000004181a7c28 */ /* 0x002fd40008000000 */
[----:B------:R-:W1:Y:S02]  /*61e0*/  F2F.F32.F64 R26, R26 ;  /* 0x0000001a001a7310 */ /* 0x000e640000301000 */
[----:B-1----:R-:W-:-:S07]  /*61f0*/  FSEL R19, -R26, R26, !P0 ;  /* 0x0000001a1a137208 */ /* 0x002fce0004000100 */
.L_x_2016:
[----:B------:R-:W-:Y:S05]  /*6200*/  BSYNC.RECONVERGENT B0 ;  /* 0x0000000000007941 */ /* 0x000fea0003800200 */
.L_x_2015:
        /* <DEDUP_REMOVED lines=24> */
[----:B------:R-:W-:Y:S02]  /*6390*/  MOV R29, R15 ;  /* 0x0000000f001d7202 */ /* 0x000fe40000000f00 */
[----:B------:R-:W-:-:S07]  /*63a0*/  MOV R26, 0x63c0 ;  /* 0x000063c0001a7802 */ /* 0x000fce0000000f00 */
[----:B0-----:R-:W-:Y:S05]  /*63b0*/  CALL.REL.NOINC `($__internal_26_$__cuda_sm3x_div_rn_noftz_f32_slowpath) ;  /* 0x0000003c00287944 */ /* 0x001fea0003c00000 */
[----:B------:R-:W-:-:S07]  /*63c0*/  MOV R19, R23 ;  /* 0x0000001700137202 */ /* 0x000fce0000000f00 */
.L_x_2019:
[----:B------:R-:W-:Y:S05]  /*63d0*/  BSYNC.RECONVERGENT B2 ;  /* 0x0000000000027941 */ /* 0x000fea0003800200 */
.L_x_2018:
[----:B------:R-:W-:Y:S01]  /*63e0*/  FMUL R29, R15, R15 ;  /* 0x0000000f0f1d7220 */ /* 0x000fe20000400000 */
[----:B------:R-:W-:Y:S03]  /*63f0*/  BSSY.RECONVERGENT B2, `(.L_x_2020) ;  /* 0x000000c000027945 */ /* 0x000fe60003800200 */
[----:B------:R-:W1:Y:S08]  /*6400*/  MUFU.RCP R20, R29 ;  /* 0x0000001d00147308 */ /* 0x000e700000001000 */
[----:B------:R-:W2:Y:S01]  /*6410*/  FCHK P0, -R18, R29 ;  /* 0x0000001d12007302 */ /* 0x000ea20000000100 */
[----:B-1----:R-:W-:-:S04]  /*6420*/  FFMA R23, -R29, R20, 1 ;  /* 0x3f8000001d177423 */ /* 0x002fc80000000114 */
[----:B------:R-:W-:-:S04]  /*6430*/  FFMA R23, R20, R23, R20 ;  /* 0x0000001714177223 */ /* 0x000fc80000000014 */
[----:B------:R-:W-:-:S04]  /*6440*/  FFMA R20, -R18, R23, RZ ;  /* 0x0000001712147223 */ /* 0x000fc800000001ff */
[----:B------:R-:W-:-:S04]  /*6450*/  FFMA R24, -R29, R20, -R18 ;  /* 0x000000141d187223 */ /* 0x000fc80000000912 */
[----:B------:R-:W-:Y:S01]  /*6460*/  FFMA R23, R23, R24, R20 ;  /* 0x0000001817177223 */ /* 0x000fe20000000014 */
[----:B--2---:R-:W-:Y:S06]  /*6470*/  @!P0 BRA `(.L_x_2021) ;  /* 0x00000000000c8947 */ /* 0x004fec0003800000 */
[----:B------:R-:W-:Y:S01]  /*6480*/  FADD R33, -R18, -RZ ;  /* 0x800000ff12217221 */ /* 0x000fe20000000100 */
[----:B------:R-:W-:-:S07]  /*6490*/  MOV R26, 0x64b0 ;  /* 0x000064b0001a7802 */ /* 0x000fce0000000f00 */
[----:B0-----:R-:W-:Y:S05]  /*64a0*/  CALL.REL.NOINC `($__internal_26_$__cuda_sm3x_div_rn_noftz_f32_slowpath) ;  /* 0x0000003800ec7944 */ /* 0x001fea0003c00000 */
.L_x_2021:
[----:B------:R-:W-:Y:S05]  /*64b0*/  BSYNC.RECONVERGENT B2 ;  /* 0x0000000000027941 */ /* 0x000fea0003800200 */
.L_x_2020:
[----:B------:R-:W-:Y:S01]  /*64c0*/  FADD R18, R23, -R19 ;  /* 0x8000001317127221 */ /* 0x000fe20000000000 */
[----:B------:R-:W-:-:S04]  /*64d0*/  IMAD.MOV.U32 R20, RZ, RZ, 0x2 ;  /* 0x00000002ff147424 */ /* 0x000fc800078e00ff */
[----:B------:R1:W-:Y:S01]  /*64e0*/  STL [R1+0x74], R18 ;  /* 0x0000741201007387 */ /* 0x0003e20000100800 */
[----:B------:R-:W-:Y:S05]  /*64f0*/  @!P3 BRA `(.L_x_2022) ;  /* 0x000000080044b947 */ /* 0x000fea0003800000 */
[----:B------:R-:W-:-:S07]  /*6500*/  HFMA2 R20, -RZ, RZ, 0, 1.1920928955078125e-07 ;  /* 0x00000002ff147431 */ /* 0x000fce00000001ff */
.L_x_2039:
[----:B--2---:R-:W2:Y:S01]  /*6510*/  MUFU.RCP R24, R15 ;  /* 0x0000000f00187308 */ /* 0x004ea20000001000 */
[----:B-1----:R-:W-:Y:S01]  /*6520*/  LEA R18, R20, 0xffffffff, 0x1 ;  /* 0xffffffff14127811 */ /* 0x002fe200078e08ff */
[----:B------:R-:W-:Y:S03]  /*6530*/  BSSY.RECONVERGENT B2, `(.L_x_2023) ;  /* 0x000000d000027945 */ /* 0x000fe60003800200 */
[----:B------:R-:W-:-:S04]  /*6540*/  I2FP.F32.S32 R33, R18 ;  /* 0x0000001200217245 */ /* 0x000fc80000201400 */
[----:B------:R-:W1:Y:S01]  /*6550*/  FCHK P0, R33, R15 ;  /* 0x0000000f21007302 */ /* 0x000e620000000000 */
[----:B--2---:R-:W-:-:S04]  /*6560*/  FFMA R19, -R15, R24, 1 ;  /* 0x3f8000000f137423 */ /* 0x004fc80000000118 */
[----:B------:R-:W-:-:S04]  /*6570*/  FFMA R18, R24, R19, R24 ;  /* 0x0000001318127223 */ /* 0x000fc80000000018 */
        /* <DEDUP_REMOVED lines=8> */
.L_x_2024:
[----:B------:R-:W-:Y:S05]  /*6600*/  BSYNC.RECONVERGENT B2 ;  /* 0x0000000000027941 */ /* 0x000fea0003800200 */
.L_x_2023:
[----:B------:R-:W-:-:S06]  /*6610*/  LEA R19, R20, UR6, 0x2 ;  /* 0x0000000614137c11 */ /* 0x000fcc000f8e10ff */
[----:B------:R-:W2:Y:S01]  /*6620*/  LDL.64 R18, [R19+-0x8] ;  /* 0xfffff80013127983 */ /* 0x000ea20000100a00 */
[----:B------:R-:W1:Y:S01]  /*6630*/  MUFU.RCP R26, R15 ;  /* 0x0000000f001a7308 */ /* 0x000e620000001000 */
[----:B------:R-:W-:Y:S01]  /*6640*/  LEA R23, R20, 0x1, 0x1 ;  /* 0x0000000114177811 */ /* 0x000fe200078e08ff */
[----:B------:R-:W-:Y:S03]  /*6650*/  BSSY.RECONVERGENT B2, `(.L_x_2025) ;  /* 0x000000e000027945 */ /* 0x000fe60003800200 */
[----:B------:R-:W-:-:S04]  /*6660*/  I2FP.F32.S32 R33, R23 ;  /* 0x0000001700217245 */ /* 0x000fc80000201400 */
[----:B------:R-:W3:Y:S01]  /*6670*/  FCHK P0, R33, R15 ;  /* 0x0000000f21007302 */ /* 0x000ee20000000000 */
[----:B-1----:R-:W-:-:S04]  /*6680*/  FFMA R25, -R15, R26, 1 ;  /* 0x3f8000000f197423 */ /* 0x002fc8000000011a */
[----:B------:R-:W-:-:S04]  /*6690*/  FFMA R23, R26, R25, R26 ;  /* 0x000000191a177223 */ /* 0x000fc8000000001a */
[----:B------:R-:W-:-:S04]  /*66a0*/  FFMA R26, R23, R33, RZ ;  /* 0x00000021171a7223 */ /* 0x000fc800000000ff */
[----:B------:R-:W-:-:S04]  /*66b0*/  FFMA R25, -R15, R26, R33 ;  /* 0x0000001a0f197223 */ /* 0x000fc80000000121 */
[----:B------:R-:W-:Y:S01]  /*66c0*/  FFMA R23, R23, R25, R26 ;  /* 0x0000001917177223 */ /* 0x000fe2000000001a */
[----:B------:R-:W-:Y:S01]  /*66d0*/  LEA R25, R20, UR6, 0x2 ;  /* 0x0000000614197c11 */ /* 0x000fe2000f8e10ff */
[----:B--2---:R-:W-:Y:S01]  /*66e0*/  FFMA R18, R19, R24, -R18 ;  /* 0x0000001813127223 */ /* 0x004fe20000000812 */
[----:B---3--:R-:W-:Y:S06]  /*66f0*/  @!P0 BRA `(.L_x_2026) ;  /* 0x00000000000c8947 */ /* 0x008fec0003800000 */
[----:B------:R-:W-:Y:S02]  /*6700*/  MOV R29, R15 ;  /* 0x0000000f001d7202 */ /* 0x000fe40000000f00 */
[----:B------:R-:W-:-:S07]  /*6710*/  MOV R26, 0x6730 ;  /* 0x00006730001a7802 */ /* 0x000fce0000000f00 */
[----:B0-----:R-:W-:Y:S05]  /*6720*/  CALL.REL.NOINC `($__internal_26_$__cuda_sm3x_div_rn_noftz_f32_slowpath) ;  /* 0x00000038004c7944 */ /* 0x001fea0003c00000 */
.L_x_2026:
[----:B------:R-:W-:Y:S05]  /*6730*/  BSYNC.RECONVERGENT B2 ;  /* 0x0000000000027941 */ /* 0x000fea0003800200 */
.L_x_2025:
[----:B------:R-:W1:Y:S01]  /*6740*/  MUFU.RCP R24, R15 ;  /* 0x0000000f00187308 */ /* 0x000e620000001000 */
[----:B------:R-:W-:Y:S01]  /*6750*/  FFMA R19, R18, R23, -R19 ;  /* 0x0000001712137223 */ /* 0x000fe20000000813 */
[----:B------:R-:W-:Y:S01]  /*6760*/  LEA R23, R20, 0x3, 0x1 ;  /* 0x0000000314177811 */ /* 0x000fe200078e08ff */
[----:B------:R-:W-:Y:S03]  /*6770*/  BSSY.RECONVERGENT B2, `(.L_x_2027) ;  /* 0x000000e000027945 */ /* 0x000fe60003800200 */
[----:B------:R-:W-:Y:S01]  /*6780*/  I2FP.F32.S32 R33, R23 ;  /* 0x0000001700217245 */ /* 0x000fe20000201400 */
[----:B------:R2:W-:Y:S03]  /*6790*/  STL.64 [R25], R18 ;  /* 0x0000001219007387 */ /* 0x0005e60000100a00 */
[----:B------:R-:W3:Y:S01]  /*67a0*/  FCHK P0, R33, R15 ;  /* 0x0000000f21007302 */ /* 0x000ee20000000000 */
[----:B-1----:R-:W-:-:S04]  /*67b0*/  FFMA R27, -R15, R24, 1 ;  /* 0x3f8000000f1b7423 */ /* 0x002fc80000000118 */
[----:B------:R-:W-:-:S04]  /*67c0*/  FFMA R23, R24, R27, R24 ;  /* 0x0000001b18177223 */ /* 0x000fc80000000018 */
[----:B------:R-:W-:-:S04]  /*67d0*/  FFMA R24, R23, R33, RZ ;  /* 0x0000002117187223 */ /* 0x000fc800000000ff */
[----:B------:R-:W-:-:S04]  /*67e0*/  FFMA R27, -R15, R24, R33 ;  /* 0x000000180f1b7223 */ /* 0x000fc80000000121 */
[----:B------:R-:W-:Y:S01]  /*67f0*/  FFMA R24, R23, R27, R24 ;  /* 0x0000001b17187223 */ /* 0x000fe20000000018 */
[----:B--23--:R-:W-:Y:S06]  /*6800*/  @!P0 BRA `(.L_x_2028) ;  /* 0x0000000000108947 */ /* 0x00cfec0003800000 */
[----:B------:R-:W-:Y:S02]  /*6810*/  MOV R29, R15 ;  /* 0x0000000f001d7202 */ /* 0x000fe40000000f00 */
[----:B------:R-:W-:-:S07]  /*6820*/  MOV R26, 0x6840 ;  /* 0x00006840001a7802 */ /* 0x000fce0000000f00 */
[----:B0-----:R-:W-:Y:S05]  /*6830*/  CALL.REL.NOINC `($__internal_26_$__cuda_sm3x_div_rn_noftz_f32_slowpath) ;  /* 0x0000003800087944 */ /* 0x001fea0003c00000 */
[----:B------:R-:W-:-:S07]  /*6840*/  IMAD.MOV.U32 R24, RZ, RZ, R23 ;  /* 0x000000ffff187224 */ /* 0x000fce00078e0017 */
.L_x_2028:
[----:B------:R-:W-:Y:S05]  /*6850*/  BSYNC.RECONVERGENT B2 ;  /* 0x0000000000027941 */ /* 0x000fea0003800200 */
.L_x_2027:
[----:B------:R-:W1:Y:S01]  /*6860*/  MUFU.RCP R26, R15 ;  /* 0x0000000f001a7308 */ /* 0x000e620000001000 */
[----:B------:R-:W-:Y:S01]  /*6870*/  LEA R23, R20, 0x5, 0x1 ;  /* 0x0000000514177811 */ /* 0x000fe200078e08ff */
[----:B------:R-:W-:Y:S01]  /*6880*/  BSSY.RECONVERGENT B2, `(.L_x_2029) ;  /* 0x000000d000027945 */ /* 0x000fe20003800200 */
[----:B------:R-:W-:Y:S02]  /*6890*/  FFMA R18, R19, R24, -R18 ;  /* 0x0000001813127223 */ /* 0x000fe40000000812 */
[----:B------:R-:W-:-:S04]  /*68a0*/  I2FP.F32.S32 R33, R23 ;  /* 0x0000001700217245 */ /* 0x000fc80000201400 */
        /* <DEDUP_REMOVED lines=10> */
.L_x_2030:
[----:B------:R-:W-:Y:S05]  /*6950*/  BSYNC.RECONVERGENT B2 ;  /* 0x0000000000027941 */ /* 0x000fea0003800200 */
.L_x_2029:
[----:B------:R-:W1:Y:S01]  /*6960*/  MUFU.RCP R24, R15 ;  /* 0x0000000f00187308 */ /* 0x000e620000001000 */
[----:B------:R-:W-:Y:S01]  /*6970*/  FFMA R19, R18, R23, -R19 ;  /* 0x0000001712137223 */ /* 0x000fe20000000813 */
[----:B------:R-:W-:Y:S01]  /*6980*/  LEA R23, R20, 0x7, 0x1 ;  /* 0x0000000714177811 */ /* 0x000fe200078e08ff */
[----:B------:R-:W-:Y:S03]  /*6990*/  BSSY.RECONVERGENT B2, `(.L_x_2031) ;  /* 0x000000e000027945 */ /* 0x000fe60003800200 */
[----:B------:R-:W-:Y:S01]  /*69a0*/  I2FP.F32.S32 R33, R23 ;  /* 0x0000001700217245 */ /* 0x000fe20000201400 */
[----:B------:R2:W-:Y:S03]  /*69b0*/  STL.64 [R25+0x8], R18 ;  /* 0x0000081219007387 */ /* 0x0005e60000100a00 */
        /* <DEDUP_REMOVED lines=11> */
.L_x_2032:
[----:B------:R-:W-:Y:S05]  /*6a70*/  BSYNC.RECONVERGENT B2 ;  /* 0x0000000000027941 */ /* 0x000fea0003800200 */
.L_x_2031:
        /* <DEDUP_REMOVED lines=15> */
.L_x_2034:
[----:B------:R-:W-:Y:S05]  /*6b70*/  BSYNC.RECONVERGENT B2 ;  /* 0x0000000000027941 */ /* 0x000fea0003800200 */
.L_x_2033:
[----:B------:R-:W1:Y:S01]  /*6b80*/  MUFU.RCP R24, R15 ;  /* 0x0000000f00187308 */ /* 0x000e620000001000 */
[----:B------:R-:W-:Y:S01]  /*6b90*/  FFMA R19, R18, R23, -R19 ;  /* 0x0000001712137223 */ /* 0x000fe20000000813 */
[C---:B------:R-:W-:Y:S01]  /*6ba0*/  LEA R23, R20.reuse, 0xb, 0x1 ;  /* 0x0000000b14177811 */ /* 0x040fe200078e08ff */
[----:B------:R-:W-:Y:S01]  /*6bb0*/  BSSY.RECONVERGENT B2, `(.L_x_2035) ;  /* 0x000000f000027945 */ /* 0x000fe20003800200 */
[----:B------:R-:W-:Y:S02]  /*6bc0*/  IADD3 R34, PT, PT, R20, 0x6, RZ ;  /* 0x0000000614227810 */ /* 0x000fe40007ffe0ff */
        /* <DEDUP_REMOVED lines=9> */
[----:B------:R-:W-:Y:S01]  /*6c60*/  IMAD.MOV.U32 R29, RZ, RZ, R15 ;  /* 0x000000ffff1d7224 */ /* 0x000fe200078e000f */
[----:B------:R-:W-:-:S07]  /*6c70*/  MOV R26, 0x6c90 ;  /* 0x00006c90001a7802 */ /* 0x000fce0000000f00 */
[----:B0-----:R-:W-:Y:S05]  /*6c80*/  CALL.REL.NOINC `($__internal_26_$__cuda_sm3x_div_rn_noftz_f32_slowpath) ;  /* 0x0000003000f47944 */ /* 0x001fea0003c00000 */
[----:B------:R-:W-:-:S07]  /*6c90*/  MOV R24, R23 ;  /* 0x0000001700187202 */ /* 0x000fce0000000f00 */
.L_x_2036:
[----:B------:R-:W-:Y:S05]  /*6ca0*/  BSYNC.RECONVERGENT B2 ;  /* 0x0000000000027941 */ /* 0x000fea0003800200 */
.L_x_2035:
        /* <DEDUP_REMOVED lines=11> */
[----:B------:R-:W-:Y:S01]  /*6d60*/  LEA R25, R34, UR6, 0x2 ;  /* 0x0000000622197c11 */ /* 0x000fe2000f8e10ff */
[----:B--2---:R-:W-:Y:S06]  /*6d70*/  @!P0 BRA `(.L_x_2038) ;  /* 0x00000000000c8947 */ /* 0x004fec0003800000 */
[----:B------:R-:W-:Y:S02]  /*6d80*/  MOV R29, R15 ;  /* 0x0000000f001d7202 */ /* 0x000fe40000000f00 */
[----:B------:R-:W-:-:S07]  /*6d90*/  MOV R26, 0x6db0 ;  /* 0x00006db0001a7802 */ /* 0x000fce0000000f00 */
[----:B0-----:R-:W-:Y:S05]  /*6da0*/  CALL.REL.NOINC `($__internal_26_$__cuda_sm3x_div_rn_noftz_f32_slowpath) ;  /* 0x0000003000ac7944 */ /* 0x001fea0003c00000 */
.L_x_2038:
[----:B------:R-:W-:Y:S05]  /*6db0*/  BSYNC.RECONVERGENT B2 ;  /* 0x0000000000027941 */ /* 0x000fea0003800200 */
.L_x_2037:
[----:B------:R-:W-:Y:S01]  /*6dc0*/  FFMA R19, R18, R23, -R19 ;  /* 0x0000001712137223 */ /* 0x000fe20000000813 */
[----:B------:R-:W-:Y:S01]  /*6dd0*/  ISETP.NE.AND P0, PT, R34, R17, PT ;  /* 0x000000112200720c */ /* 0x000fe20003f05270 */
[----:B------:R-:W-:-:S03]  /*6de0*/  VIADD R20, R20, 0x8 ;  /* 0x0000000814147836 */ /* 0x000fc60000000000 */
[----:B------:R2:W-:Y:S09]  /*6df0*/  STL.64 [R25], R18 ;  /* 0x0000001219007387 */ /* 0x0005f20000100a00 */
[----:B------:R-:W-:Y:S05]  /*6e00*/  @P0 BRA `(.L_x_2039) ;  /* 0xfffffff400c00947 */ /* 0x000fea000383ffff */
.L_x_2022:
[----:B------:R-:W-:-:S13]  /*6e10*/  LOP3.LUT P0, RZ, R16, 0x7, RZ, 0xc0, !PT ;  /* 0x0000000710ff7812 */ /* 0x000fda000780c0ff */
[----:B------:R-:W-:Y:S05]  /*6e20*/  @!P0 BRA `(.L_x_2040) ;  /* 0x0000000800548947 */ /* 0x000fea0003800000 */
[----:B-12---:R-:W-:-:S04]  /*6e30*/  LOP3.LUT R18, R14, 0x7, RZ, 0xc0, !PT ;  /* 0x000000070e127812 */ /* 0x006fc800078ec0ff */
[----:B------:R-:W-:-:S04]  /*6e40*/  IADD3 R18, PT, PT, R18, -0x1, RZ ;  /* 0xffffffff12127810 */ /* 0x000fc80007ffe0ff */
[----:B------:R-:W-:-:S13]  /*6e50*/  ISETP.GE.U32.AND P0, PT, R18, 0x3, PT ;  /* 0x000000031200780c */ /* 0x000fda0003f06070 */
[----:B------:R-:W-:Y:S05]  /*6e60*/  @!P0 BRA `(.L_x_2041) ;  /* 0x0000000400348947 */ /* 0x000fea0003800000 */
[----:B------:R-:W1:Y:S01]  /*6e70*/  MUFU.RCP R18, R15 ;  /* 0x0000000f00127308 */ /* 0x000e620000001000 */
[----:B------:R-:W-:Y:S01]  /*6e80*/  LEA R27, R20, 0xffffffff, 0x1 ;  /* 0xffffffff141b7811 */ /* 0x000fe200078e08ff */
[----:B------:R-:W-:Y:S03]  /*6e90*/  BSSY.RECONVERGENT B2, `(.L_x_2042) ;  /* 0x000000c000027945 */ /* 0x000fe60003800200 */
        /* <DEDUP_REMOVED lines=11> */
.L_x_2043:
[----:B------:R-:W-:Y:S05]  /*6f50*/  BSYNC.RECONVERGENT B2 ;  /* 0x0000000000027941 */ /* 0x000fea0003800200 */
.L_x_2042:
[----:B------:R-:W-:-:S05]  /*6f60*/  IMAD.IADD R27, R27, 0x1, -R20 ;  /* 0x000000011b1b7824 */ /* 0x000fca00078e0a14 */
[----:B------:R-:W-:-:S05]  /*6f70*/  LEA R24, R27, UR6, 0x2 ;  /* 0x000000061b187c11 */ /* 0x000fca000f8e10ff */
[----:B------:R-:W2:Y:S04]  /*6f80*/  LDL R25, [R24] ;  /* 0x0000000018197983 */ /* 0x000ea80000100800 */
[----:B------:R-:W2:Y:S01]  /*6f90*/  LDL R18, [R24+-0x4] ;  /* 0xfffffc0018127983 */ /* 0x000ea20000100800 */
[----:B------:R-:W1:Y:S01]  /*6fa0*/  MUFU.RCP R26, R15 ;  /* 0x0000000f001a7308 */ /* 0x000e620000001000 */
[C---:B------:R-:W-:Y:S01]  /*6fb0*/  LEA R34, R20.reuse, UR6, 0x2 ;  /* 0x0000000614227c11 */ /* 0x040fe2000f8e10ff */
[----:B------:R-:W-:Y:S01]  /*6fc0*/  BSSY.RECONVERGENT B2, `(.L_x_2044) ;  /* 0x000000f000027945 */ /* 0x000fe20003800200 */
[----:B------:R-:W-:-:S04]  /*6fd0*/  LEA R19, R20, 0x1, 0x1 ;  /* 0x0000000114137811 */ /* 0x000fc800078e08ff */
[----:B------:R-:W-:-:S04]  /*6fe0*/  I2FP.F32.S32 R33, R19 ;  /* 0x0000001300217245 */ /* 0x000fc80000201400 */
[----:B------:R-:W3:Y:S01]  /*6ff0*/  FCHK P0, R33, R15 ;  /* 0x0000000f21007302 */ /* 0x000ee20000000000 */
[----:B--2---:R-:W-:Y:S01]  /*7000*/  FFMA R18, R25, R23, -R18 ;  /* 0x0000001719127223 */ /* 0x004fe20000000812 */
[----:B-1----:R-:W-:-:S04]  /*7010*/  FFMA R23, -R15, R26, 1 ;  /* 0x3f8000000f177423 */ /* 0x002fc8000000011a */
[----:B------:R1:W-:Y:S01]  /*7020*/  STL [R34], R18 ;  /* 0x0000001222007387 */ /* 0x0003e20000100800 */
[----:B------:R-:W-:-:S04]  /*7030*/  FFMA R19, R26, R23, R26 ;  /* 0x000000171a137223 */ /* 0x000fc8000000001a */
[----:B------:R-:W-:-:S04]  /*7040*/  FFMA R26, R19, R33, RZ ;  /* 0x00000021131a7223 */ /* 0x000fc800000000ff */
[----:B------:R-:W-:-:S04]  /*7050*/  FFMA R23, -R15, R26, R33 ;  /* 0x0000001a0f177223 */ /* 0x000fc80000000121 */
[----:B------:R-:W-:Y:S01]  /*7060*/  FFMA R23, R19, R23, R26 ;  /* 0x0000001713177223 */ /* 0x000fe2000000001a */
[----:B-1-3--:R-:W-:Y:S06]  /*7070*/  @!P0 BRA `(.L_x_2045) ;  /* 0x00000000000c8947 */ /* 0x00afec0003800000 */
[----:B------:R-:W-:Y:S02]  /*7080*/  MOV R29, R15 ;  /* 0x0000000f001d7202 */ /* 0x000fe40000000f00 */
[----:B------:R-:W-:-:S07]  /*7090*/  MOV R26, 0x70b0 ;  /* 0x000070b0001a7802 */ /* 0x000fce0000000f00 */
[----:B0-----:R-:W-:Y:S05]  /*70a0*/  CALL.REL.NOINC `($__internal_26_$__cuda_sm3x_div_rn_noftz_f32_slowpath) ;  /* 0x0000002c00ec7944 */ /* 0x001fea0003c00000 */
.L_x_2045:
[----:B------:R-:W-:Y:S05]  /*70b0*/  BSYNC.RECONVERGENT B2 ;  /* 0x0000000000027941 */ /* 0x000fea0003800200 */
.L_x_2044:
[----:B------:R-:W1:Y:S01]  /*70c0*/  MUFU.RCP R24, R15 ;  /* 0x0000000f00187308 */ /* 0x000e620000001000 */
[----:B------:R-:W-:Y:S01]  /*70d0*/  FFMA R25, R18, R23, -R25 ;  /* 0x0000001712197223 */ /* 0x000fe20000000819 */
[----:B------:R-:W-:Y:S01]  /*70e0*/  LEA R19, R20, 0x3, 0x1 ;  /* 0x0000000314137811 */ /* 0x000fe200078e08ff */
[----:B------:R-:W-:Y:S03]  /*70f0*/  BSSY.RECONVERGENT B2, `(.L_x_2046) ;  /* 0x000000e000027945 */ /* 0x000fe60003800200 */
[----:B------:R-:W-:Y:S01]  /*7100*/  I2FP.F32.S32 R33, R19 ;  /* 0x0000001300217245 */ /* 0x000fe20000201400 */
[----:B------:R2:W-:Y:S03]  /*7110*/  STL [R34+0x4], R25 ;  /* 0x0000041922007387 */ /* 0x0005e60000100800 */
[----:B------:R-:W3:Y:S01]  /*7120*/  FCHK P0, R33, R15 ;  /* 0x0000000f21007302 */ /* 0x000ee20000000000 */
[----:B-1----:R-:W-:-:S04]  /*7130*/  FFMA R23, -R15, R24, 1 ;  /* 0x3f8000000f177423 */ /* 0x002fc80000000118 */
[----:B------:R-:W-:-:S04]  /*7140*/  FFMA R19, R24, R23, R24 ;  /* 0x0000001718137223 */ /* 0x000fc80000000018 */
[----:B------:R-:W-:-:S04]  /*7150*/  FFMA R24, R19, R33, RZ ;  /* 0x0000002113187223 */ /* 0x000fc800000000ff */
[----:B------:R-:W-:-:S04]  /*7160*/  FFMA R23, -R15, R24, R33 ;  /* 0x000000180f177223 */ /* 0x000fc80000000121 */
[----:B------:R-:W-:Y:S01]  /*7170*/  FFMA R23, R19, R23, R24 ;  /* 0x0000001713177223 */ /* 0x000fe20000000018 */
[----:B------:R-:W-:Y:S01]  /*7180*/  IADD3 R19, PT, PT, R27, 0x3, RZ ;  /* 0x000000031b137810 */ /* 0x000fe20007ffe0ff */
[----:B--23--:R-:W-:Y:S06]  /*7190*/  @!P0 BRA `(.L_x_2047) ;  /* 0x00000000000c8947 */ /* 0x00cfec0003800000 */
[----:B------:R-:W-:Y:S01]  /*71a0*/  IMAD.MOV.U32 R29, RZ, RZ, R15 ;  /* 0x000000ffff1d7224 */ /* 0x000fe200078e000f */
[----:B------:R-:W-:-:S07]  /*71b0*/  MOV R26, 0x71d0 ;  /* 0x000071d0001a7802 */ /* 0x000fce0000000f00 */
[----:B0-----:R-:W-:Y:S05]  /*71c0*/  CALL.REL.NOINC `($__internal_26_$__cuda_sm3x_div_rn_noftz_f32_slowpath) ;  /* 0x0000002c00a47944 */ /* 0x001fea0003c00000 */
.L_x_2047:
[----:B------:R-:W-:Y:S05]  /*71d0*/  BSYNC.RECONVERGENT B2 ;  /* 0x0000000000027941 */ /* 0x000fea0003800200 */
.L_x_2046:
[----:B------:R-:W1:Y:S01]  /*71e0*/  MUFU.RCP R24, R15 ;  /* 0x0000000f00187308 */ /* 0x000e620000001000 */
[----:B------:R-:W-:Y:S01]  /*71f0*/  FFMA R18, R25, R23, -R18 ;  /* 0x0000001719127223 */ /* 0x000fe20000000812 */
[----:B------:R-:W-:Y:S01]  /*7200*/  LEA R23, R19, UR6, 0x2 ;  /* 0x0000000613177c11 */ /* 0x000fe2000f8e10ff */
[----:B------:R-:W-:Y:S01]  /*7210*/  BSSY.RECONVERGENT B2, `(.L_x_2048) ;  /* 0x000000f000027945 */ /* 0x000fe20003800200 */
[----:B------:R-:W-:-:S03]  /*7220*/  LEA R20, R20, 0x5, 0x1 ;  /* 0x0000000514147811 */ /* 0x000fc600078e08ff */
[----:B------:R2:W-:Y:S01]  /*7230*/  STL [R23], R18 ;  /* 0x0000001217007387 */ /* 0x0005e20000100800 */
[----:B------:R-:W-:-:S04]  /*7240*/  I2FP.F32.S32 R33, R20 ;  /* 0x0000001400217245 */ /* 0x000fc80000201400 */
        /* <DEDUP_REMOVED lines=10> */
[----:B------:R-:W-:-:S07]  /*72f0*/  MOV R19, R23 ;  /* 0x0000001700137202 */ /* 0x000fce0000000f00 */
.L_x_2049:
[----:B------:R-:W-:Y:S05]  /*7300*/  BSYNC.RECONVERGENT B2 ;  /* 0x0000000000027941 */ /* 0x000fea0003800200 */
.L_x_2048:
[----:B------:R-:W-:Y:S01]  /*7310*/  FFMA R19, R18, R19, -R25 ;  /* 0x0000001312137223 */ /* 0x000fe20000000819 */
[----:B------:R-:W-:-:S04]  /*7320*/  VIADD R20, R27, 0x5 ;  /* 0x000000051b147836 */ /* 0x000fc80000000000 */
[----:B------:R1:W-:Y:S03]  /*7330*/  STL [R34+0xc], R19 ;  /* 0x00000c1322007387 */ /* 0x0003e60000100800 */
.L_x_2041:
[----:B------:R-:W-:-:S13]  /*7340*/  LOP3.LUT P0, RZ, R14, 0x3, RZ, 0xc0, !PT ;  /* 0x000000030eff7812 */ /* 0x000fda000780c0ff */
[----:B------:R-:W-:Y:S05]  /*7350*/  @!P0 BRA `(.L_x_2040) ;  /* 0x0000000400088947 */ /* 0x000fea0003800000 */
[----:B------:R-:W-:-:S13]  /*7360*/  LOP3.LUT P0, RZ, R13, 0x3, RZ, 0xc0, !PT ;  /* 0x000000030dff7812 */ /* 0x000fda000780c0ff */
        /* <DEDUP_REMOVED lines=15> */
.L_x_2052:
[----:B------:R-:W-:Y:S05]  /*7460*/  BSYNC.RECONVERGENT B2 ;  /* 0x0000000000027941 */ /* 0x000fea0003800200 */
.L_x_2051:
[----:B------:R-:W-:-:S04]  /*7470*/  IADD3 R25, PT, PT, -R20, R25, RZ ;  /* 0x0000001914197210 */ /* 0x000fc80007ffe1ff */
        /* <DEDUP_REMOVED lines=17> */
[----:B------:R-:W-:Y:S01]  /*7590*/  IMAD.MOV.U32 R29, RZ, RZ, R15 ;  /* 0x000000ffff1d7224 */ /* 0x000fe200078e000f */
[----:B------:R-:W-:-:S07]  /*75a0*/  MOV R26, 0x75c0 ;  /* 0x000075c0001a7802 */ /* 0x000fce0000000f00 */
[----:B0-----:R-:W-:Y:S05]  /*75b0*/  CALL.REL.NOINC `($__internal_26_$__cuda_sm3x_div_rn_noftz_f32_slowpath) ;  /* 0x0000002800a87944 */ /* 0x001fea0003c00000 */
.L_x_2054:
[----:B------:R-:W-:Y:S05]  /*75c0*/  BSYNC.RECONVERGENT B2 ;  /* 0x0000000000027941 */ /* 0x000fea0003800200 */
.L_x_2053:
[----:B------:R-:W-:Y:S01]  /*75d0*/  FFMA R23, R19, R23, -R34 ;  /* 0x0000001713177223 */ /* 0x000fe20000000822 */
[----:B------:R-:W-:-:S04]  /*75e0*/  IADD3 R20, PT, PT, R25, 0x3, RZ ;  /* 0x0000000319147810 */ /* 0x000fc80007ffe0ff */
[----:B------:R2:W-:Y:S03]  /*75f0*/  STL [R18+0x4], R23 ;  /* 0x0000041712007387 */ /* 0x0005e60000100800 */
.L_x_2050:
[----:B--2---:R-:W-:-:S04]  /*7600*/  LOP3.LUT R18, R13, 0x1, RZ, 0xc0, !PT ;  /* 0x000000010d127812 */ /* 0x004fc800078ec0ff */
[----:B------:R-:W-:-:S13]  /*7610*/  ISETP.NE.U32.AND P0, PT, R18, 0x1, PT ;  /* 0x000000011200780c */ /* 0x000fda0003f05070 */
        /* <DEDUP_REMOVED lines=15> */
.L_x_2056:
[----:B------:R-:W-:Y:S05]  /*7710*/  BSYNC.RECONVERGENT B2 ;  /* 0x0000000000027941 */ /* 0x000fea0003800200 */
.L_x_2055:
[----:B------:R-:W-:-:S05]  /*7720*/  LEA R15, R20, UR6, 0x2 ;  /* 0x00000006140f7c11 */ /* 0x000fca000f8e10ff */
[----:B------:R-:W2:Y:S04]  /*7730*/  LDL R18, [R15+-0x4] ;  /* 0xfffffc000f127983 */ /* 0x000ea80000100800 */
[----:B------:R-:W2:Y:S01]  /*7740*/  LDL R19, [R15+-0x8] ;  /* 0xfffff8000f137983 */ /* 0x000ea20000100800 */
[----:B------:R-:W-:Y:S01]  /*7750*/  LEA R25, R20, UR6, 0x2 ;  /* 0x0000000614197c11 */ /* 0x000fe2000f8e10ff */
[----:B--2---:R-:W-:-:S05]  /*7760*/  FFMA R18, R18, R23, -R19 ;  /* 0x0000001712127223 */ /* 0x004fca0000000813 */
[----:B------:R3:W-:Y:S02]  /*7770*/  STL [R25], R18 ;  /* 0x0000001219007387 */ /* 0x0007e40000100800 */
.L_x_2040:
[----:B------:R-:W4:Y:S01]  /*7780*/  LDL R15, [R22] ;  /* 0x00000000160f7983 */ /* 0x000f220000100800 */
[----:B------:R-:W5:Y:S01]  /*7790*/  LDCU UR4, c[0x0][0x3b0] ;  /* 0x00007600ff0477ac */ /* 0x000f620008000800 */
[C---:B-123--:R-:W-:Y:S01]  /*77a0*/  IMAD R18, R21.reuse, 0x4, R6 ;  /* 0x0000000415127824 */ /* 0x04efe200078e0206 */
[----:B------:R-:W-:-:S04]  /*77b0*/  IADD3 R21, PT, PT, R21, 0x1, RZ ;  /* 0x0000000115157810 */ /* 0x000fc80007ffe0ff */
[----:B-----5:R-:W-:Y:S01]  /*77c0*/  ISETP.NE.AND P0, PT, R21, UR4, PT ;  /* 0x0000000415007c0c */ /* 0x020fe2000bf05270 */
[----:B----4-:R-:W-:-:S05]  /*77d0*/  FADD R15, -R15, -RZ ;  /* 0x800000ff0f0f7221 */ /* 0x010fca0000000100 */
[----:B------:R3:W-:Y:S07]  /*77e0*/  STL [R18], R15 ;  /* 0x0000000f12007387 */ /* 0x0007ee0000100800 */
[----:B------:R-:W-:Y:S05]  /*77f0*/  @P0 BRA `(.L_x_2057) ;  /* 0xffffffd800f00947 */ /* 0x000fea000383ffff */
.L_x_2006:
[----:B---3--:R-:W-:Y:S01]  /*7800*/  IADD3 R15, PT, PT, R16, 0x2, R9 ;  /* 0x00000002100f7810 */ /* 0x008fe20007ffe009 */
[----:B------:R-:W-:-:S03]  /*7810*/  HFMA2 R34, -RZ, RZ, 0, 0 ;  /* 0x00000000ff227431 */ /* 0x000fc600000001ff */
[----:B------:R-:W-:-:S07]  /*7820*/  I2FP.F32.U32 R15, R15 ;  /* 0x0000000f000f7245 */ /* 0x000fce0000201000 */
.L_x_2072:
[----:B-12---:R-:W1:Y:S01]  /*7830*/  LDC.64 R20, c[0x0][0x3a0] ;  /* 0x0000e800ff147b82 */ /* 0x006e620000000a00 */
[C---:B--2---:R-:W-:Y:S01]  /*7840*/  IMAD.IADD R18, R34.reuse, 0x1, R9 ;  /* 0x0000000122127824 */ /* 0x044fe200078e0209 */
[----:B------:R-:W-:-:S03]  /*7850*/  IADD3 R17, PT, PT, -R34, R9, RZ ;  /* 0x0000000922117210 */ /* 0x000fc60007ffe1ff */
[----:B-1----:R-:W-:-:S06]  /*7860*/  IMAD.WIDE.U32 R22, R18, 0x4, R20 ;  /* 0x0000000412167825 */ /* 0x002fcc00078e0014 */
[----:B------:R-:W2:Y:S01]  /*7870*/  LDG.E R22, desc[UR14][R22.64] ;  /* 0x0000000e16167981 */ /* 0x000ea2000c1e1900 */
[----:B------:R-:W-:-:S06]  /*7880*/  IMAD.WIDE.U32 R20, R17, 0x4, R20 ;  /* 0x0000000411147825 */ /* 0x000fcc00078e0014 */
[----:B------:R-:W3:Y:S01]  /*7890*/  LDG.E R20, desc[UR14][R20.64] ;  /* 0x0000000e14147981 */ /* 0x000ee2000c1e1900 */
[----:B--2---:R-:W-:-:S04]  /*78a0*/  FMUL R26, R22, UR16 ;  /* 0x00000010161a7c20 */ /* 0x004fc80008400000 */
[----:B------:R-:W1:Y:S01]  /*78b0*/  MUFU.RCP R17, R26 ;  /* 0x0000001a00117308 */ /* 0x000e620000001000 */
[----:B---3--:R-:W-:-:S07]  /*78c0*/  FMUL R33, R15, R20 ;  /* 0x000000140f217220 */ /* 0x008fce0000400000 */
        /* <DEDUP_REMOVED lines=10> */
[----:B------:R-:W-:-:S07]  /*7970*/  IMAD.MOV.U32 R17, RZ, RZ, R23 ;  /* 0x000000ffff117224 */ /* 0x000fce00078e0017 */
.L_x_2058:
[----:B------:R-:W-:Y:S01]  /*7980*/  IADD3 R19, PT, PT, R17, -0xd000000, RZ ;  /* 0xf300000011137810 */ /* 0x000fe20007ffe0ff */
[----:B------:R1:W2:Y:S01]  /*7990*/  MUFU.RSQ R20, R17 ;  /* 0x0000001100147308 */ /* 0x0002a20000001400 */
[----:B------:R-:W-:Y:S02]  /*79a0*/  BSSY.RECONVERGENT B0, `(.L_x_2059) ;  /* 0x000000b000007945 */ /* 0x000fe40003800200 */
[----:B------:R-:W-:-:S13]  /*79b0*/  ISETP.GT.U32.AND P0, PT, R19, 0x727fffff, PT ;  /* 0x727fffff1300780c */ /* 0x000fda0003f04070 */
[----:B-1----:R-:W-:Y:S05]  /*79c0*/  @!P0 BRA `(.L_x_2060) ;  /* 0x0000000000108947 */ /* 0x002fea0003800000 */
[----:B------:R-:W-:-:S07]  /*79d0*/  MOV R24, 0x79f0 ;  /* 0x000079f000187802 */ /* 0x000fce0000000f00 */
[----:B0-2---:R-:W-:Y:S05]  /*79e0*/  CALL.REL.NOINC `($__internal_25_$__cuda_sm20_sqrt_rn_f32_slowpath) ;  /* 0x0000002400447944 */ /* 0x005fea0003c00000 */
[----:B------:R-:W-:Y:S01]  /*79f0*/  MOV R28, R19 ;  /* 0x00000013001c7202 */ /* 0x000fe20000000f00 */
[----:B------:R-:W-:Y:S06]  /*7a00*/  BRA `(.L_x_2061) ;  /* 0x0000000000107947 */ /* 0x000fec0003800000 */
.L_x_2060:
[C---:B--2---:R-:W-:Y:S01]  /*7a10*/  FMUL.FTZ R28, R20.reuse, R17 ;  /* 0x00000011141c7220 */ /* 0x044fe20000410000 */
[----:B------:R-:W-:-:S03]  /*7a20*/  FMUL.FTZ R19, R20, 0.5 ;  /* 0x3f00000014137820 */ /* 0x000fc60000410000 */
[----:B------:R-:W-:-:S04]  /*7a30*/  FFMA R17, -R28, R28, R17 ;  /* 0x0000001c1c117223 */ /* 0x000fc80000000111 */
[----:B------:R-:W-:-:S07]  /*7a40*/  FFMA R28, R17, R19, R28 ;  /* 0x00000013111c7223 */ /* 0x000fce000000001c */
.L_x_2061:
[----:B------:R-:W-:Y:S05]  /*7a50*/  BSYNC.RECONVERGENT B0 ;  /* 0x0000000000007941 */ /* 0x000fea0003800200 */
.L_x_2059:
[----:B------:R-:W-:Y:S01]  /*7a60*/  I2FP.F32.U32 R17, R34 ;  /* 0x0000002200117245 */ /* 0x000fe20000201000 */
[----:B------:R-:W-:Y:S04]  /*7a70*/  BSSY.RECONVERGENT B0, `(.L_x_2062) ;  /* 0x000003f000007945 */ /* 0x000fe80003800200 */
[----:B------:R-:W-:-:S04]  /*7a80*/  FMUL R26, R8, R17 ;  /* 0x00000011081a7220 */ /* 0x000fc80000400000 */
        /* <DEDUP_REMOVED lines=19> */
.L_x_2064:
        /* <DEDUP_REMOVED lines=42> */
.L_x_2063:
[----:B------:R-:W-:Y:S05]  /*7e60*/  BSYNC.RECONVERGENT B0 ;  /* 0x0000000000007941 */ /* 0x000fea0003800200 */
.L_x_2062:
[----:B------:R-:W-:-:S06]  /*7e70*/  LEA R19, R34, R5, 0x2 ;  /* 0x0000000522137211 */ /* 0x000fcc00078e10ff */
[----:B------:R-:W2:Y:S01]  /*7e80*/  LDL R19, [R19] ;  /* 0x0000000013137983 */ /* 0x000ea20000100800 */
[----:B------:R-:W-:Y:S02]  /*7e90*/  HFMA2 R24, -RZ, RZ, 1.0078125, -8.98838043212890625e-05 ;  /* 0x3c0885e4ff187431 */ /* 0x000fe400000001ff */
[----:B------:R-:W-:Y:S02]  /*7ea0*/  IMAD.MOV.U32 R27, RZ, RZ, 0x37cbac00 ;  /* 0x37cbac00ff1b7424 */ /* 0x000fe400078e00ff */
[----:B------:R-:W-:Y:S01]  /*7eb0*/  FMUL R20, R17, R17 ;  /* 0x0000001111147220 */ /* 0x000fe20000400000 */
[----:B------:R-:W-:Y:S01]  /*7ec0*/  LOP3.LUT R21, R25, 0x1, RZ, 0xc0, !PT ;  /* 0x0000000119157812 */ /* 0x000fe200078ec0ff */
[----:B------:R-:W-:Y:S02]  /*7ed0*/  BSSY.RECONVERGENT B0, `(.L_x_2065) ;  /* 0x0000044000007945 */ /* 0x000fe40003800200 */
[----:B------:R-:W-:Y:S01]  /*7ee0*/  FFMA R22, R20, R27, -0.0013887860113754868507 ;  /* 0xbab607ed14167423 */ /* 0x000fe2000000001b */
[----:B------:R-:W-:-:S02]  /*7ef0*/  ISETP.NE.U32.AND P1, PT, R21, 0x1, PT ;  /* 0x000000011500780c */ /* 0x000fc40003f25070 */
[----:B------:R-:W-:Y:S02]  /*7f00*/  IADD3 R21, PT, PT, R25, 0x1, RZ ;  /* 0x0000000119157810 */ /* 0x000fe40007ffe0ff */
[----:B------:R-:W-:Y:S02]  /*7f10*/  FSEL R23, R22, -0.00019574658654164522886, P1 ;  /* 0xb94d415316177808 */ /* 0x000fe40000800000 */
[----:B------:R-:W-:Y:S02]  /*7f20*/  FSEL R31, R24, 0.041666727513074874878, !P1 ;  /* 0x3d2aaabb181f7808 */ /* 0x000fe40004800000 */
[----:B------:R-:W-:Y:S02]  /*7f30*/  MOV R25, 0x3e2aaaa8 ;  /* 0x3e2aaaa800197802 */ /* 0x000fe40000000f00 */
[----:B------:R-:W-:Y:S01]  /*7f40*/  LOP3.LUT P3, RZ, R21, 0x2, RZ, 0xc0, !PT ;  /* 0x0000000215ff7812 */ /* 0x000fe2000786c0ff */
[----:B------:R-:W-:Y:S01]  /*7f50*/  FFMA R23, R20, R23, R31 ;  /* 0x0000001714177223 */ /* 0x000fe2000000001f */
[----:B------:R-:W-:-:S02]  /*7f60*/  FSEL R22, -R25, -0.4999999701976776123, !P1 ;  /* 0xbeffffff19167808 */ /* 0x000fc40004800100 */
[----:B------:R-:W-:-:S03]  /*7f70*/  FSEL R17, R17, 1, !P1 ;  /* 0x3f80000011117808 */ /* 0x000fc60004800000 */
[C---:B------:R-:W-:Y:S02]  /*7f80*/  FFMA R22, R20.reuse, R23, R22 ;  /* 0x0000001714167223 */ /* 0x040fe40000000016 */
[----:B------:R-:W-:-:S04]  /*7f90*/  FFMA R20, R20, R17, RZ ;  /* 0x0000001114147223 */ /* 0x000fc800000000ff */
[----:B------:R-:W-:-:S04]  /*7fa0*/  FFMA R20, R20, R22, R17 ;  /* 0x0000001614147223 */ /* 0x000fc80000000011 */
[----:B------:R-:W-:-:S04]  /*7fb0*/  @P3 FADD R20, RZ, -R20 ;  /* 0x80000014ff143221 */ /* 0x000fc80000000000 */
[----:B--2---:R-:W-:-:S04]  /*7fc0*/  FMUL R17, R20, R19 ;  /* 0x0000001314117220 */ /* 0x004fc80000400000 */
[----:B------:R-:W-:Y:S01]  /*7fd0*/  FMUL R17, R17, R28 ;  /* 0x0000001c11117220 */ /* 0x000fe20000400000 */
[----:B------:R-:W-:Y:S06]  /*7fe0*/  @!P0 BRA `(.L_x_2066) ;  /* 0x0000000000c88947 */ /* 0x000fec0003800000 */
[----:B------:R-:W-:-:S13]  /*7ff0*/  FSETP.NEU.AND P0, PT, |R26|, +INF , PT ;  /* 0x7f8000001a00780b */ /* 0x000fda0003f0d200 */
[----:B------:R-:W-:Y:S01]  /*8000*/  @!P0 FMUL R29, RZ, R26 ;  /* 0x0000001aff1d8220 */ /* 0x000fe20000400000 */
[----:B------:R-:W-:Y:S01]  /*8010*/  @!P0 IMAD.MOV.U32 R30, RZ, RZ, RZ ;  /* 0x000000ffff1e8224 */ /* 0x000fe200078e00ff */
[----:B------:R-:W-:Y:S06]  /*8020*/  @!P0 BRA `(.L_x_2066) ;  /* 0x0000000000b88947 */ /* 0x000fec0003800000 */
[----:B------:R-:W-:Y:S02]  /*8030*/  SHF.L.U32 R29, R26, 0x8, RZ ;  /* 0x000000081a1d7819 */ /* 0x000fe400000006ff */
[----:B------:R-:W-:Y:S01]  /*8040*/  CS2R R30, SRZ ;  /* 0x00000000001e7805 */ /* 0x000fe2000001ff00 */
[----:B------:R-:W-:Y:S01]  /*8050*/  UMOV UR4, URZ ;  /* 0x000000ff00047c82 */ /* 0x000fe20008000000 */
[----:B------:R-:W-:-:S07]  /*8060*/  LOP3.LUT R29, R29, 0x80000000, RZ, 0xfc, !PT ;  /* 0x800000001d1d7812 */ /* 0x000fce00078efcff */
.L_x_2067:
[----:B------:R-:W1:Y:S02]  /*8070*/  LDC.64 R20, c[0x4][RZ] ;  /* 0x01000000ff147b82 */ /* 0x000e640000000a00 */
[----:B-1----:R-:W-:-:S05]  /*8080*/  IMAD.WIDE.U32 R22, R31, 0x4, R20 ;  /* 0x000000041f167825 */ /* 0x002fca00078e0014 */
[----:B------:R-:W2:Y:S02]  /*8090*/  LDG.E.CONSTANT R20, desc[UR14][R22.64] ;  /* 0x0000000e16147981 */ /* 0x000ea4000c1e9900 */
[----:B--2---:R-:W-:-:S03]  /*80a0*/  IMAD.WIDE.U32 R20, R20, R29, RZ ;  /* 0x0000001d14147225 */ /* 0x004fc600078e00ff */
[----:B------:R-:W-:Y:S02]  /*80b0*/  IADD3 R33, P1, PT, R20, R30, RZ ;  /* 0x0000001e14217210 */ /* 0x000fe40007f3e0ff */
[C---:B------:R-:W-:Y:S02]  /*80c0*/  LEA R20, R31.reuse, R1, 0x2 ;  /* 0x000000011f147211 */ /* 0x040fe400078e10ff */
[----:B------:R-:W-:Y:S02]  /*80d0*/  IADD3 R31, PT, PT, R31, 0x1, RZ ;  /* 0x000000011f1f7810 */ /* 0x000fe40007ffe0ff */
[----:B------:R-:W-:Y:S01]  /*80e0*/  IADD3.X R30, PT, PT, R21, UR4, RZ, P1, !PT ;  /* 0x00000004151e7c10 */ /* 0x000fe20008ffe4ff */
[----:B------:R1:W-:Y:S01]  /*80f0*/  STL [R20], R33 ;  /* 0x0000002114007387 */ /* 0x0003e20000100800 */
[----:B------:R-:W-:-:S13]  /*8100*/  ISETP.NE.AND P0, PT, R31, 0x6, PT ;  /* 0x000000061f00780c */ /* 0x000fda0003f05270 */
[----:B-1----:R-:W-:Y:S05]  /*8110*/  @P0 BRA `(.L_x_2067) ;  /* 0xfffffffc00d40947 */ /* 0x002fea000383ffff */
        /* <DEDUP_REMOVED lines=31> */
.L_x_2066:
[----:B------:R-:W-:Y:S05]  /*8310*/  BSYNC.RECONVERGENT B0 ;  /* 0x0000000000007941 */ /* 0x000fea0003800200 */
.L_x_2065:
[----:B------:R-:W-:Y:S05]  /*8320*/  @!P2 BRA `(.L_x_2068) ;  /* 0x000000080080a947 */ /* 0x000fea0003800000 */
[----:B------:R-:W1:Y:S01]  /*8330*/  LDC R26, c[0x0][0x3b0] ;  /* 0x0000ec00ff1a7b82 */ /* 0x000e620000000800 */
[----:B------:R-:W-:Y:S01]  /*8340*/  FMUL R20, R29, R29 ;  /* 0x0000001d1d147220 */ /* 0x000fe20000400000 */
[C---:B------:R-:W-:Y:S01]  /*8350*/  LOP3.LUT R21, R30.reuse, 0x1, RZ, 0xc0, !PT ;  /* 0x000000011e157812 */ /* 0x040fe200078ec0ff */
[----:B------:R-:W-:Y:S01]  /*8360*/  IMAD.MOV.U32 R33, RZ, RZ, RZ ;  /* 0x000000ffff217224 */ /* 0x000fe200078e00ff */
[----:B------:R-:W-:Y:S01]  /*8370*/  LOP3.LUT P1, RZ, R30, 0x2, RZ, 0xc0, !PT ;  /* 0x000000021eff7812 */ /* 0x000fe2000782c0ff */
[----:B------:R-:W-:Y:S01]  /*8380*/  FFMA R27, R20, R27, -0.0013887860113754868507 ;  /* 0xbab607ed141b7423 */ /* 0x000fe2000000001b */
[----:B------:R-:W-:-:S04]  /*8390*/  ISETP.NE.U32.AND P0, PT, R21, 0x1, PT ;  /* 0x000000011500780c */ /* 0x000fc80003f05070 */
[----:B------:R-:W-:Y:S02]  /*83a0*/  FSEL R21, R24, 0.041666727513074874878, P0 ;  /* 0x3d2aaabb18157808 */ /* 0x000fe40000000000 */
[----:B------:R-:W-:Y:S02]  /*83b0*/  FSEL R27, R27, -0.00019574658654164522886, !P0 ;  /* 0xb94d41531b1b7808 */ /* 0x000fe40004000000 */
[----:B------:R-:W-:Y:S02]  /*83c0*/  FSEL R22, -R25, -0.4999999701976776123, P0 ;  /* 0xbeffffff19167808 */ /* 0x000fe40000000100 */
[----:B------:R-:W-:Y:S01]  /*83d0*/  FSEL R29, R29, 1, P0 ;  /* 0x3f8000001d1d7808 */ /* 0x000fe20000000000 */
[----:B------:R-:W-:Y:S01]  /*83e0*/  FFMA R21, R20, R27, R21 ;  /* 0x0000001b14157223 */ /* 0x000fe20000000015 */
[----:B------:R-:W-:-:S03]  /*83f0*/  IMAD R27, R9, R9, R18 ;  /* 0x00000009091b7224 */ /* 0x000fc600078e0212 */
[C---:B------:R-:W-:Y:S01]  /*8400*/  FFMA R21, R20.reuse, R21, R22 ;  /* 0x0000001514157223 */ /* 0x040fe20000000016 */
[----:B------:R-:W-:Y:S01]  /*8410*/  FFMA R20, R20, R29, RZ ;  /* 0x0000001d14147223 */ /* 0x000fe200000000ff */
[----:B-1----:R-:W-:-:S03]  /*8420*/  ISETP.GE.U32.AND P0, PT, R26, 0x8, PT ;  /* 0x000000081a00780c */ /* 0x002fc60003f06070 */
[----:B------:R-:W-:-:S04]  /*8430*/  FFMA R20, R20, R21, R29 ;  /* 0x0000001514147223 */ /* 0x000fc8000000001d */
[----:B------:R-:W-:-:S04]  /*8440*/  @P1 FADD R20, RZ, -R20 ;  /* 0x80000014ff141221 */ /* 0x000fc80000000000 */
[----:B------:R-:W-:-:S04]  /*8450*/  FMUL R19, R19, R20 ;  /* 0x0000001413137220 */ /* 0x000fc80000400000 */
[----:B------:R-:W-:Y:S01]  /*8460*/  FMUL R28, R19, R28 ;  /* 0x0000001c131c7220 */ /* 0x000fe20000400000 */
[----:B------:R-:W-:Y:S06]  /*8470*/  @!P0 BRA `(.L_x_2069) ;  /* 0x0000000000fc8947 */ /* 0x000fec0003800000 */
[----:B------:R-:W-:-:S07]  /*8480*/  HFMA2 R29, -RZ, RZ, 0, 0 ;  /* 0x00000000ff1d7431 */ /* 0x000fce00000001ff */
.L_x_2070:
[----:B------:R-:W-:Y:S01]  /*8490*/  LEA R36, R29, R6, 0x2 ;  /* 0x000000061d247211 */ /* 0x000fe200078e10ff */
[----:B-1----:R-:W1:Y:S04]  /*84a0*/  LDC R35, c[0x0][0x3b4] ;  /* 0x0000ed00ff237b82 */ /* 0x002e680000000800 */
[----:B------:R-:W2:Y:S04]  /*84b0*/  LDL.64 R18, [R36] ;  /* 0x0000000024127983 */ /* 0x000ea80000100a00 */
[----:B------:R-:W3:Y:S01]  /*84c0*/  LDL.64 R20, [R36+0x8] ;  /* 0x0000080024147983 */ /* 0x000ee20000100a00 */
[----:B------:R-:W4:Y:S03]  /*84d0*/  LDC.64 R32, c[0x0][0x380] ;  /* 0x0000e000ff207b82 */ /* 0x000f260000000a00 */
[----:B------:R-:W5:Y:S04]  /*84e0*/  LDL.64 R22, [R36+0x10] ;  /* 0x0000100024167983 */ /* 0x000f680000100a00 */
[----:B------:R0:W5:Y:S01]  /*84f0*/  LDL.64 R24, [R36+0x18] ;  /* 0x0000180024187983 */ /* 0x0001620000100a00 */
[----:B------:R-:W-:Y:S01]  /*8500*/  IMAD R37, R27, R26, R29 ;  /* 0x0000001a1b257224 */ /* 0x000fe200078e021d */
[----:B------:R-:W-:-:S04]  /*8510*/  IADD3 R29, PT, PT, R29, 0x8, RZ ;  /* 0x000000081d1d7810 */ /* 0x000fc80007ffe0ff */
[----:B------:R-:W-:Y:S01]  /*8520*/  ISETP.NE.AND P0, PT, R29, UR8, PT ;  /* 0x000000081d007c0c */ /* 0x000fe2000bf05270 */
[----:B-1----:R-:W-:-:S04]  /*8530*/  IMAD R37, R37, R35, R0 ;  /* 0x0000002325257224 */ /* 0x002fc800078e0200 */
[----:B----4-:R-:W-:-:S04]  /*8540*/  IMAD.WIDE R32, R37, 0x4, R32 ;  /* 0x0000000425207825 */ /* 0x010fc800078e0220 */
[-C--:B--2---:R-:W-:Y:S01]  /*8550*/  FMUL R31, R17, R18.reuse ;  /* 0x00000012111f7220 */ /* 0x084fe20000400000 */
[----:B------:R-:W-:-:S04]  /*8560*/  FMUL R18, R28, R18 ;  /* 0x000000121c127220 */ /* 0x000fc80000400000 */
[----:B------:R1:W-:Y:S02]  /*8570*/  STG.E desc[UR14][R32.64], R31 ;  /* 0x0000001f20007986 */ /* 0x0003e4000c10190e */
[----:B-1----:R-:W0:Y:S02]  /*8580*/  LDC.64 R30, c[0x0][0x388] ;  /* 0x0000e200ff1e7b82 */ /* 0x002e240000000a00 */
[----:B0-----:R-:W-:-:S04]  /*8590*/  IMAD.WIDE R36, R37, 0x4, R30 ;  /* 0x0000000425247825 */ /* 0x001fc800078e021e */
[----:B------:R-:W-:Y:S01]  /*85a0*/  IMAD.WIDE R30, R35, 0x4, R32 ;  /* 0x00000004231e7825 */ /* 0x000fe200078e0220 */
[----:B------:R0:W-:Y:S03]  /*85b0*/  STG.E desc[UR14][R36.64], R18 ;  /* 0x0000001224007986 */ /* 0x0001e6000c10190e */
[-C--:B------:R-:W-:Y:S01]  /*85c0*/  FMUL R32, R17, R19.reuse ;  /* 0x0000001311207220 */ /* 0x080fe20000400000 */
[----:B------:R-:W-:-:S04]  /*85d0*/  FMUL R33, R28, R19 ;  /* 0x000000131c217220 */ /* 0x000fc80000400000 */
[----:B------:R1:W-:Y:S01]  /*85e0*/  STG.E desc[UR14][R30.64], R32 ;  /* 0x000000201e007986 */ /* 0x0003e2000c10190e */
[----:B0-----:R-:W-:-:S04]  /*85f0*/  IMAD.WIDE R18, R35, 0x4, R36 ;  /* 0x0000000423127825 */ /* 0x001fc800078e0224 */
[----:B---3--:R-:W-:Y:S01]  /*8600*/  FMUL R37, R28, R20 ;  /* 0x000000141c257220 */ /* 0x008fe20000400000 */
[----:B------:R0:W-:Y:S01]  /*8610*/  STG.E desc[UR14][R18.64], R33 ;  /* 0x0000002112007986 */ /* 0x0001e2000c10190e */
[----:B-1----:R-:W-:-:S04]  /*8620*/  IMAD.WIDE R30, R35, 0x4, R30 ;  /* 0x00000004231e7825 */ /* 0x002fc800078e021e */
[----:B------:R-:W-:Y:S01]  /*8630*/  FMUL R32, R28, R21 ;  /* 0x000000151c207220 */ /* 0x000fe20000400000 */
[----:B0-----:R-:W-:Y:S01]  /*8640*/  FMUL R33, R17, R20 ;  /* 0x0000001411217220 */ /* 0x001fe20000400000 */
[----:B------:R-:W-:-:S04]  /*8650*/  IMAD.WIDE R18, R35, 0x4, R18 ;  /* 0x0000000423127825 */ /* 0x000fc800078e0212 */
[----:B------:R0:W-:Y:S04]  /*8660*/  STG.E desc[UR14][R30.64], R33 ;  /* 0x000000211e007986 */ /* 0x0001e8000c10190e */
[----:B------:R1:W-:Y:S01]  /*8670*/  STG.E desc[UR14][R18.64], R37 ;  /* 0x0000002512007986 */ /* 0x0003e2000c10190e */
[----:B0-----:R-:W-:Y:S01]  /*8680*/  FMUL R33, R17, R21 ;  /* 0x0000001511217220 */ /* 0x001fe20000400000 */
[----:B------:R-:W-:-:S04]  /*8690*/  IMAD.WIDE R20, R35, 0x4, R30 ;  /* 0x0000000423147825 */ /* 0x000fc800078e021e */
[-C--:B-----5:R-:W-:Y:S01]  /*86a0*/  FMUL R31, R17, R22.reuse ;  /* 0x00000016111f7220 */ /* 0x0a0fe20000400000 */
[----:B------:R-:W-:Y:S01]  /*86b0*/  FMUL R22, R28, R22 ;  /* 0x000000161c167220 */ /* 0x000fe20000400000 */
[C---:B-1----:R-:W-:Y:S01]  /*86c0*/  IMAD.WIDE R36, R35.reuse, 0x4, R18 ;  /* 0x0000000423247825 */ /* 0x042fe200078e0212 */
[----:B------:R0:W-:Y:S04]  /*86d0*/  STG.E desc[UR14][R20.64], R33 ;  /* 0x0000002114007986 */ /* 0x0001e8000c10190e */
[----:B------:R1:W-:Y:S01]  /*86e0*/  STG.E desc[UR14][R36.64], R32 ;  /* 0x0000002024007986 */ /* 0x0003e2000c10190e */
[----:B------:R-:W-:-:S04]  /*86f0*/  IMAD.WIDE R18, R35, 0x4, R36 ;  /* 0x0000000423127825 */ /* 0x000fc800078e0224 */
[----:B0-----:R-:W-:-:S04]  /*8700*/  IMAD.WIDE R20, R35, 0x4, R20 ;  /* 0x0000000423147825 */ /* 0x001fc800078e0214 */
[-C--:B-1----:R-:W-:Y:S01]  /*8710*/  FMUL R37, R17, R23.reuse ;  /* 0x0000001711257220 */ /* 0x082fe20000400000 */
[----:B------:R0:W-:Y:S01]  /*8720*/  STG.E desc[UR14][R20.64], R31 ;  /* 0x0000001f14007986 */ /* 0x0001e2000c10190e */
[----:B------:R-:W-:-:S03]  /*8730*/  FMUL R36, R28, R23 ;  /* 0x000000171c247220 */ /* 0x000fc60000400000 */
[----:B------:R1:W-:Y:S01]  /*8740*/  STG.E desc[UR14][R18.64], R22 ;  /* 0x0000001612007986 */ /* 0x0003e2000c10190e */
[----:B0-----:R-:W-:-:S04]  /*8750*/  IMAD.WIDE R30, R35, 0x4, R20 ;  /* 0x00000004231e7825 */ /* 0x001fc800078e0214 */
[C---:B-1----:R-:W-:Y:S01]  /*8760*/  IMAD.WIDE R22, R35.reuse, 0x4, R18 ;  /* 0x0000000423167825 */ /* 0x042fe200078e0212 */
[----:B------:R0:W-:Y:S03]  /*8770*/  STG.E desc[UR14][R30.64], R37 ;  /* 0x000000251e007986 */ /* 0x0001e6000c10190e */
[C---:B------:R-:W-:Y:S01]  /*8780*/  IMAD.WIDE R32, R35.reuse, 0x4, R30 ;  /* 0x0000000423207825 */ /* 0x040fe200078e021e */
[----:B------:R1:W-:Y:S03]  /*8790*/  STG.E desc[UR14][R22.64], R36 ;  /* 0x0000002416007986 */ /* 0x0003e6000c10190e */
[----:B------:R-:W-:-:S04]  /*87a0*/  IMAD.WIDE R20, R35, 0x4, R22 ;  /* 0x0000000423147825 */ /* 0x000fc800078e0216 */
[----:B------:R-:W-:-:S04]  /*87b0*/  IMAD.WIDE R18, R35, 0x4, R32 ;  /* 0x0000000423127825 */ /* 0x000fc800078e0220 */
[CC--:B0-----:R-:W-:Y:S01]  /*87c0*/  FMUL R37, R17.reuse, R24.reuse ;  /* 0x0000001811257220 */ /* 0x0c1fe20000400000 */
[-C--:B------:R-:W-:Y:S01]  /*87d0*/  FMUL R31, R17, R25.reuse ;  /* 0x00000019111f7220 */ /* 0x080fe20000400000 */
[C---:B-1----:R-:W-:Y:S01]  /*87e0*/  FMUL R23, R28.reuse, R24 ;  /* 0x000000181c177220 */ /* 0x042fe20000400000 */
[----:B------:R-:W-:Y:S01]  /*87f0*/  FMUL R22, R28, R25 ;  /* 0x000000191c167220 */ /* 0x000fe20000400000 */
[----:B------:R-:W-:Y:S01]  /*8800*/  IMAD.WIDE R24, R35, 0x4, R20 ;  /* 0x0000000423187825 */ /* 0x000fe200078e0214 */
[----:B------:R1:W-:Y:S04]  /*8810*/  STG.E desc[UR14][R32.64], R37 ;  /* 0x0000002520007986 */ /* 0x0003e8000c10190e */
[----:B------:R1:W-:Y:S04]  /*8820*/  STG.E desc[UR14][R20.64], R23 ;  /* 0x0000001714007986 */ /* 0x0003e8000c10190e */
[----:B------:R1:W-:Y:S04]  /*8830*/  STG.E desc[UR14][R18.64], R31 ;  /* 0x0000001f12007986 */ /* 0x0003e8000c10190e */
[----:B------:R1:W-:Y:S01]  /*8840*/  STG.E desc[UR14][R24.64], R22 ;  /* 0x0000001618007986 */ /* 0x0003e2000c10190e */
[----:B------:R-:W-:Y:S05]  /*8850*/  @P0 BRA `(.L_x_2070) ;  /* 0xfffffffc000c0947 */ /* 0x000fea000383ffff */
[----:B-1----:R-:W-:-:S07]  /*8860*/  IMAD.U32 R33, RZ, RZ, UR8 ;  /* 0x00000008ff217e24 */ /* 0x002fce000f8e00ff */
.L_x_2069:
[----:B------:R-:W-:-:S09]  /*8870*/  UISETP.NE.AND UP0, UPT, UR17, URZ, UPT ;  /* 0x000000ff1100728c */ /* 0x000fd2000bf05270 */
[----:B------:R-:W-:Y:S05]  /*8880*/  BRA.U !UP0, `(.L_x_2068) ;  /* 0x0000000508287547 */ /* 0x000fea000b800000 */
[----:B------:R-:W-:Y:S02]  /*8890*/  UIADD3 UR4, UPT, UPT, UR17, -0x1, URZ ;  /* 0xffffffff11047890 */ /* 0x000fe4000fffe0ff */
[----:B------:R-:W-:Y:S02]  /*88a0*/  UISETP.NE.AND UP1, UPT, UR18, URZ, UPT ;  /* 0x000000ff1200728c */ /* 0x000fe4000bf25270 */
[----:B------:R-:W-:-:S09]  /*88b0*/  UISETP.GE.U32.AND UP0, UPT, UR4, 0x3, UPT ;  /* 0x000000030400788c */ /* 0x000fd2000bf06070 */
[----:B------:R-:W-:Y:S05]  /*88c0*/  BRA.U !UP0, `(.L_x_2071) ;  /* 0x0000000108847547 */ /* 0x000fea000b800000 */
[----:B------:R-:W-:Y:S01]  /*88d0*/  LEA R30, R33, R6, 0x2 ;  /* 0x00000006211e7211 */ /* 0x000fe200078e10ff */
[----:B------:R-:W1:Y:S04]  /*88e0*/  LDC R29, c[0x0][0x3b4] ;  /* 0x0000ed00ff1d7b82 */ /* 0x000e680000000800 */
[----:B------:R-:W2:Y:S04]  /*88f0*/  LDL.64 R18, [R30] ;  /* 0x000000001e127983 */ /* 0x000ea80000100a00 */
[----:B------:R3:W4:Y:S01]  /*8900*/  LDL.64 R20, [R30+0x8] ;  /* 0x000008001e147983 */ /* 0x0007220000100a00 */
[----:B------:R-:W5:Y:S01]  /*8910*/  LDC.64 R24, c[0x0][0x380] ;  /* 0x0000e000ff187b82 */ /* 0x000f620000000a00 */
[----:B------:R-:W-:Y:S01]  /*8920*/  IMAD R31, R27, R26, R33 ;  /* 0x0000001a1b1f7224 */ /* 0x000fe200078e0221 */
[----:B------:R-:W-:-:S06]  /*8930*/  IADD3 R33, PT, PT, R33, 0x4, RZ ;  /* 0x0000000421217810 */ /* 0x000fcc0007ffe0ff */
[----:B------:R-:W0:Y:S01]  /*8940*/  LDC.64 R22, c[0x0][0x388] ;  /* 0x0000e200ff167b82 */ /* 0x000e220000000a00 */
[----:B-1----:R-:W-:-:S04]  /*8950*/  IMAD R31, R31, R29, R0 ;  /* 0x0000001d1f1f7224 */ /* 0x002fc800078e0200 */
[----:B-----5:R-:W-:-:S04]  /*8960*/  IMAD.WIDE R24, R31, 0x4, R24 ;  /* 0x000000041f187825 */ /* 0x020fc800078e0218 */
[----:B0-----:R-:W-:-:S04]  /*8970*/  IMAD.WIDE R22, R31, 0x4, R22 ;  /* 0x000000041f167825 */ /* 0x001fc800078e0216 */
[----:B---3--:R-:W-:-:S04]  /*8980*/  IMAD.WIDE R30, R29, 0x4, R24 ;  /* 0x000000041d1e7825 */ /* 0x008fc800078e0218 */
[----:B------:R-:W-:-:S04]  /*8990*/  IMAD.WIDE R36, R29, 0x4, R30 ;  /* 0x000000041d247825 */ /* 0x000fc800078e021e */
[-C--:B--2---:R-:W-:Y:S01]  /*89a0*/  FMUL R35, R17, R18.reuse ;  /* 0x0000001211237220 */ /* 0x084fe20000400000 */
[----:B------:R-:W-:-:S04]  /*89b0*/  FMUL R32, R28, R18 ;  /* 0x000000121c207220 */ /* 0x000fc80000400000 */
[----:B------:R0:W-:Y:S04]  /*89c0*/  STG.E desc[UR14][R24.64], R35 ;  /* 0x0000002318007986 */ /* 0x0001e8000c10190e */
[----:B------:R1:W-:Y:S01]  /*89d0*/  STG.E desc[UR14][R22.64], R32 ;  /* 0x0000002016007986 */ /* 0x0003e2000c10190e */
[-C--:B0-----:R-:W-:Y:S01]  /*89e0*/  FMUL R35, R17, R19.reuse ;  /* 0x0000001311237220 */ /* 0x081fe20000400000 */
[----:B-1----:R-:W-:Y:S01]  /*89f0*/  FMUL R32, R28, R19 ;  /* 0x000000131c207220 */ /* 0x002fe20000400000 */
[----:B------:R-:W-:-:S03]  /*8a00*/  IMAD.WIDE R18, R29, 0x4, R22 ;  /* 0x000000041d127825 */ /* 0x000fc600078e0216 */
[----:B------:R4:W-:Y:S04]  /*8a10*/  STG.E desc[UR14][R30.64], R35 ;  /* 0x000000231e007986 */ /* 0x0009e8000c10190e */
[----:B------:R0:W-:Y:S01]  /*8a20*/  STG.E desc[UR14][R18.64], R32 ;  /* 0x0000002012007986 */ /* 0x0001e2000c10190e */
[----:B------:R-:W-:-:S04]  /*8a30*/  IMAD.WIDE R24, R29, 0x4, R18 ;  /* 0x000000041d187825 */ /* 0x000fc800078e0212 */
[----:B------:R-:W-:-:S04]  /*8a40*/  IMAD.WIDE R22, R29, 0x4, R24 ;  /* 0x000000041d167825 */ /* 0x000fc800078e0218 */
[CC--:B----4-:R-:W-:Y:S01]  /*8a50*/  FMUL R31, R17.reuse, R20.reuse ;  /* 0x00000014111f7220 */ /* 0x0d0fe20000400000 */
[-C--:B------:R-:W-:Y:S01]  /*8a60*/  FMUL R35, R17, R21.reuse ;  /* 0x0000001511237220 */ /* 0x080fe20000400000 */
[C---:B0-----:R-:W-:Y:S01]  /*8a70*/  FMUL R19, R28.reuse, R20 ;  /* 0x000000141c137220 */ /* 0x041fe20000400000 */
[----:B------:R-:W-:Y:S01]  /*8a80*/  FMUL R18, R28, R21 ;  /* 0x000000151c127220 */ /* 0x000fe20000400000 */
[----:B------:R-:W-:Y:S01]  /*8a90*/  IMAD.WIDE R20, R29, 0x4, R36 ;  /* 0x000000041d147825 */ /* 0x000fe200078e0224 */
[----:B------:R1:W-:Y:S04]  /*8aa0*/  STG.E desc[UR14][R36.64], R31 ;  /* 0x0000001f24007986 */ /* 0x0003e8000c10190e */
[----:B------:R1:W-:Y:S04]  /*8ab0*/  STG.E desc[UR14][R24.64], R19 ;  /* 0x0000001318007986 */ /* 0x0003e8000c10190e */
[----:B------:R1:W-:Y:S04]  /*8ac0*/  STG.E desc[UR14][R20.64], R35 ;  /* 0x0000002314007986 */ /* 0x0003e8000c10190e */
[----:B------:R1:W-:Y:S02]  /*8ad0*/  STG.E desc[UR14][R22.64], R18 ;  /* 0x0000001216007986 */ /* 0x0003e4000c10190e */
.L_x_2071:
[----:B------:R-:W-:Y:S05]  /*8ae0*/  BRA.U !UP1, `(.L_x_2068) ;  /* 0x0000000109907547 */ /* 0x000fea000b800000 */
[----:B------:R-:W-:Y:S01]  /*8af0*/  UISETP.NE.AND UP0, UPT, UR18, 0x1, UPT ;  /* 0x000000011200788c */ /* 0x000fe2000bf05270 */
[----:B------:R-:W-:Y:S01]  /*8b00*/  ISETP.NE.AND P0, PT, RZ, UR9, PT ;  /* 0x00000009ff007c0c */ /* 0x000fe2000bf05270 */
[----:B-1----:R-:W1:Y:S04]  /*8b10*/  LDC.64 R30, c[0x0][0x380] ;  /* 0x0000e000ff1e7b82 */ /* 0x002e680000000a00 */
[----:B------:R-:W-:-:S04]  /*8b20*/  PLOP3.LUT P1, PT, PT, PT, UP0, 0x80, 0x8 ;  /* 0x000000000008781c */ /* 0x000fc80003f2f008 */
[----:B------:R-:W2:Y:S08]  /*8b30*/  LDC.64 R20, c[0x0][0x388] ;  /* 0x0000e200ff147b82 */ /* 0x000eb00000000a00 */
[----:B------:R-:W3:Y:S01]  /*8b40*/  @P0 LDC R35, c[0x0][0x3b4] ;  /* 0x0000ed00ff230b82 */ /* 0x000ee20000000800 */
[----:B------:R-:W-:Y:S01]  /*8b50*/  @P1 LEA R18, R33, R6, 0x2 ;  /* 0x0000000621121211 */ /* 0x000fe200078e10ff */
[----:B------:R-:W-:-:S02]  /*8b60*/  @P1 IMAD R22, R27, R26, R33 ;  /* 0x0000001a1b161224 */ /* 0x000fc400078e0221 */
[----:B------:R-:W-:-:S03]  /*8b70*/  @P1 VIADD R33, R33, 0x2 ;  /* 0x0000000221211836 */ /* 0x000fc60000000000 */
[----:B------:R-:W4:Y:S01]  /*8b80*/  @P1 LDL.64 R18, [R18] ;  /* 0x0000000012121983 */ /* 0x000f220000100a00 */
[----:B------:R-:W5:Y:S01]  /*8b90*/  @P1 LDC R29, c[0x0][0x3b4] ;  /* 0x0000ed00ff1d1b82 */ /* 0x000f620000000800 */
[----:B------:R-:W-:-:S06]  /*8ba0*/  @P0 LEA R32, R33, R6, 0x2 ;  /* 0x0000000621200211 */ /* 0x000fcc00078e10ff */
[----:B------:R-:W4:Y:S01]  /*8bb0*/  @P0 LDL R32, [R32] ;  /* 0x0000000020200983 */ /* 0x000f220000100800 */
[----:B------:R-:W-:-:S04]  /*8bc0*/  @P0 IMAD R33, R27, R26, R33 ;  /* 0x0000001a1b210224 */ /* 0x000fc800078e0221 */
[--C-:B---3--:R-:W-:Y:S02]  /*8bd0*/  @P0 IMAD R33, R33, R35, R0.reuse ;  /* 0x0000002321210224 */ /* 0x108fe400078e0200 */
[----:B-----5:R-:W-:-:S04]  /*8be0*/  @P1 IMAD R23, R22, R29, R0 ;  /* 0x0000001d16171224 */ /* 0x020fc800078e0200 */
[----:B-1----:R-:W-:-:S04]  /*8bf0*/  @P1 IMAD.WIDE R30, R23, 0x4, R30 ;  /* 0x00000004171e1825 */ /* 0x002fc800078e021e */
[----:B--2---:R-:W-:Y:S02]  /*8c00*/  @P1 IMAD.WIDE R26, R23, 0x4, R20 ;  /* 0x00000004171a1825 */ /* 0x004fe400078e0214 */
[----:B------:R-:W1:Y:S02]  /*8c10*/  LDC.64 R22, c[0x0][0x380] ;  /* 0x0000e000ff167b82 */ /* 0x000e640000000a00 */
[----:B------:R-:W-:-:S06]  /*8c20*/  @P1 IMAD.WIDE R36, R29, 0x4, R26 ;  /* 0x000000041d241825 */ /* 0x000fcc00078e021a */
[----:B------:R-:W2:Y:S01]  /*8c30*/  LDC.64 R20, c[0x0][0x388] ;  /* 0x0000e200ff147b82 */ /* 0x000ea20000000a00 */
[----:B-1----:R-:W-:-:S04]  /*8c40*/  @P0 IMAD.WIDE R22, R33, 0x4, R22 ;  /* 0x0000000421160825 */ /* 0x002fc800078e0216 */
[----:B--2---:R-:W-:-:S04]  /*8c50*/  @P0 IMAD.WIDE R20, R33, 0x4, R20 ;  /* 0x0000000421140825 */ /* 0x004fc800078e0214 */
[-C--:B----4-:R-:W-:Y:S01]  /*8c60*/  @P1 FMUL R25, R17, R18.reuse ;  /* 0x0000001211191220 */ /* 0x090fe20000400000 */
[----:B------:R-:W-:-:S04]  /*8c70*/  @P1 FMUL R18, R28, R18 ;  /* 0x000000121c121220 */ /* 0x000fc80000400000 */
[----:B------:R1:W-:Y:S04]  /*8c80*/  @P1 STG.E desc[UR14][R30.64], R25 ;  /* 0x000000191e001986 */ /* 0x0003e8000c10190e */
[----:B------:R2:W-:Y:S01]  /*8c90*/  @P1 STG.E desc[UR14][R26.64], R18 ;  /* 0x000000121a001986 */ /* 0x0005e2000c10190e */
[----:B-1----:R-:W-:-:S04]  /*8ca0*/  @P1 IMAD.WIDE R24, R29, 0x4, R30 ;  /* 0x000000041d181825 */ /* 0x002fc800078e021e */
[CC--:B------:R-:W-:Y:S01]  /*8cb0*/  @P1 FMUL R29, R17.reuse, R19.reuse ;  /* 0x00000013111d1220 */ /* 0x0c0fe20000400000 */
[C---:B------:R-:W-:Y:S01]  /*8cc0*/  @P1 FMUL R19, R28.reuse, R19 ;  /* 0x000000131c131220 */ /* 0x040fe20000400000 */
[-C--:B------:R-:W-:Y:S01]  /*8cd0*/  @P0 FMUL R17, R17, R32.reuse ;  /* 0x0000002011110220 */ /* 0x080fe20000400000 */
[----:B------:R-:W-:Y:S02]  /*8ce0*/  @P0 FMUL R31, R28, R32 ;  /* 0x000000201c1f0220 */ /* 0x000fe40000400000 */
[----:B------:R2:W-:Y:S04]  /*8cf0*/  @P1 STG.E desc[UR14][R24.64], R29 ;  /* 0x0000001d18001986 */ /* 0x0005e8000c10190e */
[----:B------:R2:W-:Y:S04]  /*8d00*/  @P1 STG.E desc[UR14][R36.64], R19 ;  /* 0x0000001324001986 */ /* 0x0005e8000c10190e */
[----:B------:R2:W-:Y:S04]  /*8d10*/  @P0 STG.E desc[UR14][R22.64], R17 ;  /* 0x0000001116000986 */ /* 0x0005e8000c10190e */
[----:B------:R2:W-:Y:S02]  /*8d20*/  @P0 STG.E desc[UR14][R20.64], R31 ;  /* 0x0000001f14000986 */ /* 0x0005e4000c10190e */
.L_x_2068:
[----:B------:R-:W-:-:S04]  /*8d30*/  IADD3 R34, PT, PT, R34, 0x1, RZ ;  /* 0x0000000122227810 */ /* 0x000fc80007ffe0ff */
[----:B------:R-:W-:-:S13]  /*8d40*/  ISETP.NE.AND P0, PT, R34, R11, PT ;  /* 0x0000000b2200720c */ /* 0x000fda0003f05270 */
[----:B------:R-:W-:Y:S05]  /*8d50*/  @P0 BRA `(.L_x_2072) ;  /* 0xffffffe800b40947 */ /* 0x000fea000383ffff */
[----:B------:R-:W-:Y:S05]  /*8d60*/  @!P2 BRA `(.L_x_2073) ;  /* 0x0000000c0054a947 */ /* 0x000fea0003800000 */
[----:B------:R-:W-:Y:S01]  /*8d70*/  IMAD R15, R9, R9, R9 ;  /* 0x00000009090f7224 */ /* 0x000fe200078e0209 */
[----:B------:R-:W-:Y:S01]  /*8d80*/  UMOV UR5, 0xbf800000 ;  /* 0xbf80000000057882 */ /* 0x000fe20000000000 */
[----:B------:R-:W-:-:S03]  /*8d90*/  UMOV UR19, 0x1 ;  /* 0x0000000100137882 */ /* 0x000fc60000000000 */
[----:B------:R-:W-:-:S15]  /*8da0*/  R2UR UR21, R15 ;  /* 0x000000000f1572ca */ /* 0x000fde00000e0000 */
.L_x_2079:
[----:B---3--:R-:W3:Y:S01]  /*8db0*/  LDCU UR13, c[0x0][0x3b0] ;  /* 0x00007600ff0d77ac */ /* 0x008ee20008000800 */
[----:B-1--4-:R-:W-:Y:S01]  /*8dc0*/  FADD R15, -RZ, -UR5 ;  /* 0x80000005ff0f7e21 */ /* 0x012fe20008000100 */
[----:B------:R-:W-:Y:S01]  /*8dd0*/  UMOV UR11, UR5 ;  /* 0x00000005000b7c82 */ /* 0x000fe20008000000 */
[----:B------:R-:W-:-:S03]  /*8de0*/  UIADD3 UR10, UPT, UPT, UR21, UR19, URZ ;  /* 0x00000013150a7290 */ /* 0x000fc6000fffe0ff */
[----:B------:R-:W-:Y:S01]  /*8df0*/  R2UR UR5, R15 ;  /* 0x000000000f0572ca */ /* 0x000fe200000e0000 */
[----:B------:R-:W-:Y:S02]  /*8e00*/  UIADD3 UR12, UPT, UPT, UR21, -UR19, URZ ;  /* 0x80000013150c7290 */ /* 0x000fe4000fffe0ff */
[----:B------:R-:W-:Y:S01]  /*8e10*/  UIADD3 UR19, UPT, UPT, UR19, 0x1, URZ ;  /* 0x0000000113137890 */ /* 0x000fe2000fffe0ff */
[----:B------:R-:W-:-:S05]  /*8e20*/  UMOV UR4, URZ ;  /* 0x000000ff00047c82 */ /* 0x000fca0008000000 */
[----:B------:R-:W-:Y:S01]  /*8e30*/  ISETP.NE.AND P0, PT, R11, UR19, PT ;  /* 0x000000130b007c0c */ /* 0x000fe2000bf05270 */
[----:B---3--:R-:W-:-:S09]  /*8e40*/  UISETP.GE.U32.AND UP0, UPT, UR13, 0x8, UPT ;  /* 0x000000080d00788c */ /* 0x008fd2000bf06070 */
[----:B------:R-:W-:Y:S05]  /*8e50*/  BRA.U !UP0, `(.L_x_2074) ;  /* 0x0000000508707547 */ /* 0x000fea000b800000 */
[----:B------:R-:W-:-:S05]  /*8e60*/  UMOV UR4, URZ ;  /* 0x000000ff00047c82 */ /* 0x000fca0008000000 */
.L_x_2075:
[----:B----4-:R-:W3:Y:S01]  /*8e70*/  LDC R15, c[0x0][0x3b4] ;  /* 0x0000ed00ff0f7b82 */ /* 0x010ee20000000800 */
[----:B------:R-:W-:-:S07]  /*8e80*/  UIMAD UR20, UR10, UR13, UR4 ;  /* 0x0000000d0a1472a4 */ /* 0x000fce000f8e0204 */
[----:B-12---:R-:W1:Y:S08]  /*8e90*/  LDC.64 R20, c[0x0][0x380] ;  /* 0x0000e000ff147b82 */ /* 0x006e700000000a00 */
[----:B------:R-:W2:Y:S01]  /*8ea0*/  LDC.64 R18, c[0x0][0x388] ;  /* 0x0000e200ff127b82 */ /* 0x000ea20000000a00 */
[----:B---3--:R-:W-:-:S04]  /*8eb0*/  IMAD R23, R15, UR20, R0 ;  /* 0x000000140f177c24 */ /* 0x008fc8000f8e0200 */
[----:B-1----:R-:W-:-:S05]  /*8ec0*/  IMAD.WIDE R24, R23, 0x4, R20 ;  /* 0x0000000417187825 */ /* 0x002fca00078e0214 */
[----:B------:R-:W3:Y:S01]  /*8ed0*/  LDG.E R22, desc[UR14][R24.64] ;  /* 0x0000000e18167981 */ /* 0x000ee2000c1e1900 */
[----:B------:R-:W-:-:S06]  /*8ee0*/  UIMAD UR20, UR12, UR13, UR4 ;  /* 0x0000000d0c1472a4 */ /* 0x000fcc000f8e0204 */
[----:B------:R-:W-:-:S04]  /*8ef0*/  IMAD R17, R15, UR20, R0 ;  /* 0x000000140f117c24 */ /* 0x000fc8000f8e0200 */
[----:B------:R-:W-:-:S04]  /*8f00*/  IMAD.WIDE R20, R17, 0x4, R20 ;  /* 0x0000000411147825 */ /* 0x000fc800078e0214 */
[----:B---3--:R-:W-:Y:S01]  /*8f10*/  FMUL R31, R22, UR11 ;  /* 0x0000000b161f7c20 */ /* 0x008fe20008400000 */
[----:B--2---:R-:W-:-:S04]  /*8f20*/  IMAD.WIDE R22, R23, 0x4, R18 ;  /* 0x0000000417167825 */ /* 0x004fc800078e0212 */
[----:B------:R1:W-:Y:S04]  /*8f30*/  STG.E desc[UR14][R20.64], R31 ;  /* 0x0000001f14007986 */ /* 0x0003e8000c10190e */
[----:B------:R-:W2:Y:S01]  /*8f40*/  LDG.E R26, desc[UR14][R22.64] ;  /* 0x0000000e161a7981 */ /* 0x000ea2000c1e1900 */
[----:B------:R-:W-:-:S04]  /*8f50*/  IMAD.WIDE R18, R17, 0x4, R18 ;  /* 0x0000000411127825 */ /* 0x000fc800078e0212 */
[----:B------:R-:W-:-:S04]  /*8f60*/  IMAD.WIDE R24, R15, 0x4, R24 ;  /* 0x000000040f187825 */ /* 0x000fc800078e0218 */
[----:B--2---:R-:W-:-:S05]  /*8f70*/  FMUL R17, R26, UR5 ;  /* 0x000000051a117c20 */ /* 0x004fca0008400000 */
[----:B------:R2:W-:Y:S04]  /*8f80*/  STG.E desc[UR14][R18.64], R17 ;  /* 0x0000001112007986 */ /* 0x0005e8000c10190e */
[----:B------:R-:W3:Y:S01]  /*8f90*/  LDG.E R28, desc[UR14][R24.64] ;  /* 0x0000000e181c7981 */ /* 0x000ee2000c1e1900 */
[----:B------:R-:W-:-:S04]  /*8fa0*/  IMAD.WIDE R26, R15, 0x4, R20 ;  /* 0x000000040f1a7825 */ /* 0x000fc800078e0214 */
[----:B---3--:R-:W-:Y:S01]  /*8fb0*/  FMUL R33, R28, UR11 ;  /* 0x0000000b1c217c20 */ /* 0x008fe20008400000 */
[----:B------:R-:W-:-:S04]  /*8fc0*/  IMAD.WIDE R28, R15, 0x4, R22 ;  /* 0x000000040f1c7825 */ /* 0x000fc800078e0216 */
[----:B------:R3:W-:Y:S04]  /*8fd0*/  STG.E desc[UR14][R26.64], R33 ;  /* 0x000000211a007986 */ /* 0x0007e8000c10190e */
[----:B------:R-:W4:Y:S01]  /*8fe0*/  LDG.E R30, desc[UR14][R28.64] ;  /* 0x0000000e1c1e7981 */ /* 0x000f22000c1e1900 */
[----:B-1----:R-:W-:-:S04]  /*8ff0*/  IMAD.WIDE R20, R15, 0x4, R18 ;  /* 0x000000040f147825 */ /* 0x002fc800078e0212 */
[----:B------:R-:W-:-:S04]  /*9000*/  IMAD.WIDE R22, R15, 0x4, R24 ;  /* 0x000000040f167825 */ /* 0x000fc800078e0218 */
[----:B----4-:R-:W-:-:S05]  /*9010*/  FMUL R31, R30, UR5 ;  /* 0x000000051e1f7c20 */ /* 0x010fca0008400000 */
[----:B------:R1:W-:Y:S04]  /*9020*/  STG.E desc[UR14][R20.64], R31 ;  /* 0x0000001f14007986 */ /* 0x0003e8000c10190e */
[----:B--2---:R-:W2:Y:S01]  /*9030*/  LDG.E R17, desc[UR14][R22.64] ;  /* 0x0000000e16117981 */ /* 0x004ea2000c1e1900 */
[----:B------:R-:W-:-:S04]  /*9040*/  IMAD.WIDE R18, R15, 0x4, R26 ;  /* 0x000000040f127825 */ /* 0x000fc800078e021a */
[----:B------:R-:W-:-:S04]  /*9050*/  IMAD.WIDE R24, R15, 0x4, R28 ;  /* 0x000000040f187825 */ /* 0x000fc800078e021c */
[----:B--2---:R-:W-:-:S05]  /*9060*/  FMUL R17, R17, UR11 ;  /* 0x0000000b11117c20 */ /* 0x004fca0008400000 */
[----:B------:R2:W-:Y:S04]  /*9070*/  STG.E desc[UR14][R18.64], R17 ;  /* 0x0000001112007986 */ /* 0x0005e8000c10190e */
[----:B------:R-:W4:Y:S01]  /*9080*/  LDG.E R30, desc[UR14][R24.64] ;  /* 0x0000000e181e7981 */ /* 0x000f22000c1e1900 */
[----:B---3--:R-:W-:-:S04]  /*9090*/  IMAD.WIDE R26, R15, 0x4, R20 ;  /* 0x000000040f1a7825 */ /* 0x008fc800078e0214 */
[----:B------:R-:W-:-:S04]  /*90a0*/  IMAD.WIDE R28, R15, 0x4, R22 ;  /* 0x000000040f1c7825 */ /* 0x000fc800078e0216 */
[----:B----4-:R-:W-:-:S05]  /*90b0*/  FMUL R33, R30, UR5 ;  /* 0x000000051e217c20 */ /* 0x010fca0008400000 */
        /* <DEDUP_REMOVED lines=41> */
[----:B------:R-:W2:Y:S01]  /*9350*/  LDG.E R24, desc[UR14][R24.64] ;  /* 0x0000000e18187981 */ /* 0x000ea2000c1e1900 */
[----:B---3--:R-:W-:-:S04]  /*9360*/  IMAD.WIDE R26, R15, 0x4, R20 ;  /* 0x000000040f1a7825 */ /* 0x008fc800078e0214 */
[----:B------:R-:W-:-:S04]  /*9370*/  IMAD.WIDE R28, R15, 0x4, R22 ;  /* 0x000000040f1c7825 */ /* 0x000fc800078e0216 */
[----:B--2---:R-:W-:-:S05]  /*9380*/  FMUL R33, R24, UR11 ;  /* 0x0000000b18217c20 */ /* 0x004fca0008400000 */
[----:B------:R4:W-:Y:S04]  /*9390*/  STG.E desc[UR14][R26.64], R33 ;  /* 0x000000211a007986 */ /* 0x0009e8000c10190e */
[----:B------:R-:W2:Y:S01]  /*93a0*/  LDG.E R28, desc[UR14][R28.64] ;  /* 0x0000000e1c1c7981 */ /* 0x000ea2000c1e1900 */
[----:B-1----:R-:W-:Y:S01]  /*93b0*/  IMAD.WIDE R20, R15, 0x4, R18 ;  /* 0x000000040f147825 */ /* 0x002fe200078e0212 */
[----:B------:R-:W-:-:S04]  /*93c0*/  UIADD3 UR4, UPT, UPT, UR4, 0x8, URZ ;  /* 0x0000000804047890 */ /* 0x000fc8000fffe0ff */
[----:B------:R-:W-:Y:S01]  /*93d0*/  UISETP.NE.AND UP0, UPT, UR4, UR8, UPT ;  /* 0x000000080400728c */ /* 0x000fe2000bf05270 */
[----:B--2---:R-:W-:-:S05]  /*93e0*/  FMUL R15, R28, UR5 ;  /* 0x000000051c0f7c20 */ /* 0x004fca0008400000 */
[----:B------:R4:W-:Y:S03]  /*93f0*/  STG.E desc[UR14][R20.64], R15 ;  /* 0x0000000f14007986 */ /* 0x0009e6000c10190e */
[----:B------:R-:W-:Y:S05]  /*9400*/  BRA.U UP0, `(.L_x_2075) ;  /* 0xfffffff900987547 */ /* 0x000fea000b83ffff */
[----:B------:R-:W-:-:S05]  /*9410*/  UMOV UR4, UR8 ;  /* 0x0000000800047c82 */ /* 0x000fca0008000000 */
.L_x_2074:
[----:B------:R-:W-:-:S09]  /*9420*/  UISETP.NE.AND UP0, UPT, UR17, URZ, UPT ;  /* 0x000000ff1100728c */ /* 0x000fd2000bf05270 */
[----:B------:R-:W-:Y:S05]  /*9430*/  BRA.U !UP0, `(.L_x_2076) ;  /* 0x00000005089c7547 */ /* 0x000fea000b800000 */
[----:B------:R-:W-:Y:S02]  /*9440*/  UIADD3 UR20, UPT, UPT, UR17, -0x1, URZ ;  /* 0xffffffff11147890 */ /* 0x000fe4000fffe0ff */
[----:B------:R-:W-:Y:S02]  /*9450*/  UISETP.NE.AND UP1, UPT, UR18, URZ, UPT ;  /* 0x000000ff1200728c */ /* 0x000fe4000bf25270 */
[----:B------:R-:W-:-:S09]  /*9460*/  UISETP.GE.U32.AND UP0, UPT, UR20, 0x3, UPT ;  /* 0x000000031400788c */ /* 0x000fd2000bf06070 */
[----:B------:R-:W-:Y:S05]  /*9470*/  BRA.U !UP0, `(.L_x_2077) ;  /* 0x0000000108c07547 */ /* 0x000fea000b800000 */
        /* <DEDUP_REMOVED lines=43> */
[----:B------:R-:W4:Y:S01]  /*9730*/  LDG.E R22, desc[UR14][R22.64] ;  /* 0x0000000e16167981 */ /* 0x000f22000c1e1900 */
[----:B--2---:R-:W-:Y:S01]  /*9740*/  IMAD.WIDE R18, R15, 0x4, R26 ;  /* 0x000000040f127825 */ /* 0x004fe200078e021a */
[----:B------:R-:W-:-:S03]  /*9750*/  UIADD3 UR4, UPT, UPT, UR4, 0x4, URZ ;  /* 0x0000000404047890 */ /* 0x000fc6000fffe0ff */
[----:B----4-:R-:W-:-:S05]  /*9760*/  FMUL R15, R22, UR5 ;  /* 0x00000005160f7c20 */ /* 0x010fca0008400000 */
[----:B------:R3:W-:Y:S04]  /*9770*/  STG.E desc[UR14][R18.64], R15 ;  /* 0x0000000f12007986 */ /* 0x0007e8000c10190e */
.L_x_2077:
[----:B------:R-:W-:Y:S05]  /*9780*/  BRA.U !UP1, `(.L_x_2076) ;  /* 0x0000000109c87547 */ /* 0x000fea000b800000 */
[----:B------:R-:W-:Y:S02]  /*9790*/  UISETP.NE.AND UP0, UPT, UR18, 0x1, UPT ;  /* 0x000000011200788c */ /* 0x000fe4000bf05270 */
[----:B------:R-:W-:-:S07]  /*97a0*/  UISETP.NE.AND UP1, UPT, UR9, URZ, UPT ;  /* 0x000000ff0900728c */ /* 0x000fce000bf25270 */
[----:B------:R-:W-:Y:S05]  /*97b0*/  BRA.U !UP0, `(.L_x_2078) ;  /* 0x0000000108707547 */ /* 0x000fea000b800000 */
[----:B---34-:R-:W3:Y:S01]  /*97c0*/  LDC R15, c[0x0][0x3b4] ;  /* 0x0000ed00ff0f7b82 */ /* 0x018ee20000000800 */
[----:B------:R-:W-:-:S07]  /*97d0*/  UIMAD UR20, UR10, UR13, UR4 ;  /* 0x0000000d0a1472a4 */ /* 0x000fce000f8e0204 */
[----:B-12---:R-:W1:Y:S08]  /*97e0*/  LDC.64 R24, c[0x0][0x380] ;  /* 0x0000e000ff187b82 */ /* 0x006e700000000a00 */
[----:B------:R-:W2:Y:S01]  /*97f0*/  LDC.64 R20, c[0x0][0x388] ;  /* 0x0000e200ff147b82 */ /* 0x000ea20000000a00 */
[----:B---3--:R-:W-:-:S04]  /*9800*/  IMAD R19, R15, UR20, R0 ;  /* 0x000000140f137c24 */ /* 0x008fc8000f8e0200 */
[----:B-1----:R-:W-:-:S05]  /*9810*/  IMAD.WIDE R22, R19, 0x4, R24 ;  /* 0x0000000413167825 */ /* 0x002fca00078e0218 */
[----:B------:R-:W3:Y:S01]  /*9820*/  LDG.E R17, desc[UR14][R22.64] ;  /* 0x0000000e16117981 */ /* 0x000ee2000c1e1900 */
[----:B------:R-:W-:Y:S01]  /*9830*/  UIMAD UR20, UR12, UR13, UR4 ;  /* 0x0000000d0c1472a4 */ /* 0x000fe2000f8e0204 */
[----:B--2---:R-:W-:-:S05]  /*9840*/  IMAD.WIDE R18, R19, 0x4, R20 ;  /* 0x0000000413127825 */ /* 0x004fca00078e0214 */
[----:B------:R-:W-:-:S04]  /*9850*/  IMAD R27, R15, UR20, R0 ;  /* 0x000000140f1b7c24 */ /* 0x000fc8000f8e0200 */
[----:B------:R-:W-:-:S04]  /*9860*/  IMAD.WIDE R24, R27, 0x4, R24 ;  /* 0x000000041b187825 */ /* 0x000fc800078e0218 */
[----:B---3--:R-:W-:-:S05]  /*9870*/  FMUL R17, R17, UR11 ;  /* 0x0000000b11117c20 */ /* 0x008fca0008400000 */
[----:B------:R1:W-:Y:S04]  /*9880*/  STG.E desc[UR14][R24.64], R17 ;  /* 0x0000001118007986 */ /* 0x0003e8000c10190e */
[----:B------:R-:W2:Y:S01]  /*9890*/  LDG.E R26, desc[UR14][R18.64] ;  /* 0x0000000e121a7981 */ /* 0x000ea2000c1e1900 */
[----:B------:R-:W-:-:S04]  /*98a0*/  IMAD.WIDE R20, R27, 0x4, R20 ;  /* 0x000000041b147825 */ /* 0x000fc800078e0214 */
[----:B------:R-:W-:-:S04]  /*98b0*/  IMAD.WIDE R22, R15, 0x4, R22 ;  /* 0x000000040f167825 */ /* 0x000fc800078e0216 */
[----:B--2---:R-:W-:-:S05]  /*98c0*/  FMUL R31, R26, UR5 ;  /* 0x000000051a1f7c20 */ /* 0x004fca0008400000 */
[----:B------:R1:W-:Y:S04]  /*98d0*/  STG.E desc[UR14][R20.64], R31 ;  /* 0x0000001f14007986 */ /* 0x0003e8000c10190e */
[----:B------:R-:W2:Y:S01]  /*98e0*/  LDG.E R22, desc[UR14][R22.64] ;  /* 0x0000000e16167981 */ /* 0x000ea2000c1e1900 */
[----:B------:R-:W-:-:S04]  /*98f0*/  IMAD.WIDE R26, R15, 0x4, R24 ;  /* 0x000000040f1a7825 */ /* 0x000fc800078e0218 */
[----:B------:R-:W-:-:S04]  /*9900*/  IMAD.WIDE R28, R15, 0x4, R18 ;  /* 0x000000040f1c7825 */ /* 0x000fc800078e0212 */
[----:B--2---:R-:W-:-:S05]  /*9910*/  FMUL R33, R22, UR11 ;  /* 0x0000000b16217c20 */ /* 0x004fca0008400000 */
[----:B------:R1:W-:Y:S04]  /*9920*/  STG.E desc[UR14][R26.64], R33 ;  /* 0x000000211a007986 */ /* 0x0003e8000c10190e */
[----:B------:R-:W2:Y:S01]  /*9930*/  LDG.E R28, desc[UR14][R28.64] ;  /* 0x0000000e1c1c7981 */ /* 0x000ea2000c1e1900 */
[----:B------:R-:W-:Y:S01]  /*9940*/  IMAD.WIDE R18, R15, 0x4, R20 ;  /* 0x000000040f127825 */ /* 0x000fe200078e0214 */
[----:B------:R-:W-:-:S03]  /*9950*/  UIADD3 UR4, UPT, UPT, UR4, 0x2, URZ ;  /* 0x0000000204047890 */ /* 0x000fc6000fffe0ff */
[----:B--2---:R-:W-:-:S05]  /*9960*/  FMUL R15, R28, UR5 ;  /* 0x000000051c0f7c20 */ /* 0x004fca0008400000 */
[----:B------:R1:W-:Y:S04]  /*9970*/  STG.E desc[UR14][R18.64], R15 ;  /* 0x0000000f12007986 */ /* 0x0003e8000c10190e */
.L_x_2078:
[----:B------:R-:W-:Y:S05]  /*9980*/  BRA.U !UP1, `(.L_x_2076) ;  /* 0x0000000109487547 */ /* 0x000fea000b800000 */
[----:B------:R-:W5:Y:S01]  /*9990*/  LDCU UR20, c[0x0][0x3b4] ;  /* 0x00007680ff1477ac */ /* 0x000f620008000800 */
[----:B-1234-:R-:W1:Y:S01]  /*99a0*/  LDC.64 R20, c[0x0][0x380] ;  /* 0x0000e000ff147b82 */ /* 0x01ee620000000a00 */
[----:B------:R-:W-:-:S07]  /*99b0*/  UIMAD UR10, UR10, UR13, UR4 ;  /* 0x0000000d0a0a72a4 */ /* 0x000fce000f8e0204 */
[----:B------:R-:W2:Y:S01]  /*99c0*/  LDC.64 R18, c[0x0][0x388] ;  /* 0x0000e200ff127b82 */ /* 0x000ea20000000a00 */
[----:B-----5:R-:W-:-:S05]  /*99d0*/  MOV R15, UR20 ;  /* 0x00000014000f7c02 */ /* 0x020fca0008000f00 */
[----:B------:R-:W-:-:S04]  /*99e0*/  IMAD R23, R15, UR10, R0 ;  /* 0x0000000a0f177c24 */ /* 0x000fc8000f8e0200 */
[----:B-1----:R-:W-:-:S06]  /*99f0*/  IMAD.WIDE R24, R23, 0x4, R20 ;  /* 0x0000000417187825 */ /* 0x002fcc00078e0214 */
        /* <DEDUP_REMOVED lines=9> */
[----:B--2---:R-:W-:-:S05]  /*9a90*/  FMUL R15, R22, UR5 ;  /* 0x00000005160f7c20 */ /* 0x004fca0008400000 */
[----:B------:R1:W-:Y:S02]  /*9aa0*/  STG.E desc[UR14][R18.64], R15 ;  /* 0x0000000f12007986 */ /* 0x0003e4000c10190e */
.L_x_2076:
[----:B------:R-:W-:Y:S05]  /*9ab0*/  @P0 BRA `(.L_x_2079) ;  /* 0xfffffff000bc0947 */ /* 0x000fea000383ffff */
.L_x_2073:
[----:B------:R-:W-:Y:S02]  /*9ac0*/  ISETP.NE.AND P0, PT, R11, UR7, PT ;  /* 0x000000070b007c0c */ /* 0x000fe4000bf05270 */
[-C--:B------:R-:W-:Y:S01]  /*9ad0*/  IADD3 R10, PT, PT, -R10, R16.reuse, R9 ;  /* 0x000000100a0a7210 */ /* 0x080fe20007ffe109 */
[----:B------:R-:W-:Y:S01]  /*9ae0*/  VIADD R9, R12, 0x3 ;  /* 0x000000030c097836 */ /* 0x000fe20000000000 */
[----:B------:R-:W-:Y:S02]  /*9af0*/  IADD3 R13, PT, PT, R13, 0x1, RZ ;  /* 0x000000010d0d7810 */ /* 0x000fe40007ffe0ff */
[----:B------:R-:W-:Y:S02]  /*9b00*/  IADD3 R11, PT, PT, R10, 0x2, RZ ;  /* 0x000000020a0b7810 */ /* 0x000fe40007ffe0ff */
[----:B------:R-:W-:-:S05]  /*9b10*/  MOV R12, R16 ;  /* 0x00000010000c7202 */ /* 0x000fca0000000f00 */
[----:B------:R-:W-:Y:S05]  /*9b20*/  @P0 BRA `(.L_x_2080) ;  /* 0xffffffa000180947 */ /* 0x000fea000383ffff */
.L_x_1970:
[----:B------:R-:W5:Y:S01]  /*9b30*/  LDCU UR4, c[0x0][0x360] ;  /* 0x00006c00ff0477ac */ /* 0x000f620008000800 */
[----:B0-----:R-:W5:Y:S01]  /*9b40*/  LDC R3, c[0x0][0x370] ;  /* 0x0000dc00ff037b82 */ /* 0x001f620000000800 */
[----:B------:R-:W0:Y:S01]  /*9b50*/  LDCU UR5, c[0x0][0x3b4] ;  /* 0x00007680ff0577ac */ /* 0x000e220008000800 */
[----:B-----5:R-:W-:-:S05]  /*9b60*/  IMAD R0, R3, UR4, R0 ;  /* 0x0000000403007c24 */ /* 0x020fca000f8e0200 */
[----:B0-----:R-:W-:-:S13]  /*9b70*/  ISETP.GE.AND P0, PT, R0, UR5, PT ;  /* 0x0000000500007c0c */ /* 0x001fda000bf06270 */
[----:B------:R-:W-:Y:S05]  /*9b80*/  @!P0 BRA `(.L_x_2081) ;  /* 0xffffff6400e48947 */ /* 0x000fea000383ffff */
[----:B------:R-:W-:Y:S05]  /*9b90*/  EXIT ;  /* 0x000000000000794d */ /* 0x000fea0003800000 */
        .weak           $__internal_24_$__cuda_sm20_rcp_rn_f32_slowpath
        .type           $__internal_24_$__cuda_sm20_rcp_rn_f32_slowpath,@function
        .size           $__internal_24_$__cuda_sm20_rcp_rn_f32_slowpath,($__internal_25_$__cuda_sm20_sqrt_rn_f32_slowpath - $__internal_24_$__cuda_sm20_rcp_rn_f32_slowpath)
$__internal_24_$__cuda_sm20_rcp_rn_f32_slowpath:
[----:B------:R-:W-:Y:S02]  /*9ba0*/  USHF.L.U32 UR4, UR16, 0x1, URZ ;  /* 0x0000000110047899 */ /* 0x000fe400080006ff */
[----:B------:R-:W-:Y:S02]  /*9bb0*/  IMAD.U32 R2, RZ, RZ, UR16 ;  /* 0x00000010ff027e24 */ /* 0x000fe4000f8e00ff */
[----:B------:R-:W-:-:S04]  /*9bc0*/  USHF.R.U32.HI UR4, URZ, 0x18, UR4 ;  /* 0x00000018ff047899 */ /* 0x000fc80008011604 */
[----:B------:R-:W-:-:S09]  /*9bd0*/  UISETP.NE.U32.AND UP0, UPT, UR4, URZ, UPT ;  /* 0x000000ff0400728c */ /* 0x000fd2000bf05070 */
[----:B------:R-:W-:Y:S05]  /*9be0*/  BRA.U UP0, `(.L_x_2082) ;  /* 0x00000001002c7547 */ /* 0x000fea000b800000 */
[----:B------:R-:W-:-:S04]  /*9bf0*/  SHF.L.U32 R3, R2, 0x1, RZ ;  /* 0x0000000102037819 */ /* 0x000fc800000006ff */
[----:B------:R-:W-:-:S13]  /*9c00*/  ISETP.NE.AND P0, PT, R3, RZ, PT ;  /* 0x000000ff0300720c */ /* 0x000fda0003f05270 */
[----:B------:R0:W1:Y:S01]  /*9c10*/  @!P0 MUFU.RCP R3, R2 ;  /* 0x0000000200038308 */ /* 0x0000620000001000 */
[----:B------:R-:W-:Y:S05]  /*9c20*/  @!P0 BRA `(.L_x_2083) ;  /* 0x0000000000a48947 */ /* 0x000fea0003800000 */
[----:B------:R-:W-:-:S04]  /*9c30*/  FFMA R4, R2, 1.84467440737095516160e+19, RZ ;  /* 0x5f80000002047823 */ /* 0x000fc800000000ff */
[----:B-1----:R-:W0:Y:S02]  /*9c40*/  MUFU.RCP R3, R4 ;  /* 0x0000000400037308 */ /* 0x002e240000001000 */
[----:B0-----:R-:W-:-:S04]  /*9c50*/  FFMA R2, R4, R3, -1 ;  /* 0xbf80000004027423 */ /* 0x001fc80000000003 */
[----:B------:R-:W-:-:S04]  /*9c60*/  FADD.FTZ R2, -R2, -RZ ;  /* 0x800000ff02027221 */ /* 0x000fc80000010100 */
[----:B------:R-:W-:-:S04]  /*9c70*/  FFMA R2, R3, R2, R3 ;  /* 0x0000000203027223 */ /* 0x000fc80000000003 */
[----:B------:R-:W-:Y:S01]  /*9c80*/  FFMA R3, R2, 1.84467440737095516160e+19, RZ ;  /* 0x5f80000002037823 */ /* 0x000fe200000000ff */
[----:B------:R-:W-:Y:S06]  /*9c90*/  BRA `(.L_x_2083) ;  /* 0x0000000000887947 */ /* 0x000fec0003800000 */
.L_x_2082:
[----:B------:R-:W-:-:S04]  /*9ca0*/  UIADD3 UR5, UPT, UPT, UR4, -0xfd, URZ ;  /* 0xffffff0304057890 */ /* 0x000fc8000fffe0ff */
[----:B------:R-:W-:-:S09]  /*9cb0*/  UISETP.GT.U32.AND UP0, UPT, UR5, 0x1, UPT ;  /* 0x000000010500788c */ /* 0x000fd2000bf04070 */
[----:B------:R-:W-:Y:S05]  /*9cc0*/  BRA.U UP0, `(.L_x_2084) ;  /* 0x0000000100787547 */ /* 0x000fea000b800000 */
[----:B------:R-:W-:Y:S01]  /*9cd0*/  LOP3.LUT R3, R2, 0x7fffff, RZ, 0xc0, !PT ;  /* 0x007fffff02037812 */ /* 0x000fe200078ec0ff */
[----:B------:R-:W-:Y:S01]  /*9ce0*/  HFMA2 R7, -RZ, RZ, 0, 1.78813934326171875e-07 ;  /* 0x00000003ff077431 */ /* 0x000fe200000001ff */
[----:B------:R-:W-:Y:S02]  /*9cf0*/  UIADD3 UR4, UPT, UPT, UR4, -0xfc, URZ ;  /* 0xffffff0404047890 */ /* 0x000fe4000fffe0ff */
[----:B------:R-:W-:-:S04]  /*9d00*/  LOP3.LUT R3, R3, 0x3f800000, RZ, 0xfc, !PT ;  /* 0x3f80000003037812 */ /* 0x000fc800078efcff */
[----:B------:R-:W0:Y:S01]  /*9d10*/  MUFU.RCP R4, R3 ;  /* 0x0000000300047308 */ /* 0x000e220000001000 */
[----:B------:R-:W-:Y:S01]  /*9d20*/  SHF.L.U32 R7, R7, UR5, RZ ;  /* 0x0000000507077c19 */ /* 0x000fe200080006ff */
        /* <DEDUP_REMOVED lines=10> */
[----:B------:R-:W-:Y:S02]  /*9dd0*/  SHF.R.U32.HI R7, RZ, UR5, R7 ;  /* 0x00000005ff077c19 */ /* 0x000fe40008011607 */
[----:B------:R-:W-:Y:S02]  /*9de0*/  LOP3.LUT P1, RZ, R5, UR5, R4, 0xf8, !PT ;  /* 0x0000000505ff7c12 */ /* 0x000fe4000f82f804 */
[C---:B------:R-:W-:Y:S02]  /*9df0*/  LOP3.LUT P0, RZ, R7.reuse, 0x1, RZ, 0xc0, !PT ;  /* 0x0000000107ff7812 */ /* 0x040fe4000780c0ff */
[----:B------:R-:W-:-:S04]  /*9e00*/  LOP3.LUT P2, RZ, R7, 0x2, RZ, 0xc0, !PT ;  /* 0x0000000207ff7812 */ /* 0x000fc8000784c0ff */
[----:B------:R-:W-:Y:S02]  /*9e10*/  PLOP3.LUT P0, PT, P0, P1, P2, 0xe0, 0x0 ;  /* 0x000000000000781c */ /* 0x000fe40000703c20 */
[----:B------:R-:W-:Y:S02]  /*9e20*/  LOP3.LUT P1, RZ, R2, 0x7fffff, RZ, 0xc0, !PT ;  /* 0x007fffff02ff7812 */ /* 0x000fe4000782c0ff */
[----:B------:R-:W-:-:S05]  /*9e30*/  SEL R3, RZ, 0x1, !P0 ;  /* 0x00000001ff037807 */ /* 0x000fca0004000000 */
[----:B------:R-:W-:-:S05]  /*9e40*/  IMAD.MOV R3, RZ, RZ, -R3 ;  /* 0x000000ffff037224 */ /* 0x000fca00078e0a03 */
[----:B------:R-:W-:Y:S02]  /*9e50*/  ISETP.GE.AND P0, PT, R3, RZ, PT ;  /* 0x000000ff0300720c */ /* 0x000fe40003f06270 */
[----:B------:R-:W-:-:S11]  /*9e60*/  SHF.R.U32.HI R3, RZ, UR4, R4 ;  /* 0x00000004ff037c19 */ /* 0x000fd60008011604 */
[----:B------:R-:W-:-:S04]  /*9e70*/  @!P0 IADD3 R3, PT, PT, R3, 0x1, RZ ;  /* 0x0000000103038810 */ /* 0x000fc80007ffe0ff */
[----:B------:R-:W-:-:S04]  /*9e80*/  @!P1 SHF.L.U32 R3, R3, 0x1, RZ ;  /* 0x0000000103039819 */ /* 0x000fc800000006ff */
[----:B------:R-:W-:Y:S01]  /*9e90*/  LOP3.LUT R3, R3, 0x80000000, R2, 0xf8, !PT ;  /* 0x8000000003037812 */ /* 0x000fe200078ef802 */
[----:B------:R-:W-:Y:S06]  /*9ea0*/  BRA `(.L_x_2083) ;  /* 0x0000000000047947 */ /* 0x000fec0003800000 */
.L_x_2084:
[----:B------:R2:W3:Y:S02]  /*9eb0*/  MUFU.RCP R3, R2 ;  /* 0x0000000200037308 */ /* 0x0004e40000001000 */
.L_x_2083:
[----:B-1-3--:R-:W-:Y:S01]  /*9ec0*/  MOV R17, R3 ;  /* 0x0000000300117202 */ /* 0x00afe20000000f00 */
[----:B0-2---:R-:W-:Y:S01]  /*9ed0*/  IMAD.MOV.U32 R2, RZ, RZ, R8 ;  /* 0x000000ffff027224 */ /* 0x005fe200078e0008 */
[----:B------:R-:W-:-:S04]  /*9ee0*/  MOV R3, 0x0 ;  /* 0x0000000000037802 */ /* 0x000fc80000000f00 */
[----:B------:R-:W-:Y:S05]  /*9ef0*/  RET.REL.NODEC R2 `(_Z33gpuKernelSphericalHarmonicsBesselIfEvPT_S1_S1_S1_S1_S0_iii) ;  /* 0xffffff6002407950 */ /* 0x000fea0003c3ffff */
        .weak           $__internal_25_$__cuda_sm20_sqrt_rn_f32_slowpath
        .type           $__internal_25_$__cuda_sm20_sqrt_rn_f32_slowpath,@function
        .size           $__internal_25_$__cuda_sm20_sqrt_rn_f32_slowpath,($__internal_26_$__cuda_sm3x_div_rn_noftz_f32_slowpath - $__internal_25_$__cuda_sm20_sqrt_rn_f32_slowpath)
$__internal_25_$__cuda_sm20_sqrt_rn_f32_slowpath:
        /* <DEDUP_REMOVED lines=19> */
.L_x_2085:
[----:B------:R-:W-:Y:S01]  /*a030*/  HFMA2 R21, -RZ, RZ, 0, 0 ;  /* 0x00000000ff157431 */ /* 0x000fe200000001ff */
[----:B------:R-:W-:-:S04]  /*a040*/  MOV R20, R24 ;  /* 0x0000001800147202 */ /* 0x000fc80000000f00 */
[----:B------:R-:W-:Y:S05]  /*a050*/  RET.REL.NODEC R20 `(_Z33gpuKernelSphericalHarmonicsBesselIfEvPT_S1_S1_S1_S1_S0_iii) ;  /* 0xffffff5c14e87950 */ /* 0x000fea0003c3ffff */
        .weak           $__internal_26_$__cuda_sm3x_div_rn_noftz_f32_slowpath
        .type           $__internal_26_$__cuda_sm3x_div_rn_noftz_f32_slowpath,@function
        .size           $__internal_26_$__cuda_sm3x_div_rn_noftz_f32_slowpath,(.L_x_2719 - $__internal_26_$__cuda_sm3x_div_rn_noftz_f32_slowpath)
$__internal_26_$__cuda_sm3x_div_rn_noftz_f32_slowpath:
[----:B------:R-:W-:Y:S01]  /*a060*/  SHF.R.U32.HI R23, RZ, 0x17, R29 ;  /* 0x00000017ff177819 */ /* 0x000fe2000001161d */
[----:B------:R-:W-:Y:S01]  /*a070*/  BSSY.RECONVERGENT B0, `(.L_x_2086) ;  /* 0x0000062000007945 */ /* 0x000fe20003800200 */
[----:B------:R-:W-:Y:S02]  /*a080*/  SHF.R.U32.HI R30, RZ, 0x17, R33 ;  /* 0x00000017ff1e7819 */ /* 0x000fe40000011621 */
[----:B------:R-:W-:Y:S02]  /*a090*/  LOP3.LUT R23, R23, 0xff, RZ, 0xc0, !PT ;  /* 0x000000ff17177812 */ /* 0x000fe400078ec0ff */
[----:B------:R-:W-:Y:S02]  /*a0a0*/  LOP3.LUT R30, R30, 0xff, RZ, 0xc0, !PT ;  /* 0x000000ff1e1e7812 */ /* 0x000fe400078ec0ff */
[----:B------:R-:W-:-:S03]  /*a0b0*/  IADD3 R24, PT, PT, R23, -0x1, RZ ;  /* 0xffffffff17187810 */ /* 0x000fc60007ffe0ff */
[----:B------:R-:W-:Y:S01]  /*a0c0*/  VIADD R28, R30, 0xffffffff ;  /* 0xffffffff1e1c7836 */ /* 0x000fe20000000000 */
        /* <DEDUP_REMOVED lines=27> */
.L_x_2087:
[----:B------:R-:W-:Y:S01]  /*a280*/  LEA R24, R23, 0xc0800000, 0x17 ;  /* 0xc080000017187811 */ /* 0x000fe200078eb8ff */
[----:B------:R-:W-:Y:S01]  /*a290*/  BSSY.RECONVERGENT B1, `(.L_x_2092) ;  /* 0x0000036000017945 */ /* 0x000fe20003800200 */
[----:B------:R-:W-:Y:S02]  /*a2a0*/  IADD3 R30, PT, PT, R30, -0x7f, RZ ;  /* 0xffffff811e1e7810 */ /* 0x000fe40007ffe0ff */
[----:B------:R-:W-:-:S03]  /*a2b0*/  IADD3 R37, PT, PT, -R24, R29, RZ ;  /* 0x0000001d18257210 */ /* 0x000fc60007ffe1ff */
[----:B------:R-:W-:Y:S01]  /*a2c0*/  IMAD R33, R30, -0x800000, R33 ;  /* 0xff8000001e217824 */ /* 0x000fe200078e0221 */
[----:B------:R-:W0:Y:S01]  /*a2d0*/  MUFU.RCP R29, R37 ;  /* 0x00000025001d7308 */ /* 0x000e220000001000 */
[----:B------:R-:W-:-:S04]  /*a2e0*/  FADD.FTZ R28, -R37, -RZ ;  /* 0x800000ff251c7221 */ /* 0x000fc80000010100 */
[----:B0-----:R-:W-:-:S04]  /*a2f0*/  FFMA R24, R29, R28, 1 ;  /* 0x3f8000001d187423 */ /* 0x001fc8000000001c */
[----:B------:R-:W-:-:S04]  /*a300*/  FFMA R24, R29, R24, R29 ;  /* 0x000000181d187223 */ /* 0x000fc8000000001d */
[----:B------:R-:W-:-:S04]  /*a310*/  FFMA R31, R33, R24, RZ ;  /* 0x00000018211f7223 */ /* 0x000fc800000000ff */
[----:B------:R-:W-:-:S04]  /*a320*/  FFMA R29, R28, R31, R33 ;  /* 0x0000001f1c1d7223 */ /* 0x000fc80000000021 */
[----:B------:R-:W-:Y:S01]  /*a330*/  FFMA R29, R24, R29, R31 ;  /* 0x0000001d181d7223 */ /* 0x000fe2000000001f */
[----:B------:R-:W-:-:S03]  /*a340*/  IADD3 R31, PT, PT, R30, 0x7f, -R23 ;  /* 0x0000007f1e1f7810 */ /* 0x000fc60007ffe817 */
[----:B------:R-:W-:Y:S01]  /*a350*/  FFMA R28, R28, R29, R33 ;  /* 0x0000001d1c1c7223 */ /* 0x000fe20000000021 */
[----:B------:R-:W-:-:S03]  /*a360*/  IADD3 R32, PT, PT, R31, R32, RZ ;  /* 0x000000201f207210 */ /* 0x000fc60007ffe0ff */
[----:B------:R-:W-:-:S05]  /*a370*/  FFMA R23, R24, R28, R29 ;  /* 0x0000001c18177223 */ /* 0x000fca000000001d */
        /* <DEDUP_REMOVED lines=20> */
[----:B------:R-:W-:-:S02]  /*a4c0*/  ISETP.NE.AND P1, PT, R30, RZ, PT ;  /* 0x000000ff1e00720c */ /* 0x000fc40003f25270 */
        /* <DEDUP_REMOVED lines=10> */
[----:B------:R-:W-:-:S05]  /*a570*/  LOP3.LUT R31, R24, R31, RZ, 0xc0, !PT ;  /* 0x0000001f181f7212 */ /* 0x000fca00078ec0ff */
[----:B------:R-:W-:-:S05]  /*a580*/  IMAD.IADD R28, R28, 0x1, R31 ;  /* 0x000000011c1c7824 */ /* 0x000fca00078e021f */
[----:B------:R-:W-:Y:S01]  /*a590*/  LOP3.LUT R23, R28, R23, RZ, 0xfc, !PT ;  /* 0x000000171c177212 */ /* 0x000fe200078efcff */
[----:B------:R-:W-:Y:S06]  /*a5a0*/  BRA `(.L_x_2095) ;  /* 0x0000000000107947 */ /* 0x000fec0003800000 */
.L_x_2094:
[----:B------:R-:W-:-:S04]  /*a5b0*/  LOP3.LUT R23, R23, 0x80000000, RZ, 0xc0, !PT ;  /* 0x8000000017177812 */ /* 0x000fc800078ec0ff */
[----:B------:R-:W-:Y:S01]  /*a5c0*/  LOP3.LUT R23, R23, 0x7f800000, RZ, 0xfc, !PT ;  /* 0x7f80000017177812 */ /* 0x000fe200078efcff */
[----:B------:R-:W-:Y:S06]  /*a5d0*/  BRA `(.L_x_2095) ;  /* 0x0000000000047947 */ /* 0x000fec0003800000 */
.L_x_2093:
[----:B------:R-:W-:-:S07]  /*a5e0*/  LEA R23, R32, R23, 0x17 ;  /* 0x0000001720177211 */ /* 0x000fce00078eb8ff */
.L_x_2095:
[----:B------:R-:W-:Y:S05]  /*a5f0*/  BSYNC.RECONVERGENT B1 ;  /* 0x0000000000017941 */ /* 0x000fea0003800200 */
.L_x_2092:
[----:B------:R-:W-:Y:S05]  /*a600*/  BRA `(.L_x_2096) ;  /* 0x0000000000207947 */ /* 0x000fea0003800000 */
.L_x_2091:
[----:B------:R-:W-:-:S04]  /*a610*/  LOP3.LUT R29, R29, 0x80000000, R33, 0x48, !PT ;  /* 0x800000001d1d7812 */ /* 0x000fc800078e4821 */
[----:B------:R-:W-:Y:S01]  /*a620*/  LOP3.LUT R23, R29, 0x7f800000, RZ, 0xfc, !PT ;  /* 0x7f8000001d177812 */ /* 0x000fe200078efcff */
[----:B------:R-:W-:Y:S06]  /*a630*/  BRA `(.L_x_2096) ;  /* 0x0000000000147947 */ /* 0x000fec0003800000 */
.L_x_2090:
[----:B------:R-:W-:Y:S01]  /*a640*/  LOP3.LUT R23, R29, 0x80000000, R33, 0x48, !PT ;  /* 0x800000001d177812 */ /* 0x000fe200078e4821 */
[----:B------:R-:W-:Y:S06]  /*a650*/  BRA `(.L_x_2096) ;  /* 0x00000000000c7947 */ /* 0x000fec0003800000 */
.L_x_2089:
[----:B------:R-:W0:Y:S01]  /*a660*/  MUFU.RSQ R23, -QNAN ;  /* 0xffc0000000177908 */ /* 0x000e220000001400 */
[----:B------:R-:W-:Y:S05]  /*a670*/  BRA `(.L_x_2096) ;  /* 0x0000000000047947 */ /* 0x000fea0003800000 */
.L_x_2088:
[----:B------:R-:W-:-:S07]  /*a680*/  FADD.FTZ R23, R33, R29 ;  /* 0x0000001d21177221 */ /* 0x000fce0000010000 */
.L_x_2096:
[----:B------:R-:W-:Y:S05]  /*a690*/  BSYNC.RECONVERGENT B0 ;  /* 0x0000000000007941 */ /* 0x000fea0003800200 */
.L_x_2086:
[----:B------:R-:W-:Y:S01]  /*a6a0*/  HFMA2 R29, -RZ, RZ, 0, 0 ;  /* 0x00000000ff1d7431 */ /* 0x000fe200000001ff */
[----:B------:R-:W-:-:S04]  /*a6b0*/  MOV R28, R26 ;  /* 0x0000001a001c7202 */ /* 0x000fc80000000f00 */
[----:B0-----:R-:W-:Y:S05]  /*a6c0*/  RET.REL.NODEC R28 `(_Z33gpuKernelSphericalHarmonicsBesselIfEvPT_S1_S1_S1_S1_S0_iii) ;  /* 0xffffff581c4c7950 */ /* 0x001fea0003c3ffff */
.L_x_2097:
        /* <DEDUP_REMOVED lines=11> */
.L_x_2719:


//--------------------- .text._Z33gpuKernelSphericalHarmonicsBesselIdEvPT_S1_S1_S1_S1_S0_iii --------------------------
	.section	.text._Z33gpuKernelSphericalHarmonicsBesselIdEvPT_S1_S1_S1_S1_S0_iii,"ax",@progbits
	.align	128
        .global         _Z33gpuKernelSphericalHarmonicsBesselIdEvPT_S1_S1_S1_S1_S0_iii
        .type           _Z33gpuKernelSphericalHarmonicsBesselIdEvPT_S1_S1_S1_S1_S0_iii,@function
        .size           _Z33gpuKernelSphericalHarmonicsBesselIdEvPT_S1_S1_S1_S1_S0_iii,(.L_x_2723 - _Z33gpuKernelSphericalHarmonicsBesselIdEvPT_S1_S1_S1_S1_S0_iii)
        .other          _Z33gpuKernelSphericalHarmonicsBesselIdEvPT_S1_S1_S1_S1_S0_iii,@"STO_CUDA_ENTRY STV_DEFAULT"
_Z33gpuKernelSphericalHarmonicsBesselIdEvPT_S1_S1_S1_S1_S0_iii:
.text._Z33gpuKernelSphericalHarmonicsBesselIdEvPT_S1_S1_S1_S1_S0_iii:
[----:B------:R-:W0:Y:S01]  /*0000*/  LDC R1, c[0x0][0x37c] ;  /* 0x0000df00ff017b82 */ /* 0x000e220000000800 */
[----:B------:R-:W1:Y:S01]  /*0010*/  S2R R29, SR_TID.X ;  /* 0x00000000001d7919 */ /* 0x000e620000002100 */
[----:B------:R-:W1:Y:S01]  /*0020*/  LDCU UR8, c[0x0][0x360] ;  /* 0x00006c00ff0877ac */ /* 0x000e620008000800 */
[----:B0-----:R-:W-:Y:S01]  /*0030*/  VIADD R1, R1, 0xfffffe90 ;  /* 0xfffffe9001017836 */ /* 0x001fe20000000000 */
[----:B------:R-:W1:Y:S01]  /*0040*/  S2R R0, SR_CTAID.X ;  /* 0x0000000000007919 */ /* 0x000e620000002500 */
[----:B------:R-:W0:Y:S03]  /*0050*/  LDCU UR4, c[0x0][0x3b8] ;  /* 0x00007700ff0477ac */ /* 0x000e260008000800 */
[C---:B------:R-:W-:Y:S02]  /*0060*/  R2UR UR10, R1.reuse ;  /* 0x00000000010a72ca */ /* 0x040fe400000e0000 */
[----:B------:R-:W-:Y:S01]  /*0070*/  R2UR UR13, R1 ;  /* 0x00000000010d72ca */ /* 0x000fe200000e0000 */
[----:B-1----:R-:W-:-:S05]  /*0080*/  IMAD R29, R0, UR8, R29 ;  /* 0x00000008001d7c24 */ /* 0x002fca000f8e021d */
[----:B0-----:R-:W-:-:S13]  /*0090*/  ISETP.GE.AND P0, PT, R29, UR4, PT ;  /* 0x000000041d007c0c */ /* 0x001fda000bf06270 */
        /* <DEDUP_REMOVED lines=23> */
[----:B------:R-:W-:Y:S05]  /*0210*/  CALL.REL.NOINC `($__internal_27_$__cuda_sm20_dblrcp_rn_slowpath_v3) ;  /* 0x000000b800b07944 */ /* 0x000fea0003c00000 */
[----:B------:R-:W-:Y:S02]  /*0220*/  IMAD.U32 R24, RZ, RZ, UR4 ;  /* 0x00000004ff187e24 */ /* 0x000fe4000f8e00ff */
[----:B------:R-:W-:-:S07]  /*0230*/  IMAD.U32 R25, RZ, RZ, UR5 ;  /* 0x00000005ff197e24 */ /* 0x000fce000f8e00ff */
.L_x_2098:
        /* <DEDUP_REMOVED lines=16> */
[----:B------:R-:W-:Y:S02]  /*0340*/  MOV R19, R3 ;  /* 0x0000000300137202 */ /* 0x000fe40000000f00 */
[----:B------:R-:W-:-:S07]  /*0350*/  MOV R22, 0x370 ;  /* 0x0000037000167802 */ /* 0x000fce0000000f00 */
[----:B------:R-:W-:Y:S05]  /*0360*/  CALL.REL.NOINC `($__internal_29_$__cuda_sm20_dsqrt_rn_f64_mediumpath_v1) ;  /* 0x000000c000c07944 */ /* 0x000fea0003c00000 */
[----:B------:R-:W-:Y:S02]  /*0370*/  IMAD.MOV.U32 R36, RZ, RZ, R16 ;  /* 0x000000ffff247224 */ /* 0x000fe400078e0010 */
[----:B------:R-:W-:-:S07]  /*0380*/  IMAD.MOV.U32 R37, RZ, RZ, R17 ;  /* 0x000000ffff257224 */ /* 0x000fce00078e0011 */
.L_x_2099:
[----:B------:R-:W0:Y:S01]  /*0390*/  LDCU.64 UR6, c[0x0][0x3b0] ;  /* 0x00007600ff0677ac */ /* 0x000e220008000a00 */
[----:B------:R-:W-:Y:S01]  /*03a0*/  BSSY.RECONVERGENT B0, `(.L_x_2100) ;  /* 0x0000b92000007945 */ /* 0x000fe20003800200 */
[----:B------:R-:W-:Y:S01]  /*03b0*/  VIADD R0, R1, 0xf0 ;  /* 0x000000f001007836 */ /* 0x000fe20000000000 */
[----:B------:R-:W1:Y:S01]  /*03c0*/  LDCU UR4, c[0x0][0x370] ;  /* 0x00006e00ff0477ac */ /* 0x000e620008000800 */
[----:B------:R-:W2:Y:S01]  /*03d0*/  LDCU.64 UR16, c[0x0][0x358] ;  /* 0x00006b00ff1077ac */ /* 0x000ea20008000a00 */
[----:B0-----:R-:W-:Y:S02]  /*03e0*/  ULOP3.LUT UR18, UR7, 0x7, URZ, 0xc0, !UPT ;  /* 0x0000000707127892 */ /* 0x001fe4000f8ec0ff */
[----:B------:R-:W-:Y:S02]  /*03f0*/  ULOP3.LUT UR19, UR7, 0x3, URZ, 0xc0, !UPT ;  /* 0x0000000307137892 */ /* 0x000fe4000f8ec0ff */
[----:B------:R-:W-:Y:S02]  /*0400*/  ULOP3.LUT UR9, UR7, 0x7ffffffe, URZ, 0xc0, !UPT ;  /* 0x7ffffffe07097892 */ /* 0x000fe4000f8ec0ff */
[----:B------:R-:W-:-:S02]  /*0410*/  UIADD3 UR5, UPT, UPT, UR6, 0x1, URZ ;  /* 0x0000000106057890 */ /* 0x000fc4000fffe0ff */
[----:B------:R-:W-:Y:S02]  /*0420*/  ULOP3.LUT UR20, UR7, 0x1, URZ, 0xc0, !UPT ;  /* 0x0000000107147892 */ /* 0x000fe4000f8ec0ff */
[----:B------:R-:W-:Y:S02]  /*0430*/  ULOP3.LUT UR6, UR7, 0x7ffffff8, URZ, 0xc0, !UPT ;  /* 0x7ffffff807067892 */ /* 0x000fe4000f8ec0ff */
[----:B------:R-:W-:Y:S02]  /*0440*/  UIADD3 UR7, UPT, UPT, UR10, 0xa0, URZ ;  /* 0x000000a00a077890 */ /* 0x000fe4000fffe0ff */
[----:B-1----:R-:W-:Y:S02]  /*0450*/  UIMAD UR8, UR8, UR4, URZ ;  /* 0x00000004080872a4 */ /* 0x002fe4000f8e02ff */
[----:B------:R-:W-:Y:S02]  /*0460*/  UIADD3 UR21, UPT, UPT, UR18, -0x1, URZ ;  /* 0xffffffff12157890 */ /* 0x000fe4000fffe0ff */
[----:B------:R-:W-:-:S02]  /*0470*/  UIADD3 UR22, UPT, UPT, UR19, -0x1, URZ ;  /* 0xffffffff13167890 */ /* 0x000fc4000fffe0ff */
[----:B--2---:R-:W-:-:S12]  /*0480*/  UIADD3 UR9, UPT, UPT, -UR9, URZ, URZ ;  /* 0x000000ff09097290 */ /* 0x004fd8000fffe1ff */
.L_x_2281:
[----:B0-----:R-:W0:Y:S01]  /*0490*/  LDC.64 R2, c[0x0][0x390] ;  /* 0x0000e400ff027b82 */ /* 0x001e220000000a00 */
[----:B------:R-:W-:-:S04]  /*04a0*/  IMAD R5, R29, 0x3, RZ ;  /* 0x000000031d057824 */ /* 0x000fc800078e02ff */
[----:B0-----:R-:W-:-:S05]  /*04b0*/  IMAD.WIDE R2, R5, 0x8, R2 ;  /* 0x0000000805027825 */ /* 0x001fca00078e0202 */
[----:B------:R-:W2:Y:S04]  /*04c0*/  LDG.E.64 R4, desc[UR16][R2.64+0x8] ;  /* 0x0000081002047981 */ /* 0x000ea8000c1e1b00 */
[----:B-1----:R-:W3:Y:S01]  /*04d0*/  LDG.E.64 R8, desc[UR16][R2.64] ;  /* 0x0000001002087981 */ /* 0x002ee2000c1e1b00 */
        /* <DEDUP_REMOVED lines=13> */
[----:B------:R-:W-:Y:S01]  /*05b0*/  DFMA R18, R12, R10, R22 ;  /* 0x0000000a0c12722b */ /* 0x000fe20000000016 */
        /* <DEDUP_REMOVED lines=14> */
[----:B-----5:R-:W-:Y:S05]  /*06a0*/  CALL.REL.NOINC `($__internal_29_$__cuda_sm20_dsqrt_rn_f64_mediumpath_v1) ;  /* 0x000000bc00f07944 */ /* 0x020fea0003c00000 */
[----:B------:R-:W-:Y:S01]  /*06b0*/  MOV R2, R16 ;  /* 0x0000001000027202 */ /* 0x000fe20000000f00 */
[----:B------:R-:W-:-:S07]  /*06c0*/  IMAD.MOV.U32 R3, RZ, RZ, R17 ;  /* 0x000000ffff037224 */ /* 0x000fce00078e0011 */
.L_x_2102:
[----:B------:R-:W-:Y:S05]  /*06d0*/  BSYNC.RECONVERGENT B1 ;  /* 0x0000000000017941 */ /* 0x000fea0003800200 */
.L_x_2101:
        /* <DEDUP_REMOVED lines=18> */
.L_x_2104:
[----:B------:R-:W-:Y:S05]  /*0800*/  BSYNC.RECONVERGENT B1 ;  /* 0x0000000000017941 */ /* 0x000fea0003800200 */
.L_x_2103:
        /* <DEDUP_REMOVED lines=21> */
[----:B------:R-:W-:-:S07]  /*0960*/  MOV R22, 0x980 ;  /* 0x0000098000167802 */ /* 0x000fce0000000f00 */
[----:B------:R-:W-:Y:S05]  /*0970*/  CALL.REL.NOINC `($__internal_29_$__cuda_sm20_dsqrt_rn_f64_mediumpath_v1) ;  /* 0x000000bc003c7944 */ /* 0x000fea0003c00000 */
[----:B------:R-:W-:Y:S01]  /*0980*/  IMAD.MOV.U32 R34, RZ, RZ, R16 ;  /* 0x000000ffff227224 */ /* 0x000fe200078e0010 */
[----:B------:R-:W-:-:S07]  /*0990*/  MOV R35, R17 ;  /* 0x0000001100237202 */ /* 0x000fce0000000f00 */
.L_x_2106:
[----:B------:R-:W-:Y:S05]  /*09a0*/  BSYNC.RECONVERGENT B1 ;  /* 0x0000000000017941 */ /* 0x000fea0003800200 */
.L_x_2105:
        /* <DEDUP_REMOVED lines=27> */
[----:B------:R-:W-:Y:S05]  /*0b60*/  CALL.REL.NOINC `($__internal_28_$__cuda_sm20_div_rn_f64_full) ;  /* 0x000000b400287944 */ /* 0x000fea0003c00000 */
.L_x_2108:
[----:B------:R-:W-:Y:S05]  /*0b70*/  BSYNC.RECONVERGENT B2 ;  /* 0x0000000000027941 */ /* 0x000fea0003800200 */
.L_x_2107:
[----:B------:R-:W-:Y:S01]  /*0b80*/  DMUL R10, R24, R24 ;  /* 0x00000018180a7228 */ /* 0x000fe20000000000 */
[----:B------:R-:W-:Y:S01]  /*0b90*/  IMAD.MOV.U32 R12, RZ, RZ, -0x2449a4b7 ;  /* 0xdbb65b49ff0c7424 */ /* 0x000fe200078e00ff */
[----:B------:R-:W-:Y:S01]  /*0ba0*/  UMOV UR10, 0x2a25ff7e ;  /* 0x2a25ff7e000a7882 */ /* 0x000fe20000000000 */
[----:B------:R-:W-:Y:S01]  /*0bb0*/  IMAD.MOV.U32 R13, RZ, RZ, 0x3f2d3b63 ;  /* 0x3f2d3b63ff0d7424 */ /* 0x000fe200078e00ff */
[----:B------:R-:W-:Y:S01]  /*0bc0*/  UMOV UR11, 0x3ef53e1d ;  /* 0x3ef53e1d000b7882 */ /* 0x000fe20000000000 */
[----:B------:R-:W-:Y:S01]  /*0bd0*/  ISETP.GE.AND P1, PT, R9, RZ, PT ;  /* 0x000000ff0900720c */ /* 0x000fe20003f26270 */
[----:B------:R-:W-:Y:S01]  /*0be0*/  @!P4 IMAD.MOV.U32 R14, RZ, RZ, 0x54442d18 ;  /* 0x54442d18ff0ec424 */ /* 0x000fe200078e00ff */
[----:B------:R-:W-:Y:S01]  /*0bf0*/  DSETP.NEU.AND P2, PT, R2, RZ, PT ;  /* 0x000000ff0200722a */ /* 0x000fe20003f4d000 */
[----:B------:R-:W-:Y:S01]  /*0c00*/  @!P4 IMAD.MOV.U32 R15, RZ, RZ, 0x400921fb ;  /* 0x400921fbff0fc424 */ /* 0x000fe200078e00ff */
[C---:B------:R-:W-:Y:S01]  /*0c10*/  DFMA R12, R10.reuse, -UR10, R12 ;  /* 0x8000000a0a0c7c2b */ /* 0x040fe2000800000c */
[----:B------:R-:W-:Y:S01]  /*0c20*/  UMOV UR10, 0x8dde082e ;  /* 0x8dde082e000a7882 */ /* 0x000fe20000000000 */
[----:B------:R-:W-:Y:S01]  /*0c30*/  UMOV UR11, 0x3f531278 ;  /* 0x3f531278000b7882 */ /* 0x000fe20000000000 */
[----:B------:R-:W-:Y:S01]  /*0c40*/  @P4 PLOP3.LUT P0, PT, P1, PT, PT, 0x80, 0x8 ;  /* 0x000000000008481c */ /* 0x000fe20000f0f070 */
[----:B------:R-:W0:Y:S04]  /*0c50*/  LDCU UR4, c[0x0][0x3b4] ;  /* 0x00007680ff0477ac */ /* 0x000e280008000800 */
        /* <DEDUP_REMOVED lines=52> */
[----:B------:R-:W-:Y:S01]  /*0fa0*/  @P4 MOV R12, 0x54442d18 ;  /* 0x54442d18000c4802 */ /* 0x000fe20000000f00 */
[----:B------:R-:W-:-:S06]  /*0fb0*/  @P4 IMAD.MOV.U32 R13, RZ, RZ, 0x3ff921fb ;  /* 0x3ff921fbff0d4424 */ /* 0x000fcc00078e00ff */
[----:B------:R-:W-:-:S10]  /*0fc0*/  @P4 DADD R10, -RZ, -R24 ;  /* 0x00000000ff0a4229 */ /* 0x000fd40000000918 */
[----:B------:R-:W-:Y:S02]  /*0fd0*/  @P4 FSEL R2, R24, R10, !P0 ;  /* 0x0000000a18024208 */ /* 0x000fe40004000000 */
[----:B------:R-:W-:Y:S01]  /*0fe0*/  @P4 FSEL R3, R25, R11, !P0 ;  /* 0x0000000b19034208 */ /* 0x000fe20004000000 */
[----:B------:R-:W-:Y:S01]  /*0ff0*/  @!P4 DADD R10, -R24, R14 ;  /* 0x00000000180ac229 */ /* 0x000fe2000000010e */
[----:B------:R-:W-:Y:S01]  /*1000*/  @!P4 PLOP3.LUT P0, PT, P1, PT, PT, 0x80, 0x8 ;  /* 0x000000000008c81c */ /* 0x000fe20000f0f070 */
[----:B------:R-:W-:Y:S02]  /*1010*/  @P2 DSETP.NEU.AND P1, PT, |R8|, |R4|, PT ;  /* 0x400000040800222a */ /* 0x000fe40003f2d200 */
[----:B------:R-:W-:Y:S01]  /*1020*/  DADD R8, |R4|, |R8| ;  /* 0x0000000004087229 */ /* 0x000fe20000000608 */
[----:B------:R-:W-:Y:S01]  /*1030*/  @!P2 FSEL R33, RZ, 2.1426990032196044922, P0 ;  /* 0x400921fbff21a808 */ /* 0x000fe20000000000 */
[----:B------:R-:W-:Y:S01]  /*1040*/  @P4 DADD R2, R2, R12 ;  /* 0x0000000002024229 */ /* 0x000fe2000000000c */
[----:B------:R-:W-:Y:S01]  /*1050*/  @!P2 FSEL R32, RZ, 3.37028055040000000000e+12, P0 ;  /* 0x54442d18ff20a808 */ /* 0x000fe20000000000 */
[----:B------:R-:W-:-:S04]  /*1060*/  @P2 IMAD.MOV.U32 R13, RZ, RZ, 0x4002d97c ;  /* 0x4002d97cff0d2424 */ /* 0x000fc800078e00ff */
[----:B------:R-:W-:Y:S01]  /*1070*/  @!P4 FSEL R3, R11, R25, !P0 ;  /* 0x000000190b03c208 */ /* 0x000fe20004000000 */
[----:B------:R-:W-:Y:S01]  /*1080*/  @P2 IMAD.MOV.U32 R11, RZ, RZ, 0x7f3321d2 ;  /* 0x7f3321d2ff0b2424 */ /* 0x000fe200078e00ff */
[----:B------:R-:W-:Y:S02]  /*1090*/  @P2 FSEL R13, R13, 1.8213495016098022461, !P0 ;  /* 0x3fe921fb0d0d2808 */ /* 0x000fe40004000000 */
[----:B------:R-:W-:Y:S02]  /*10a0*/  @!P4 FSEL R2, R10, R24, !P0 ;  /* 0x000000180a02c208 */ /* 0x000fe40004000000 */
[----:B------:R-:W-:Y:S01]  /*10b0*/  @P2 FSEL R11, R11, 3.37028055040000000000e+12, !P0 ;  /* 0x54442d180b0b2808 */ /* 0x000fe20004000000 */
[----:B------:R-:W-:Y:S01]  /*10c0*/  DSETP.NAN.AND P0, PT, R8, R8, PT ;  /* 0x000000080800722a */ /* 0x000fe20003f08000 */
[----:B------:R-:W-:Y:S02]  /*10d0*/  @P2 FSEL R3, R13, R3, !P1 ;  /* 0x000000030d032208 */ /* 0x000fe40004800000 */
[----:B------:R-:W-:-:S02]  /*10e0*/  @P2 FSEL R2, R11, R2, !P1 ;  /* 0x000000020b022208 */ /* 0x000fc40004800000 */
[----:B------:R-:W-:-:S03]  /*10f0*/  @P2 MOV R33, R3 ;  /* 0x0000000300212202 */ /* 0x000fc60000000f00 */
[----:B------:R-:W-:Y:S01]  /*1100*/  @P2 IMAD.MOV.U32 R32, RZ, RZ, R2 ;  /* 0x000000ffff202224 */ /* 0x000fe200078e0002 */
[----:B------:R-:W-:-:S04]  /*1110*/  LOP3.LUT R5, R33, 0x80000000, R5, 0xb8, !PT ;  /* 0x8000000021057812 */ /* 0x000fc800078eb805 */
[----:B------:R-:W-:Y:S02]  /*1120*/  FSEL R32, R8, R32, P0 ;  /* 0x0000002008207208 */ /* 0x000fe40000000000 */
[----:B------:R-:W-:Y:S01]  /*1130*/  FSEL R33, R9, R5, P0 ;  /* 0x0000000509217208 */ /* 0x000fe20000000000 */
[----:B------:R-:W-:Y:S06]  /*1140*/  BRA.U !UP0, `(.L_x_2109) ;  /* 0x0000001108cc7547 */ /* 0x000fec000b800000 */
[----:B------:R-:W-:Y:S01]  /*1150*/  UISETP.NE.AND UP0, UPT, UR4, 0x1, UPT ;  /* 0x000000010400788c */ /* 0x000fe2000bf05270 */
[----:B------:R-:W-:-:S08]  /*1160*/  IMAD.MOV.U32 R5, RZ, RZ, RZ ;  /* 0x000000ffff057224 */ /* 0x000fd000078e00ff */
[----:B------:R-:W-:Y:S05]  /*1170*/  BRA.U !UP0, `(.L_x_2110) ;  /* 0x0000000d082c7547 */ /* 0x000fea000b800000 */
[----:B------:R-:W-:Y:S02]  /*1180*/  IMAD.MOV.U32 R4, RZ, RZ, RZ ;  /* 0x000000ffff047224 */ /* 0x000fe400078e00ff */
[----:B------:R-:W-:Y:S02]  /*1190*/  IMAD.MOV.U32 R3, RZ, RZ, R29 ;  /* 0x000000ffff037224 */ /* 0x000fe400078e001d */
[----:B------:R-:W-:-:S07]  /*11a0*/  IMAD.U32 R2, RZ, RZ, UR9 ;  /* 0x00000009ff027e24 */ /* 0x000fce000f8e00ff */
.L_x_2124:
[----:B0-----:R-:W0:Y:S02]  /*11b0*/  LDC.64 R26, c[0x0][0x398] ;  /* 0x0000e600ff1a7b82 */ /* 0x001e240000000a00 */
[----:B0-----:R-:W-:-:S05]  /*11c0*/  IMAD.WIDE R26, R4, 0x8, R26 ;  /* 0x00000008041a7825 */ /* 0x001fca00078e021a */
        /* <DEDUP_REMOVED lines=27> */
[----:B------:R-:W-:Y:S05]  /*1380*/  CALL.REL.NOINC `($_Z33gpuKernelSphericalHarmonicsBesselIdEvPT_S1_S1_S1_S1_S0_iii$__internal_trig_reduction_slowpathd) ;  /* 0x000000b4005c7944 */ /* 0x000fea0003c00000 */
[----:B------:R-:W-:Y:S01]  /*1390*/  IMAD.MOV.U32 R5, RZ, RZ, R11 ;  /* 0x000000ffff057224 */ /* 0x000fe200078e000b */
[----:B------:R-:W-:Y:S01]  /*13a0*/  MOV R23, R17 ;  /* 0x0000001100177202 */ /* 0x000fe20000000f00 */
[----:B------:R-:W-:-:S07]  /*13b0*/  IMAD.MOV.U32 R22, RZ, RZ, R16 ;  /* 0x000000ffff167224 */ /* 0x000fce00078e0010 */
.L_x_2114:
[----:B------:R-:W-:Y:S05]  /*13c0*/  BSYNC.RECONVERGENT B4 ;  /* 0x0000000000047941 */ /* 0x000fea0003800200 */
.L_x_2113:
[----:B------:R-:W-:-:S07]  /*13d0*/  VIADD R5, R5, 0x1 ;  /* 0x0000000105057836 */ /* 0x000fce0000000000 */
.L_x_2112:
[----:B------:R-:W-:Y:S05]  /*13e0*/  BSYNC.RECONVERGENT B3 ;  /* 0x0000000000037941 */ /* 0x000fea0003800200 */
.L_x_2111:
        /* <DEDUP_REMOVED lines=50> */
.L_x_2116:
[----:B------:R-:W-:Y:S05]  /*1710*/  BSYNC.RECONVERGENT B2 ;  /* 0x0000000000027941 */ /* 0x000fea0003800200 */
.L_x_2115:
        /* <DEDUP_REMOVED lines=36> */
[----:B------:R-:W-:Y:S01]  /*1960*/  MOV R5, R11 ;  /* 0x0000000b00057202 */ /* 0x000fe20000000f00 */
[----:B------:R-:W-:Y:S02]  /*1970*/  IMAD.MOV.U32 R24, RZ, RZ, R16 ;  /* 0x000000ffff187224 */ /* 0x000fe400078e0010 */
[----:B------:R-:W-:-:S07]  /*1980*/  IMAD.MOV.U32 R25, RZ, RZ, R17 ;  /* 0x000000ffff197224 */ /* 0x000fce00078e0011 */
.L_x_2120:
[----:B------:R-:W-:Y:S05]  /*1990*/  BSYNC.RECONVERGENT B4 ;  /* 0x0000000000047941 */ /* 0x000fea0003800200 */
.L_x_2119:
[----:B------:R-:W-:Y:S01]  /*19a0*/  VIADD R5, R5, 0x1 ;  /* 0x0000000105057836 */ /* 0x000fe20000000000 */
[----:B------:R-:W-:Y:S06]  /*19b0*/  BRA `(.L_x_2121) ;  /* 0x0000000000087947 */ /* 0x000fec0003800000 */
.L_x_2118:
[----:B------:R-:W-:Y:S01]  /*19c0*/  DMUL R24, RZ, R26 ;  /* 0x0000001aff187228 */ /* 0x000fe20000000000 */
[----:B------:R-:W-:-:S10]  /*19d0*/  MOV R5, 0x1 ;  /* 0x0000000100057802 */ /* 0x000fd40000000f00 */
.L_x_2121:
[----:B------:R-:W-:Y:S05]  /*19e0*/  BSYNC.RECONVERGENT B3 ;  /* 0x0000000000037941 */ /* 0x000fea0003800200 */
.L_x_2117:
[----:B------:R-:W0:Y:S01]  /*19f0*/  LDCU.64 UR10, c[0x4][0x10] ;  /* 0x01000200ff0a77ac */ /* 0x000e220008000a00 */
[C---:B------:R-:W-:Y:S01]  /*1a00*/  IMAD.SHL.U32 R8, R5.reuse, 0x40, RZ ;  /* 0x0000004005087824 */ /* 0x040fe200078e00ff */
[----:B------:R-:W-:Y:S01]  /*1a10*/  LOP3.LUT R28, R5, 0x1, RZ, 0xc0, !PT ;  /* 0x00000001051c7812 */ /* 0x000fe200078ec0ff */
[----:B------:R-:W-:Y:S01]  /*1a20*/  IMAD.MOV.U32 R40, RZ, RZ, 0x20fd8164 ;  /* 0x20fd8164ff287424 */ /* 0x000fe200078e00ff */
[----:B------:R-:W-:Y:S01]  /*1a30*/  DMUL R30, R24, R24 ;  /* 0x00000018181e7228 */ /* 0x000fe20000000000 */
[----:B------:R-:W1:Y:S01]  /*1a40*/  LDCU UR4, c[0x0][0x3b4] ;  /* 0x00007680ff0477ac */ /* 0x000e620008000800 */
[----:B------:R-:W-:-:S04]  /*1a50*/  LOP3.LUT R8, R8, 0x40, RZ, 0xc0, !PT ;  /* 0x0000004008087812 */ /* 0x000fc800078ec0ff */
[----:B0-----:R-:W-:-:S05]  /*1a60*/  IADD3 R38, P0, PT, R8, UR10, RZ ;  /* 0x0000000a08267c10 */ /* 0x001fca000ff1e0ff */
[----:B------:R-:W-:-:S05]  /*1a70*/  IMAD.X R39, RZ, RZ, UR11, P0 ;  /* 0x0000000bff277e24 */ /* 0x000fca00080e06ff */
[----:B------:R-:W2:Y:S04]  /*1a80*/  LDG.E.128.CONSTANT R8, desc[UR16][R38.64] ;  /* 0x0000001026087981 */ /* 0x000ea8000c1e9d00 */
[----:B------:R-:W3:Y:S04]  /*1a90*/  LDG.E.128.CONSTANT R12, desc[UR16][R38.64+0x10] ;  /* 0x00001010260c7981 */ /* 0x000ee8000c1e9d00 */
[----:B------:R-:W4:Y:S01]  /*1aa0*/  LDG.E.128.CONSTANT R16, desc[UR16][R38.64+0x20] ;  /* 0x0000201026107981 */ /* 0x000f22000c1e9d00 */
[----:B------:R-:W-:Y:S01]  /*1ab0*/  ISETP.NE.U32.AND P0, PT, R28, 0x1, PT ;  /* 0x000000011c00780c */ /* 0x000fe20003f05070 */
[----:B-1----:R-:W-:Y:S01]  /*1ac0*/  ULOP3.LUT UR4, UR4, 0x7ffffffe, URZ, 0xc0, !UPT ;  /* 0x7ffffffe04047892 */ /* 0x002fe2000f8ec0ff */
[----:B------:R-:W-:Y:S01]  /*1ad0*/  MOV R28, 0x3da8ff83 ;  /* 0x3da8ff83001c7802 */ /* 0x000fe20000000f00 */
[----:B------:R-:W-:Y:S01]  /*1ae0*/  BSSY.RECONVERGENT B2, `(.L_x_2122) ;  /* 0x0000026000027945 */ /* 0x000fe20003800200 */
[----:B------:R-:W-:-:S02]  /*1af0*/  FSEL R40, R40, -8.06006814911005101289e+34, !P0 ;  /* 0xf9785eba28287808 */ /* 0x000fc40004000000 */
        /* <DEDUP_REMOVED lines=27> */
[----:B------:R-:W-:Y:S01]  /*1cb0*/  FSETP.GT.AND P0, PT, |R5|, 1.469367938527859385e-39, PT ;  /* 0x001000000500780b */ /* 0x000fe20003f04200 */
[----:B------:R-:W-:-:S12]  /*1cc0*/  IMAD.U32 R5, RZ, RZ, UR4 ;  /* 0x00000004ff057e24 */ /* 0x000fd8000f8e00ff */
[----:B------:R-:W-:Y:S05]  /*1cd0*/  @P0 BRA P1, `(.L_x_2123) ;  /* 0x0000000000180947 */ /* 0x000fea0000800000 */
[----:B------:R-:W-:Y:S01]  /*1ce0*/  IMAD.MOV.U32 R40, RZ, RZ, R26 ;  /* 0x000000ffff287224 */ /* 0x000fe200078e001a */
[----:B------:R-:W-:Y:S01]  /*1cf0*/  MOV R41, R27 ;  /* 0x0000001b00297202 */ /* 0x000fe20000000f00 */
[----:B------:R-:W-:Y:S01]  /*1d00*/  IMAD.MOV.U32 R25, RZ, RZ, R12 ;  /* 0x000000ffff197224 */ /* 0x000fe200078e000c */
[----:B------:R-:W-:Y:S01]  /*1d10*/  MOV R39, 0x1d40 ;  /* 0x00001d4000277802 */ /* 0x000fe20000000f00 */
[----:B------:R-:W-:-:S07]  /*1d20*/  IMAD.MOV.U32 R24, RZ, RZ, R13 ;  /* 0x000000ffff187224 */ /* 0x000fce00078e000d */
[----:B------:R-:W-:Y:S05]  /*1d30*/  CALL.REL.NOINC `($__internal_28_$__cuda_sm20_div_rn_f64_full) ;  /* 0x000000a000b47944 */ /* 0x000fea0003c00000 */
.L_x_2123:
[----:B------:R-:W-:Y:S05]  /*1d40*/  BSYNC.RECONVERGENT B2 ;  /* 0x0000000000027941 */ /* 0x000fea0003800200 */
.L_x_2122:
[----:B------:R-:W0:Y:S01]  /*1d50*/  LDC R11, c[0x0][0x3b8] ;  /* 0x0000ee00ff0b7b82 */ /* 0x000e220000000800 */
[----:B------:R-:W-:Y:S01]  /*1d60*/  DMUL R8, R24, R36 ;  /* 0x0000002418087228 */ /* 0x000fe20000000000 */
[----:B------:R-:W-:Y:S01]  /*1d70*/  VIADD R2, R2, 0x2 ;  /* 0x0000000202027836 */ /* 0x000fe20000000000 */
[----:B------:R-:W-:-:S04]  /*1d80*/  DMUL R24, RZ, R24 ;  /* 0x00000018ff187228 */ /* 0x000fc80000000000 */
[----:B------:R-:W-:Y:S01]  /*1d90*/  ISETP.NE.AND P0, PT, R2, RZ, PT ;  /* 0x000000ff0200720c */ /* 0x000fe20003f05270 */
[----:B------:R-:W1:Y:S01]  /*1da0*/  LDC R13, c[0x0][0x3b0] ;  /* 0x0000ec00ff0d7b82 */ /* 0x000e620000000800 */
[----:B0-----:R-:W-:-:S04]  /*1db0*/  IMAD.WIDE R22, R11, 0x8, R22 ;  /* 0x000000080b167825 */ /* 0x001fc800078e0216 */
[----:B------:R-:W-:Y:S01]  /*1dc0*/  IMAD.WIDE R20, R11, 0x8, R20 ;  /* 0x000000080b147825 */ /* 0x000fe200078e0214 */
[----:B------:R0:W-:Y:S01]  /*1dd0*/  STG.E.64 desc[UR16][R22.64], R8 ;  /* 0x0000000816007986 */ /* 0x0001e2000c101b10 */
[----:B-1----:R-:W-:-:S03]  /*1de0*/  LEA R4, R13, R4, 0x1 ;  /* 0x000000040d047211 */ /* 0x002fc600078e08ff */
[----:B------:R0:W-:Y:S01]  /*1df0*/  STG.E.64 desc[UR16][R20.64], R24 ;  /* 0x0000001814007986 */ /* 0x0001e2000c101b10 */
[----:B------:R-:W-:Y:S02]  /*1e00*/  IMAD R3, R11, 0x2, R3 ;  /* 0x000000020b037824 */ /* 0x000fe400078e0203 */
[----:B------:R-:W-:Y:S01]  /*1e10*/  VIADD R4, R4, 0x2 ;  /* 0x0000000204047836 */ /* 0x000fe20000000000 */
[----:B------:R-:W-:Y:S06]  /*1e20*/  @P0 BRA `(.L_x_2124) ;  /* 0xfffffff000e00947 */ /* 0x000fec000383ffff */
.L_x_2110:
        /* <DEDUP_REMOVED lines=30> */
[----:B------:R-:W-:Y:S05]  /*2010*/  CALL.REL.NOINC `($_Z33gpuKernelSphericalHarmonicsBesselIdEvPT_S1_S1_S1_S1_S0_iii$__internal_trig_reduction_slowpathd) ;  /* 0x000000a800387944 */ /* 0x000fea0003c00000 */
[----:B------:R-:W-:Y:S02]  /*2020*/  IMAD.MOV.U32 R4, RZ, RZ, R11 ;  /* 0x000000ffff047224 */ /* 0x000fe400078e000b */
[----:B------:R-:W-:Y:S02]  /*2030*/  IMAD.MOV.U32 R20, RZ, RZ, R16 ;  /* 0x000000ffff147224 */ /* 0x000fe400078e0010 */
[----:B------:R-:W-:-:S07]  /*2040*/  IMAD.MOV.U32 R21, RZ, RZ, R17 ;  /* 0x000000ffff157224 */ /* 0x000fce00078e0011 */
.L_x_2128:
[----:B------:R-:W-:Y:S05]  /*2050*/  BSYNC.RECONVERGENT B4 ;  /* 0x0000000000047941 */ /* 0x000fea0003800200 */
.L_x_2127:
[----:B------:R-:W-:Y:S01]  /*2060*/  IADD3 R4, PT, PT, R4, 0x1, RZ ;  /* 0x0000000104047810 */ /* 0x000fe20007ffe0ff */
[----:B------:R-:W-:Y:S06]  /*2070*/  BRA `(.L_x_2129) ;  /* 0x0000000000087947 */ /* 0x000fec0003800000 */
.L_x_2126:
[----:B------:R-:W-:Y:S01]  /*2080*/  DMUL R20, RZ, R2 ;  /* 0x00000002ff147228 */ /* 0x000fe20000000000 */
[----:B------:R-:W-:-:S10]  /*2090*/  IMAD.MOV.U32 R4, RZ, RZ, 0x1 ;  /* 0x00000001ff047424 */ /* 0x000fd400078e00ff */
.L_x_2129:
[----:B------:R-:W-:Y:S05]  /*20a0*/  BSYNC.RECONVERGENT B3 ;  /* 0x0000000000037941 */ /* 0x000fea0003800200 */
.L_x_2125:
        /* <DEDUP_REMOVED lines=50> */
.L_x_2131:
[----:B------:R-:W-:Y:S05]  /*23d0*/  BSYNC.RECONVERGENT B2 ;  /* 0x0000000000027941 */ /* 0x000fea0003800200 */
.L_x_2130:
        /* <DEDUP_REMOVED lines=10> */
.L_x_2109:
        /* <DEDUP_REMOVED lines=22> */
[----:B------:R-:W-:Y:S05]  /*25e0*/  CALL.REL.NOINC `($__internal_28_$__cuda_sm20_div_rn_f64_full) ;  /* 0x0000009800887944 */ /* 0x000fea0003c00000 */
[----:B------:R-:W-:Y:S01]  /*25f0*/  MOV R4, R24 ;  /* 0x0000001800047202 */ /* 0x000fe20000000f00 */
[----:B------:R-:W-:-:S07]  /*2600*/  IMAD.MOV.U32 R5, RZ, RZ, R25 ;  /* 0x000000ffff057224 */ /* 0x000fce00078e0019 */
.L_x_2133:
[----:B------:R-:W-:Y:S05]  /*2610*/  BSYNC.RECONVERGENT B2 ;  /* 0x0000000000027941 */ /* 0x000fea0003800200 */
.L_x_2132:
[C-C-:B------:R-:W-:Y:S01]  /*2620*/  DADD R2, -R6.reuse, R34.reuse ;  /* 0x0000000006027229 */ /* 0x140fe20000000122 */
[----:B------:R-:W-:Y:S01]  /*2630*/  BSSY.RECONVERGENT B1, `(.L_x_2134) ;  /* 0x0000018000017945 */ /* 0x000fe20003800200 */
[----:B------:R-:W-:-:S08]  /*2640*/  DADD R6, R6, R34 ;  /* 0x0000000006067229 */ /* 0x000fd00000000022 */
[----:B------:R-:W-:Y:S01]  /*2650*/  DMUL R24, R2, R6 ;  /* 0x0000000602187228 */ /* 0x000fe20000000000 */
[----:B------:R-:W-:Y:S01]  /*2660*/  IMAD.MOV.U32 R6, RZ, RZ, 0x0 ;  /* 0x00000000ff067424 */ /* 0x000fe200078e00ff */
[----:B------:R-:W-:-:S04]  /*2670*/  MOV R7, 0x3fd80000 ;  /* 0x3fd8000000077802 */ /* 0x000fc80000000f00 */
        /* <DEDUP_REMOVED lines=17> */
[----:B------:R-:W-:Y:S01]  /*2790*/  MOV R2, R16 ;  /* 0x0000001000027202 */ /* 0x000fe20000000f00 */
[----:B------:R-:W-:-:S07]  /*27a0*/  IMAD.MOV.U32 R3, RZ, RZ, R17 ;  /* 0x000000ffff037224 */ /* 0x000fce00078e0011 */
.L_x_2135:
[----:B------:R-:W-:Y:S05]  /*27b0*/  BSYNC.RECONVERGENT B1 ;  /* 0x0000000000017941 */ /* 0x000fea0003800200 */
.L_x_2134:
        /* <DEDUP_REMOVED lines=9> */
[--C-:B------:R-:W-:Y:S02]  /*2850*/  DFMA R8, R6, -R34, -R2.reuse ;  /* 0x800000220608722b */ /* 0x100fe40000000802 */
        /* <DEDUP_REMOVED lines=12> */
[----:B------:R-:W-:Y:S01]  /*2920*/  IMAD.MOV.U32 R6, RZ, RZ, R24 ;  /* 0x000000ffff067224 */ /* 0x000fe200078e0018 */
[----:B------:R-:W-:-:S07]  /*2930*/  MOV R7, R25 ;  /* 0x0000001900077202 */ /* 0x000fce0000000f00 */
.L_x_2137:
[----:B------:R-:W-:Y:S05]  /*2940*/  BSYNC.RECONVERGENT B2 ;  /* 0x0000000000027941 */ /* 0x000fea0003800200 */
.L_x_2136:
        /* <DEDUP_REMOVED lines=23> */
[----:B0-----:R-:W-:Y:S05]  /*2ac0*/  CALL.REL.NOINC `($__internal_28_$__cuda_sm20_div_rn_f64_full) ;  /* 0x0000009400507944 */ /* 0x001fea0003c00000 */
.L_x_2139:
        /* <DEDUP_REMOVED lines=18> */
[----:B------:R-:W-:-:S07]  /*2bf0*/  MOV R22, 0x2c10 ;  /* 0x00002c1000167802 */ /* 0x000fce0000000f00 */
[----:B0-----:R-:W-:Y:S05]  /*2c00*/  CALL.REL.NOINC `($__internal_29_$__cuda_sm20_dsqrt_rn_f64_mediumpath_v1) ;  /* 0x0000009800987944 */ /* 0x001fea0003c00000 */
[----:B------:R-:W-:Y:S02]  /*2c10*/  IMAD.MOV.U32 R14, RZ, RZ, R16 ;  /* 0x000000ffff0e7224 */ /* 0x000fe400078e0010 */
[----:B------:R-:W-:-:S07]  /*2c20*/  IMAD.MOV.U32 R15, RZ, RZ, R17 ;  /* 0x000000ffff0f7224 */ /* 0x000fce00078e0011 */
.L_x_2141:
[----:B------:R-:W-:Y:S05]  /*2c30*/  BSYNC.RECONVERGENT B1 ;  /* 0x0000000000017941 */ /* 0x000fea0003800200 */
.L_x_2140:
[----:B------:R-:W-:Y:S01]  /*2c40*/  DMUL R14, R14, R4 ;  /* 0x000000040e0e7228 */ /* 0x000fe20000000000 */
[----:B------:R-:W-:-:S10]  /*2c50*/  MOV R2, RZ ;  /* 0x000000ff00027202 */ /* 0x000fd40000000f00 */
.L_x_2152:
[----:B-1----:R-:W1:Y:S01]  /*2c60*/  LDC.64 R8, c[0x0][0x398] ;  /* 0x0000e600ff087b82 */ /* 0x002e620000000a00 */
[----:B------:R-:W-:-:S04]  /*2c70*/  IMAD R3, R2, UR5, RZ ;  /* 0x0000000502037c24 */ /* 0x000fc8000f8e02ff */
[----:B-1----:R-:W-:-:S06]  /*2c80*/  IMAD.WIDE R8, R3, 0x8, R8 ;  /* 0x0000000803087825 */ /* 0x002fcc00078e0208 */
        /* <DEDUP_REMOVED lines=27> */
[----:B0-----:R-:W-:Y:S05]  /*2e40*/  CALL.REL.NOINC `($_Z33gpuKernelSphericalHarmonicsBesselIdEvPT_S1_S1_S1_S1_S0_iii$__internal_trig_reduction_slowpathd) ;  /* 0x0000009800ac7944 */ /* 0x001fea0003c00000 */
[----:B------:R-:W-:Y:S01]  /*2e50*/  MOV R3, R11 ;  /* 0x0000000b00037202 */ /* 0x000fe20000000f00 */
[----:B------:R-:W-:Y:S02]  /*2e60*/  IMAD.MOV.U32 R24, RZ, RZ, R16 ;  /* 0x000000ffff187224 */ /* 0x000fe400078e0010 */
[----:B------:R-:W-:-:S07]  /*2e70*/  IMAD.MOV.U32 R25, RZ, RZ, R17 ;  /* 0x000000ffff197224 */ /* 0x000fce00078e0011 */
.L_x_2145:
[----:B------:R-:W-:Y:S05]  /*2e80*/  BSYNC.RECONVERGENT B4 ;  /* 0x0000000000047941 */ /* 0x000fea0003800200 */
.L_x_2144:
[----:B------:R-:W-:-:S07]  /*2e90*/  VIADD R3, R3, 0x1 ;  /* 0x0000000103037836 */ /* 0x000fce0000000000 */
.L_x_2143:
[----:B------:R-:W-:Y:S05]  /*2ea0*/  BSYNC.RECONVERGENT B3 ;  /* 0x0000000000037941 */ /* 0x000fea0003800200 */
.L_x_2142:
        /* <DEDUP_REMOVED lines=27> */
[----:B------:R-:W-:Y:S02]  /*3060*/  LOP3.LUT P0, RZ, R3, 0x2, RZ, 0xc0, !PT ;  /* 0x0000000203ff7812 */ /* 0x000fe4000780c0ff */
[----:B------:R-:W-:Y:S02]  /*3070*/  @!P4 MOV R3, RZ ;  /* 0x000000ff0003c202 */ /* 0x000fe40000000f00 */
        /* <DEDUP_REMOVED lines=24> */
[----:B------:R-:W-:Y:S01]  /*3200*/  IMAD.MOV.U32 R3, RZ, RZ, R11 ;  /* 0x000000ffff037224 */ /* 0x000fe200078e000b */
[----:B------:R-:W-:Y:S01]  /*3210*/  MOV R24, R16 ;  /* 0x0000001000187202 */ /* 0x000fe20000000f00 */
[----:B------:R-:W-:-:S07]  /*3220*/  IMAD.MOV.U32 R25, RZ, RZ, R17 ;  /* 0x000000ffff197224 */ /* 0x000fce00078e0011 */
.L_x_2147:
[----:B------:R-:W-:Y:S05]  /*3230*/  BSYNC.RECONVERGENT B3 ;  /* 0x0000000000037941 */ /* 0x000fea0003800200 */
.L_x_2146:
        /* <DEDUP_REMOVED lines=18> */
[----:B------:R-:W1:Y:S01]  /*3360*/  MUFU.RCP64H R11, R13 ;  /* 0x0000000d000b7308 */ /* 0x000e620000001800 */
[----:B------:R-:W-:-:S06]  /*3370*/  IMAD.MOV.U32 R10, RZ, RZ, 0x1 ;  /* 0x00000001ff0a7424 */ /* 0x000fcc00078e00ff */
[----:B---3--:R-:W-:-:S08]  /*3380*/  DFMA R8, R30, R8, R16 ;  /* 0x000000081e08722b */ /* 0x008fd00000000010 */
[----:B------:R-:W-:Y:S02]  /*3390*/  DFMA R8, R30, R8, R18 ;  /* 0x000000081e08722b */ /* 0x000fe40000000012 */
[----:B-1----:R-:W-:-:S06]  /*33a0*/  DFMA R16, -R12, R10, 1 ;  /* 0x3ff000000c10742b */ /* 0x002fcc000000010a */
        /* <DEDUP_REMOVED lines=26> */
[----:B0-----:R-:W-:Y:S05]  /*3550*/  CALL.REL.NOINC `($__internal_28_$__cuda_sm20_div_rn_f64_full) ;  /* 0x0000008800ac7944 */ /* 0x001fea0003c00000 */
[----:B------:R-:W-:Y:S01]  /*3560*/  IMAD.MOV.U32 R8, RZ, RZ, R24 ;  /* 0x000000ffff087224 */ /* 0x000fe200078e0018 */
[----:B------:R-:W-:-:S07]  /*3570*/  MOV R9, R25 ;  /* 0x0000001900097202 */ /* 0x000fce0000000f00 */
.L_x_2149:
[----:B------:R-:W-:Y:S05]  /*3580*/  BSYNC.RECONVERGENT B2 ;  /* 0x0000000000027941 */ /* 0x000fea0003800200 */
.L_x_2148:
        /* <DEDUP_REMOVED lines=20> */
.L_x_2151:
[----:B------:R-:W-:Y:S05]  /*36d0*/  BSYNC.RECONVERGENT B2 ;  /* 0x0000000000027941 */ /* 0x000fea0003800200 */
.L_x_2150:
[----:B------:R-:W1:Y:S01]  /*36e0*/  LDC R21, c[0x0][0x3b4] ;  /* 0x0000ed00ff157b82 */ /* 0x000e620000000800 */
[----:B------:R-:W2:Y:S01]  /*36f0*/  LDCU UR4, c[0x0][0x3b8] ;  /* 0x00007700ff0477ac */ /* 0x000ea20008000800 */
[----:B------:R-:W-:-:S06]  /*3700*/  DADD R8, R24, R8 ;  /* 0x0000000018087229 */ /* 0x000fcc0000000008 */
[----:B------:R-:W3:Y:S02]  /*3710*/  LDC.64 R16, c[0x0][0x380] ;  /* 0x0000e000ff107b82 */ /* 0x000ee40000000a00 */
[----:B------:R-:W-:-:S06]  /*3720*/  DMUL R12, RZ, R8 ;  /* 0x00000008ff0c7228 */ /* 0x000fcc0000000000 */
[----:B------:R-:W4:Y:S01]  /*3730*/  LDC.64 R18, c[0x0][0x388] ;  /* 0x0000e200ff127b82 */ /* 0x000f220000000a00 */
[----:B-1----:R-:W-:Y:S01]  /*3740*/  LEA R10, R21, R2, 0x1 ;  /* 0x00000002150a7211 */ /* 0x002fe200078e08ff */
[----:B------:R-:W-:-:S04]  /*3750*/  VIADD R2, R2, 0x1 ;  /* 0x0000000102027836 */ /* 0x000fc80000000000 */
[----:B--2---:R-:W-:Y:S01]  /*3760*/  IMAD R3, R10, UR4, R29 ;  /* 0x000000040a037c24 */ /* 0x004fe2000f8e021d */
[----:B------:R-:W-:Y:S01]  /*3770*/  DMUL R10, R14, R8 ;  /* 0x000000080e0a7228 */ /* 0x000fe20000000000 */
[----:B------:R-:W-:Y:S02]  /*3780*/  ISETP.NE.AND P0, PT, R2, R21, PT ;  /* 0x000000150200720c */ /* 0x000fe40003f05270 */
[----:B---3--:R-:W-:-:S05]  /*3790*/  IMAD.WIDE R8, R3, 0x8, R16 ;  /* 0x0000000803087825 */ /* 0x008fca00078e0210 */
[----:B------:R1:W-:Y:S01]  /*37a0*/  STG.E.64 desc[UR16][R8.64], R10 ;  /* 0x0000000a08007986 */ /* 0x0003e2000c101b10 */
[----:B----4-:R-:W-:-:S05]  /*37b0*/  IMAD.WIDE R16, R3, 0x8, R18 ;  /* 0x0000000803107825 */ /* 0x010fca00078e0212 */
[----:B------:R1:W-:Y:S01]  /*37c0*/  STG.E.64 desc[UR16][R16.64], R12 ;  /* 0x0000000c10007986 */ /* 0x0003e2000c101b10 */
[----:B------:R-:W-:Y:S05]  /*37d0*/  @P0 BRA `(.L_x_2152) ;  /* 0xfffffff400200947 */ /* 0x000fea000383ffff */
.L_x_2138:
[----:B-1----:R-:W1:Y:S02]  /*37e0*/  LDC.64 R12, c[0x0][0x3a0] ;  /* 0x0000e800ff0c7b82 */ /* 0x002e640000000a00 */
[----:B-1----:R-:W2:Y:S04]  /*37f0*/  LDG.E.64 R8, desc[UR16][R12.64+0x10] ;  /* 0x000010100c087981 */ /* 0x002ea8000c1e1b00 */
[----:B------:R-:W3:Y:S01]  /*3800*/  LDG.E.64 R2, desc[UR16][R12.64] ;  /* 0x000000100c027981 */ /* 0x000ee2000c1e1b00 */
[----:B--2---:R-:W-:Y:S01]  /*3810*/  DMUL R40, R8, UR14 ;  /* 0x0000000e08287c28 */ /* 0x004fe20008000000 */
[----:B------:R-:W-:Y:S01]  /*3820*/  IMAD.MOV.U32 R8, RZ, RZ, 0x1 ;  /* 0x00000001ff087424 */ /* 0x000fe200078e00ff */
        /* <DEDUP_REMOVED lines=17> */
[----:B0-----:R-:W-:Y:S05]  /*3940*/  CALL.REL.NOINC `($__internal_28_$__cuda_sm20_div_rn_f64_full) ;  /* 0x0000008400b07944 */ /* 0x001fea0003c00000 */
.L_x_2153:
[----:B------:R-:W1:Y:S01]  /*3950*/  MUFU.RSQ64H R11, R25 ;  /* 0x00000019000b7308 */ /* 0x000e620000001c00 */
[----:B------:R-:W-:Y:S01]  /*3960*/  VIADD R10, R25, 0xfcb00000 ;  /* 0xfcb00000190a7836 */ /* 0x000fe20000000000 */
[----:B------:R-:W-:Y:S01]  /*3970*/  BSSY.RECONVERGENT B1, `(.L_x_2154) ;  /* 0x0000014000017945 */ /* 0x000fe20003800200 */
[----:B------:R-:W-:Y:S02]  /*3980*/  IMAD.MOV.U32 R8, RZ, RZ, 0x0 ;  /* 0x00000000ff087424 */ /* 0x000fe400078e00ff */
[----:B------:R-:W-:Y:S01]  /*3990*/  IMAD.MOV.U32 R9, RZ, RZ, 0x3fd80000 ;  /* 0x3fd80000ff097424 */ /* 0x000fe200078e00ff */
[----:B------:R-:W-:Y:S01]  /*39a0*/  ISETP.GE.U32.AND P0, PT, R10, 0x7ca00000, PT ;  /* 0x7ca000000a00780c */ /* 0x000fe20003f06070 */
[----:B-1----:R-:W-:-:S08]  /*39b0*/  DMUL R2, R10, R10 ;  /* 0x0000000a0a027228 */ /* 0x002fd00000000000 */
        /* <DEDUP_REMOVED lines=11> */
[----:B------:R-:W-:-:S07]  /*3a70*/  MOV R22, 0x3a90 ;  /* 0x00003a9000167802 */ /* 0x000fce0000000f00 */
[----:B0-----:R-:W-:Y:S05]  /*3a80*/  CALL.REL.NOINC `($__internal_29_$__cuda_sm20_dsqrt_rn_f64_mediumpath_v1) ;  /* 0x0000008800f87944 */ /* 0x001fea0003c00000 */
[----:B------:R-:W-:Y:S01]  /*3a90*/  IMAD.MOV.U32 R2, RZ, RZ, R16 ;  /* 0x000000ffff027224 */ /* 0x000fe200078e0010 */
[----:B------:R-:W-:-:S07]  /*3aa0*/  MOV R3, R17 ;  /* 0x0000001100037202 */ /* 0x000fce0000000f00 */
.L_x_2155:
[----:B------:R-:W-:Y:S05]  /*3ab0*/  BSYNC.RECONVERGENT B1 ;  /* 0x0000000000017941 */ /* 0x000fea0003800200 */
.L_x_2154:
        /* <DEDUP_REMOVED lines=29> */
.L_x_2159:
[----:B------:R-:W-:Y:S05]  /*3c90*/  BSYNC.RECONVERGENT B4 ;  /* 0x0000000000047941 */ /* 0x000fea0003800200 */
.L_x_2158:
[----:B------:R-:W-:-:S07]  /*3ca0*/  VIADD R20, R8, 0x1 ;  /* 0x0000000108147836 */ /* 0x000fce0000000000 */
.L_x_2157:
[----:B------:R-:W-:Y:S05]  /*3cb0*/  BSYNC.RECONVERGENT B3 ;  /* 0x0000000000037941 */ /* 0x000fea0003800200 */
.L_x_2156:
        /* <DEDUP_REMOVED lines=58> */
.L_x_2161:
[----:B------:R-:W-:Y:S05]  /*4060*/  BSYNC.RECONVERGENT B3 ;  /* 0x0000000000037941 */ /* 0x000fea0003800200 */
.L_x_2160:
        /* <DEDUP_REMOVED lines=13> */
[----:B------:R-:W-:-:S02]  /*4140*/  DMUL R24, R22, R22 ;  /* 0x0000001616187228 */ /* 0x000fc40000000000 */
[----:B------:R-:W-:Y:S01]  /*4150*/  ISETP.NE.U32.AND P0, PT, R21, 0x1, PT ;  /* 0x000000011500780c */ /* 0x000fe20003f05070 */
[----:B------:R-:W-:Y:S01]  /*4160*/  IMAD.MOV.U32 R21, RZ, RZ, 0x3da8ff83 ;  /* 0x3da8ff83ff157424 */ /* 0x000fe200078e00ff */
[----:B------:R-:W-:-:S04]  /*4170*/  DMUL R26, R26, R6 ;  /* 0x000000061a1a7228 */ /* 0x000fc80000000000 */
[----:B------:R-:W-:Y:S02]  /*4180*/  FSEL R39, -R21, 0.11223486810922622681, !P0 ;  /* 0x3de5db6515277808 */ /* 0x000fe40004000100 */
        /* <DEDUP_REMOVED lines=15> */
[----:B------:R-:W-:Y:S01]  /*4280*/  DMUL R8, R2, R8 ;  /* 0x0000000802087228 */ /* 0x000fe20000000000 */
[----:B------:R-:W-:-:S07]  /*4290*/  IMAD.MOV.U32 R2, RZ, RZ, RZ ;  /* 0x000000ffff027224 */ /* 0x000fce00078e00ff */
[----:B------:R-:W-:-:S11]  /*42a0*/  DMUL R14, R8, R6 ;  /* 0x00000006080e7228 */ /* 0x000fd60000000000 */
.L_x_2173:
        /* <DEDUP_REMOVED lines=30> */
[----:B0-----:R-:W-:Y:S05]  /*4490*/  CALL.REL.NOINC `($_Z33gpuKernelSphericalHarmonicsBesselIdEvPT_S1_S1_S1_S1_S0_iii$__internal_trig_reduction_slowpathd) ;  /* 0x0000008400187944 */ /* 0x001fea0003c00000 */
[----:B------:R-:W-:Y:S01]  /*44a0*/  IMAD.MOV.U32 R3, RZ, RZ, R11 ;  /* 0x000000ffff037224 */ /* 0x000fe200078e000b */
[----:B------:R-:W-:Y:S01]  /*44b0*/  MOV R25, R17 ;  /* 0x0000001100197202 */ /* 0x000fe20000000f00 */
[----:B------:R-:W-:-:S07]  /*44c0*/  IMAD.MOV.U32 R24, RZ, RZ, R16 ;  /* 0x000000ffff187224 */ /* 0x000fce00078e0010 */
.L_x_2166:
[----:B------:R-:W-:Y:S05]  /*44d0*/  BSYNC.RECONVERGENT B4 ;  /* 0x0000000000047941 */ /* 0x000fea0003800200 */
.L_x_2165:
[----:B------:R-:W-:-:S07]  /*44e0*/  VIADD R3, R3, 0x1 ;  /* 0x0000000103037836 */ /* 0x000fce0000000000 */
.L_x_2164:
[----:B------:R-:W-:Y:S05]  /*44f0*/  BSYNC.RECONVERGENT B3 ;  /* 0x0000000000037941 */ /* 0x000fea0003800200 */
.L_x_2163:
        /* <DEDUP_REMOVED lines=52> */
[----:B0-----:R-:W-:Y:S05]  /*4840*/  CALL.REL.NOINC `($_Z33gpuKernelSphericalHarmonicsBesselIdEvPT_S1_S1_S1_S1_S0_iii$__internal_trig_reduction_slowpathd) ;  /* 0x00000080002c7944 */ /* 0x001fea0003c00000 */
[----:B------:R-:W-:Y:S02]  /*4850*/  IMAD.MOV.U32 R3, RZ, RZ, R11 ;  /* 0x000000ffff037224 */ /* 0x000fe400078e000b */
[----:B------:R-:W-:Y:S02]  /*4860*/  IMAD.MOV.U32 R24, RZ, RZ, R16 ;  /* 0x000000ffff187224 */ /* 0x000fe400078e0010 */
[----:B------:R-:W-:-:S07]  /*4870*/  IMAD.MOV.U32 R25, RZ, RZ, R17 ;  /* 0x000000ffff197224 */ /* 0x000fce00078e0011 */
.L_x_2168:
[----:B------:R-:W-:Y:S05]  /*4880*/  BSYNC.RECONVERGENT B3 ;  /* 0x0000000000037941 */ /* 0x000fea0003800200 */
.L_x_2167:
        /* <DEDUP_REMOVED lines=18> */
[----:B------:R-:W1:Y:S01]  /*49b0*/  MUFU.RCP64H R11, R13 ;  /* 0x0000000d000b7308 */ /* 0x000e620000001800 */
[----:B------:R-:W-:-:S06]  /*49c0*/  MOV R10, 0x1 ;  /* 0x00000001000a7802 */ /* 0x000fcc0000000f00 */
        /* <DEDUP_REMOVED lines=30> */
[----:B------:R-:W-:Y:S02]  /*4bb0*/  IMAD.MOV.U32 R8, RZ, RZ, R24 ;  /* 0x000000ffff087224 */ /* 0x000fe400078e0018 */
[----:B------:R-:W-:-:S07]  /*4bc0*/  IMAD.MOV.U32 R9, RZ, RZ, R25 ;  /* 0x000000ffff097224 */ /* 0x000fce00078e0019 */
.L_x_2170:
[----:B------:R-:W-:Y:S05]  /*4bd0*/  BSYNC.RECONVERGENT B2 ;  /* 0x0000000000027941 */ /* 0x000fea0003800200 */
.L_x_2169:
        /* <DEDUP_REMOVED lines=19> */
[----:B0-----:R-:W-:Y:S05]  /*4d10*/  CALL.REL.NOINC `($__internal_28_$__cuda_sm20_div_rn_f64_full) ;  /* 0x0000007000bc7944 */ /* 0x001fea0003c00000 */
.L_x_2172:
[----:B------:R-:W-:Y:S05]  /*4d20*/  BSYNC.RECONVERGENT B2 ;  /* 0x0000000000027941 */ /* 0x000fea0003800200 */
.L_x_2171:
[----:B------:R-:W1:Y:S01]  /*4d30*/  LDC R31, c[0x0][0x3b4] ;  /* 0x0000ed00ff1f7b82 */ /* 0x000e620000000800 */
[----:B------:R-:W2:Y:S01]  /*4d40*/  LDCU UR4, c[0x0][0x3b8] ;  /* 0x00007700ff0477ac */ /* 0x000ea20008000800 */
[----:B------:R-:W-:-:S06]  /*4d50*/  DADD R8, R24, R8 ;  /* 0x0000000018087229 */ /* 0x000fcc0000000008 */
        /* <DEDUP_REMOVED lines=11> */
[----:B------:R-:W-:-:S04]  /*4e10*/  IMAD.MOV R3, RZ, RZ, -R31 ;  /* 0x000000ffff037224 */ /* 0x000fc800078e0a1f */
[----:B------:R-:W-:-:S04]  /*4e20*/  IMAD R24, R3, 0x2, R24 ;  /* 0x0000000203187824 */ /* 0x000fc800078e0218 */
[----:B------:R-:W-:-:S04]  /*4e30*/  IMAD R3, R24, UR4, R29 ;  /* 0x0000000418037c24 */ /* 0x000fc8000f8e021d */
[----:B------:R-:W-:Y:S01]  /*4e40*/  IMAD.WIDE R12, R3, 0x8, R12 ;  /* 0x00000008030c7825 */ /* 0x000fe200078e020c */
[----:B--2---:R-:W-:-:S07]  /*4e50*/  DADD R24, -RZ, -R22 ;  /* 0x00000000ff187229 */ /* 0x004fce0000000916 */
[----:B------:R1:W-:Y:S04]  /*4e60*/  STG.E.64 desc[UR16][R12.64], R24 ;  /* 0x000000180c007986 */ /* 0x0003e8000c101b10 */
[----:B------:R-:W2:Y:S01]  /*4e70*/  LDG.E.64 R22, desc[UR16][R20.64] ;  /* 0x0000001014167981 */ /* 0x000ea2000c1e1b00 */
[----:B------:R-:W-:Y:S01]  /*4e80*/  IMAD.WIDE R10, R3, 0x8, R10 ;  /* 0x00000008030a7825 */ /* 0x000fe200078e020a */
[----:B------:R-:W-:-:S04]  /*4e90*/  IADD3 R2, PT, PT, R2, 0x1, RZ ;  /* 0x0000000102027810 */ /* 0x000fc80007ffe0ff */
[----:B------:R-:W-:Y:S01]  /*4ea0*/  ISETP.NE.AND P0, PT, R2, R31, PT ;  /* 0x0000001f0200720c */ /* 0x000fe20003f05270 */
[----:B--2---:R1:W-:-:S12]  /*4eb0*/  STG.E.64 desc[UR16][R10.64], R22 ;  /* 0x000000160a007986 */ /* 0x0043d8000c101b10 */
[----:B------:R-:W-:Y:S05]  /*4ec0*/  @P0 BRA `(.L_x_2173) ;  /* 0xfffffff000f80947 */ /* 0x000fea000383ffff */
.L_x_2162:
[----:B------:R-:W2:Y:S02]  /*4ed0*/  LDCU UR4, c[0x0][0x3b0] ;  /* 0x00007600ff0477ac */ /* 0x000ea40008000800 */
[----:B--2---:R-:W-:-:S09]  /*4ee0*/  UISETP.GE.AND UP0, UPT, UR4, 0x2, UPT ;  /* 0x000000020400788c */ /* 0x004fd2000bf06270 */
[----:B------:R-:W-:Y:S05]  /*4ef0*/  BRA.U !UP0, `(.L_x_2174) ;  /* 0x0000006d08607547 */ /* 0x000fea000b800000 */
[----:B------:R-:W-:Y:S01]  /*4f00*/  IMAD.MOV.U32 R28, RZ, RZ, 0x2 ;  /* 0x00000002ff1c7424 */ /* 0x000fe200078e00ff */
[----:B-1----:R-:W-:Y:S01]  /*4f10*/  MOV R18, RZ ;  /* 0x000000ff00127202 */ /* 0x002fe20000000f00 */
[----:B------:R-:W-:Y:S01]  /*4f20*/  IMAD.MOV.U32 R2, RZ, RZ, 0x1 ;  /* 0x00000001ff027424 */ /* 0x000fe200078e00ff */
[----:B------:R-:W-:Y:S01]  /*4f30*/  PRMT R12, RZ, 0x7610, R12 ;  /* 0x00007610ff0c7816 */ /* 0x000fe2000000000c */
[----:B------:R-:W-:Y:S01]  /*4f40*/  IMAD.MOV.U32 R3, RZ, RZ, 0x3 ;  /* 0x00000003ff037424 */ /* 0x000fe200078e00ff */
[----:B------:R-:W-:-:S07]  /*4f50*/  PRMT R13, RZ, 0x7610, R13 ;  /* 0x00007610ff0d7816 */ /* 0x000fce000000000d */
.L_x_2280:
[----:B------:R-:W-:-:S05]  /*4f60*/  LEA R19, R28, UR13, 0x3 ;  /* 0x0000000d1c137c11 */ /* 0x000fca000f8e18ff */
[----:B------:R-:W2:Y:S01]  /*4f70*/  LDL.64 R8, [R19+-0x8] ;  /* 0xfffff80013087983 */ /* 0x000ea20000100a00 */
[C---:B------:R-:W-:Y:S01]  /*4f80*/  VIADD R14, R18.reuse, 0x1 ;  /* 0x00000001120e7836 */ /* 0x040fe20000000000 */
[----:B------:R-:W-:Y:S01]  /*4f90*/  ISETP.GE.U32.AND P4, PT, R18, 0x7, PT ;  /* 0x000000071200780c */ /* 0x000fe20003f86070 */
[----:B------:R-:W-:Y:S01]  /*4fa0*/  VIADD R13, R13, 0x1 ;  /* 0x000000010d0d7836 */ /* 0x000fe20000000000 */
[----:B------:R-:W-:Y:S01]  /*4fb0*/  IADD3 R38, PT, PT, R28, -0x1, RZ ;  /* 0xffffffff1c267810 */ /* 0x000fe20007ffe0ff */
[----:B------:R-:W-:Y:S02]  /*4fc0*/  IMAD.IADD R15, R14, 0x1, R28 ;  /* 0x000000010e0f7824 */ /* 0x000fe400078e021c */
[----:B------:R-:W-:Y:S01]  /*4fd0*/  IMAD.MOV.U32 R45, RZ, RZ, RZ ;  /* 0x000000ffff2d7224 */ /* 0x000fe200078e00ff */
[----:B------:R-:W-:Y:S01]  /*4fe0*/  LOP3.LUT R31, R13, 0x7, RZ, 0xc0, !PT ;  /* 0x000000070d1f7812 */ /* 0x000fe200078ec0ff */
[----:B------:R-:W1:Y:S04]  /*4ff0*/  I2F.F64 R48, R15 ;  /* 0x0000000f00307312 */ /* 0x000e680000201c00 */
[----:B------:R-:W-:Y:S01]  /*5000*/  VIADD R30, R31, 0xffffffff ;  /* 0xffffffff1f1e7836 */ /* 0x000fe20000000000 */
[C---:B--2---:R-:W-:Y:S01]  /*5010*/  DMUL R10, R8.reuse, R4 ;  /* 0x00000004080a7228 */ /* 0x044fe20000000000 */
[----:B------:R2:W-:Y:S01]  /*5020*/  STL.64 [R19+0x48], R8 ;  /* 0x0000480813007387 */ /* 0x0005e20000100a00 */
[----:B------:R-:W-:-:S06]  /*5030*/  DMUL R16, R8, R6 ;  /* 0x0000000608107228 */ /* 0x000fcc0000000000 */
[C---:B-1----:R-:W-:Y:S02]  /*5040*/  DMUL R10, R48.reuse, R10 ;  /* 0x0000000a300a7228 */ /* 0x042fe40000000000 */
[----:B------:R-:W-:-:S05]  /*5050*/  DMUL R16, R48, R16 ;  /* 0x0000001030107228 */ /* 0x000fca0000000000 */
[----:B------:R2:W-:Y:S04]  /*5060*/  STL.64 [R19+-0x8], R10 ;  /* 0xfffff80a13007387 */ /* 0x0005e80000100a00 */
[----:B------:R2:W-:Y:S01]  /*5070*/  STL.64 [R19], R16 ;  /* 0x0000001013007387 */ /* 0x0005e20000100a00 */
[----:B------:R-:W-:Y:S05]  /*5080*/  @!P4 BRA `(.L_x_2175) ;  /* 0x000000100024c947 */ /* 0x000fea0003800000 */
[----:B------:R-:W-:Y:S01]  /*5090*/  LOP3.LUT R45, R2, 0x7ffffff8, RZ, 0xc0, !PT ;  /* 0x7ffffff8022d7812 */ /* 0x000fe200078ec0ff */
[----:B------:R-:W-:-:S07]  /*50a0*/  IMAD.MOV.U32 R44, RZ, RZ, RZ ;  /* 0x000000ffff2c7224 */ /* 0x000fce00078e00ff */
.L_x_2192:
[----:B-1----:R-:W-:-:S05]  /*50b0*/  LEA R43, R44, UR13, 0x3 ;  /* 0x0000000d2c2b7c11 */ /* 0x002fca000f8e18ff */
[----:B--2---:R-:W2:Y:S04]  /*50c0*/  LDL.128 R8, [R43+0x50] ;  /* 0x000050002b087983 */ /* 0x004ea80000100c00 */
[----:B------:R-:W3:Y:S01]  /*50d0*/  LDL.128 R20, [R43] ;  /* 0x000000002b147983 */ /* 0x000ee20000100c00 */
[----:B------:R-:W-:Y:S01]  /*50e0*/  IADD3 R46, PT, PT, -R44, R28, RZ ;  /* 0x0000001c2c2e7210 */ /* 0x000fe20007ffe1ff */
[----:B------:R-:W-:Y:S01]  /*50f0*/  IMAD.MOV.U32 R24, RZ, RZ, 0x1 ;  /* 0x00000001ff187424 */ /* 0x000fe200078e00ff */
[----:B------:R-:W-:Y:S01]  /*5100*/  BSSY.RECONVERGENT B2, `(.L_x_2176) ;  /* 0x000001c000027945 */ /* 0x000fe20003800200 */
[----:B------:R-:W-:Y:S01]  /*5110*/  IMAD.IADD R47, R38, 0x1, R44 ;  /* 0x00000001262f7824 */ /* 0x000fe200078e022c */
        /* <DEDUP_REMOVED lines=26> */
.L_x_2177:
[----:B------:R-:W-:Y:S05]  /*52c0*/  BSYNC.RECONVERGENT B2 ;  /* 0x0000000000027941 */ /* 0x000fea0003800200 */
.L_x_2176:
[----:B------:R-:W-:Y:S01]  /*52d0*/  LOP3.LUT R17, RZ, R44, RZ, 0x33, !PT ;  /* 0x0000002cff117212 */ /* 0x000fe200078e33ff */
[----:B------:R-:W-:Y:S01]  /*52e0*/  IMAD.MOV.U32 R18, RZ, RZ, 0x1 ;  /* 0x00000001ff127424 */ /* 0x000fe200078e00ff */
[----:B------:R-:W-:Y:S01]  /*52f0*/  BSSY.RECONVERGENT B2, `(.L_x_2178) ;  /* 0x000001d000027945 */ /* 0x000fe20003800200 */
[--C-:B------:R-:W-:Y:S02]  /*5300*/  IMAD.IADD R39, R44, 0x1, R28.reuse ;  /* 0x000000012c277824 */ /* 0x100fe400078e021c */
[----:B------:R-:W-:Y:S02]  /*5310*/  IMAD.IADD R17, R17, 0x1, R28 ;  /* 0x0000000111117824 */ /* 0x000fe400078e021c */
        /* <DEDUP_REMOVED lines=23> */
[----:B0-----:R-:W-:Y:S05]  /*5490*/  CALL.REL.NOINC `($__internal_28_$__cuda_sm20_div_rn_f64_full) ;  /* 0x0000006800dc7944 */ /* 0x001fea0003c00000 */
[----:B------:R-:W-:Y:S01]  /*54a0*/  MOV R10, R24 ;  /* 0x00000018000a7202 */ /* 0x000fe20000000f00 */
[----:B------:R-:W-:-:S07]  /*54b0*/  IMAD.MOV.U32 R11, RZ, RZ, R25 ;  /* 0x000000ffff0b7224 */ /* 0x000fce00078e0019 */
.L_x_2179:
[----:B------:R-:W-:Y:S05]  /*54c0*/  BSYNC.RECONVERGENT B2 ;  /* 0x0000000000027941 */ /* 0x000fea0003800200 */
.L_x_2178:
[----:B------:R-:W2:Y:S04]  /*54d0*/  LDL.128 R24, [R43+0x60] ;  /* 0x000060002b187983 */ /* 0x000ea80000100c00 */
[----:B------:R-:W3:Y:S01]  /*54e0*/  LDL.128 R16, [R43+0x10] ;  /* 0x000010002b107983 */ /* 0x000ee20000100c00 */
[----:B------:R-:W-:Y:S01]  /*54f0*/  VIADD R40, R46, 0xfffffffe ;  /* 0xfffffffe2e287836 */ /* 0x000fe20000000000 */
[----:B------:R-:W-:Y:S01]  /*5500*/  IADD3 R39, PT, PT, R47, 0x2, RZ ;  /* 0x000000022f277810 */ /* 0x000fe20007ffe0ff */
[----:B------:R-:W-:Y:S01]  /*5510*/  IMAD.MOV.U32 R50, RZ, RZ, 0x1 ;  /* 0x00000001ff327424 */ /* 0x000fe200078e00ff */
[----:B------:R1:W-:Y:S01]  /*5520*/  STL.128 [R43], R8 ;  /* 0x000000082b007387 */ /* 0x0003e20000100c00 */
[----:B------:R-:W-:Y:S02]  /*5530*/  BSSY.RECONVERGENT B2, `(.L_x_2180) ;  /* 0x000001a000027945 */ /* 0x000fe40003800200 */
[----:B------:R-:W4:Y:S01]  /*5540*/  I2F.F64 R40, R40 ;  /* 0x0000002800287312 */ /* 0x000f220000201c00 */
[----:B------:R0:W-:Y:S07]  /*5550*/  STL.128 [R43+0x50], R20 ;  /* 0x000050142b007387 */ /* 0x0001ee0000100c00 */
[----:B-1----:R-:W2:Y:S08]  /*5560*/  I2F.F64 R8, R39 ;  /* 0x0000002700087312 */ /* 0x002eb00000201c00 */
[----:B----4-:R-:W1:Y:S02]  /*5570*/  MUFU.RCP64H R51, R41 ;  /* 0x0000002900337308 */ /* 0x010e640000001800 */
        /* <DEDUP_REMOVED lines=18> */
[----:B------:R-:W-:Y:S05]  /*56a0*/  CALL.REL.NOINC `($__internal_28_$__cuda_sm20_div_rn_f64_full) ;  /* 0x0000006800587944 */ /* 0x000fea0003c00000 */
[----:B------:R-:W-:Y:S01]  /*56b0*/  IMAD.MOV.U32 R8, RZ, RZ, R24 ;  /* 0x000000ffff087224 */ /* 0x000fe200078e0018 */
[----:B------:R-:W-:-:S07]  /*56c0*/  MOV R9, R25 ;  /* 0x0000001900097202 */ /* 0x000fce0000000f00 */
.L_x_2181:
[----:B------:R-:W-:Y:S05]  /*56d0*/  BSYNC.RECONVERGENT B2 ;  /* 0x0000000000027941 */ /* 0x000fea0003800200 */
.L_x_2180:
[----:B------:R-:W-:Y:S01]  /*56e0*/  VIADD R20, R46, 0xfffffffd ;  /* 0xfffffffd2e147836 */ /* 0x000fe20000000000 */
[----:B------:R-:W-:Y:S01]  /*56f0*/  BSSY.RECONVERGENT B2, `(.L_x_2182) ;  /* 0x000001d000027945 */ /* 0x000fe20003800200 */
[----:B------:R-:W-:Y:S02]  /*5700*/  IMAD.MOV.U32 R22, RZ, RZ, 0x1 ;  /* 0x00000001ff167424 */ /* 0x000fe400078e00ff */
[----:B------:R-:W-:Y:S02]  /*5710*/  VIADD R39, R47, 0x3 ;  /* 0x000000032f277836 */ /* 0x000fe40000000000 */
        /* <DEDUP_REMOVED lines=26> */
.L_x_2183:
[----:B------:R-:W-:Y:S05]  /*58c0*/  BSYNC.RECONVERGENT B2 ;  /* 0x0000000000027941 */ /* 0x000fea0003800200 */
.L_x_2182:
[----:B------:R-:W2:Y:S04]  /*58d0*/  LDL.128 R24, [R43+0x70] ;  /* 0x000070002b187983 */ /* 0x000ea80000100c00 */
[----:B------:R-:W3:Y:S01]  /*58e0*/  LDL.128 R20, [R43+0x20] ;  /* 0x000020002b147983 */ /* 0x000ee20000100c00 */
[----:B------:R-:W-:Y:S01]  /*58f0*/  VIADD R40, R46, 0xfffffffc ;  /* 0xfffffffc2e287836 */ /* 0x000fe20000000000 */
[----:B------:R-:W-:Y:S01]  /*5900*/  IADD3 R39, PT, PT, R47, 0x4, RZ ;  /* 0x000000042f277810 */ /* 0x000fe20007ffe0ff */
[----:B------:R-:W-:Y:S01]  /*5910*/  IMAD.MOV.U32 R50, RZ, RZ, 0x1 ;  /* 0x00000001ff327424 */ /* 0x000fe200078e00ff */
[----:B------:R0:W-:Y:S01]  /*5920*/  STL.128 [R43+0x10], R8 ;  /* 0x000010082b007387 */ /* 0x0001e20000100c00 */
[----:B------:R-:W-:Y:S02]  /*5930*/  BSSY.RECONVERGENT B2, `(.L_x_2184) ;  /* 0x000001a000027945 */ /* 0x000fe40003800200 */
[----:B------:R-:W1:Y:S01]  /*5940*/  I2F.F64 R40, R40 ;  /* 0x0000002800287312 */ /* 0x000e620000201c00 */
[----:B------:R4:W-:Y:S07]  /*5950*/  STL.128 [R43+0x60], R16 ;  /* 0x000060102b007387 */ /* 0x0009ee0000100c00 */
[----:B0-----:R-:W2:Y:S08]  /*5960*/  I2F.F64 R8, R39 ;  /* 0x0000002700087312 */ /* 0x001eb00000201c00 */
[----:B-1----:R-:W0:Y:S02]  /*5970*/  MUFU.RCP64H R51, R41 ;  /* 0x0000002900337308 */ /* 0x002e240000001800 */
[----:B0-----:R-:W-:-:S08]  /*5980*/  DFMA R10, -R40, R50, 1 ;  /* 0x3ff00000280a742b */ /* 0x001fd00000000132 */
        /* <DEDUP_REMOVED lines=13> */
[----:B----4-:R-:W-:Y:S05]  /*5a60*/  @P0 BRA P1, `(.L_x_2185) ;  /* 0x0000000000180947 */ /* 0x010fea0000800000 */
[----:B------:R-:W-:Y:S01]  /*5a70*/  IMAD.MOV.U32 R25, RZ, RZ, R10 ;  /* 0x000000ffff197224 */ /* 0x000fe200078e000a */
[----:B------:R-:W-:Y:S01]  /*5a80*/  MOV R39, 0x5ab0 ;  /* 0x00005ab000277802 */ /* 0x000fe20000000f00 */
[----:B------:R-:W-:-:S07]  /*5a90*/  IMAD.MOV.U32 R24, RZ, RZ, R11 ;  /* 0x000000ffff187224 */ /* 0x000fce00078e000b */
[----:B------:R-:W-:Y:S05]  /*5aa0*/  CALL.REL.NOINC `($__internal_28_$__cuda_sm20_div_rn_f64_full) ;  /* 0x0000006400587944 */ /* 0x000fea0003c00000 */
[----:B------:R-:W-:Y:S01]  /*5ab0*/  IMAD.MOV.U32 R8, RZ, RZ, R24 ;  /* 0x000000ffff087224 */ /* 0x000fe200078e0018 */
[----:B------:R-:W-:-:S07]  /*5ac0*/  MOV R9, R25 ;  /* 0x0000001900097202 */ /* 0x000fce0000000f00 */
.L_x_2185:
[----:B------:R-:W-:Y:S05]  /*5ad0*/  BSYNC.RECONVERGENT B2 ;  /* 0x0000000000027941 */ /* 0x000fea0003800200 */
.L_x_2184:
        /* <DEDUP_REMOVED lines=30> */
.L_x_2187:
[----:B------:R-:W-:Y:S05]  /*5cc0*/  BSYNC.RECONVERGENT B2 ;  /* 0x0000000000027941 */ /* 0x000fea0003800200 */
.L_x_2186:
        /* <DEDUP_REMOVED lines=32> */
.L_x_2189:
[----:B------:R-:W-:Y:S05]  /*5ed0*/  BSYNC.RECONVERGENT B2 ;  /* 0x0000000000027941 */ /* 0x000fea0003800200 */
.L_x_2188:
        /* <DEDUP_REMOVED lines=30> */
.L_x_2191:
[----:B------:R-:W-:Y:S05]  /*60c0*/  BSYNC.RECONVERGENT B2 ;  /* 0x0000000000027941 */ /* 0x000fea0003800200 */
.L_x_2190:
[----:B------:R1:W-:Y:S01]  /*60d0*/  STL.128 [R43+0x30], R8 ;  /* 0x000030082b007387 */ /* 0x0003e20000100c00 */
[----:B------:R-:W-:-:S03]  /*60e0*/  VIADD R44, R44, 0x8 ;  /* 0x000000082c2c7836 */ /* 0x000fc60000000000 */
[----:B------:R1:W-:Y:S02]  /*60f0*/  STL.128 [R43+0x80], R16 ;  /* 0x000080102b007387 */ /* 0x0003e40000100c00 */
[----:B------:R-:W-:-:S13]  /*6100*/  ISETP.NE.AND P0, PT, R44, R45, PT ;  /* 0x0000002d2c00720c */ /* 0x000fda0003f05270 */
[----:B------:R-:W-:Y:S05]  /*6110*/  @P0 BRA `(.L_x_2192) ;  /* 0xffffffec00e40947 */ /* 0x000fea000383ffff */
.L_x_2175:
[----:B------:R-:W-:-:S13]  /*6120*/  LOP3.LUT P0, RZ, R2, 0x7, RZ, 0xc0, !PT ;  /* 0x0000000702ff7812 */ /* 0x000fda000780c0ff */
[----:B------:R-:W-:Y:S05]  /*6130*/  @!P0 BRA `(.L_x_2193) ;  /* 0x0000000c00ec8947 */ /* 0x000fea0003800000 */
[----:B------:R-:W-:-:S13]  /*6140*/  ISETP.GE.U32.AND P0, PT, R30, 0x3, PT ;  /* 0x000000031e00780c */ /* 0x000fda0003f06070 */
[----:B------:R-:W-:Y:S05]  /*6150*/  @!P0 BRA `(.L_x_2194) ;  /* 0x00000008002c8947 */ /* 0x000fea0003800000 */
[----:B-12---:R-:W-:-:S05]  /*6160*/  LEA R10, R45, UR13, 0x3 ;  /* 0x0000000d2d0a7c11 */ /* 0x006fca000f8e18ff */
[----:B------:R-:W2:Y:S04]  /*6170*/  LDL.64 R20, [R10+0x50] ;  /* 0x000050000a147983 */ /* 0x000ea80000100a00 */
[----:B------:R-:W3:Y:S01]  /*6180*/  LDL.64 R18, [R10] ;  /* 0x000000000a127983 */ /* 0x000ee20000100a00 */
[--C-:B------:R-:W-:Y:S02]  /*6190*/  IMAD.IADD R8, R28, 0x1, -R45.reuse ;  /* 0x000000011c087824 */ /* 0x100fe400078e0a2d */
[----:B------:R-:W-:Y:S02]  /*61a0*/  HFMA2 R26, -RZ, RZ, 0, 5.9604644775390625e-08 ;  /* 0x00000001ff1a7431 */ /* 0x000fe400000001ff */
        /* <DEDUP_REMOVED lines=28> */
.L_x_2196:
[----:B------:R-:W-:Y:S05]  /*6370*/  BSYNC.RECONVERGENT B2 ;  /* 0x0000000000027941 */ /* 0x000fea0003800200 */
.L_x_2195:
[----:B------:R-:W2:Y:S04]  /*6380*/  LDL.64 R40, [R10+0x58] ;  /* 0x000058000a287983 */ /* 0x000ea80000100a00 */
[----:B------:R-:W3:Y:S01]  /*6390*/  LDL.64 R16, [R10+0x8] ;  /* 0x000008000a107983 */ /* 0x000ee20000100a00 */
[----:B------:R-:W-:-:S04]  /*63a0*/  LOP3.LUT R11, RZ, R45, RZ, 0x33, !PT ;  /* 0x0000002dff0b7212 */ /* 0x000fc800078e33ff */
[----:B------:R-:W-:-:S06]  /*63b0*/  IADD3 R20, PT, PT, R11, R28, RZ ;  /* 0x0000001c0b147210 */ /* 0x000fcc0007ffe0ff */
[----:B------:R-:W1:Y:S01]  /*63c0*/  I2F.F64 R20, R20 ;  /* 0x0000001400147312 */ /* 0x000e620000201c00 */
[----:B------:R-:W-:-:S07]  /*63d0*/  IMAD.MOV.U32 R22, RZ, RZ, 0x1 ;  /* 0x00000001ff167424 */ /* 0x000fce00078e00ff */
        /* <DEDUP_REMOVED lines=26> */
[----:B0-----:R-:W-:Y:S05]  /*6580*/  CALL.REL.NOINC `($__internal_28_$__cuda_sm20_div_rn_f64_full) ;  /* 0x0000005800a07944 */ /* 0x001fea0003c00000 */
.L_x_2198:
[----:B------:R-:W-:Y:S05]  /*6590*/  BSYNC.RECONVERGENT B2 ;  /* 0x0000000000027941 */ /* 0x000fea0003800200 */
.L_x_2197:
[----:B------:R-:W2:Y:S04]  /*65a0*/  LDL.64 R40, [R10+0x60] ;  /* 0x000060000a287983 */ /* 0x000ea80000100a00 */
[----:B------:R-:W3:Y:S01]  /*65b0*/  LDL.64 R18, [R10+0x10] ;  /* 0x000010000a127983 */ /* 0x000ee20000100a00 */
[----:B------:R-:W-:-:S06]  /*65c0*/  VIADD R20, R8, 0xfffffffe ;  /* 0xfffffffe08147836 */ /* 0x000fcc0000000000 */
[----:B------:R-:W1:Y:S01]  /*65d0*/  I2F.F64 R20, R20 ;  /* 0x0000001400147312 */ /* 0x000e620000201c00 */
[----:B------:R-:W-:-:S07]  /*65e0*/  MOV R22, 0x1 ;  /* 0x0000000100167802 */ /* 0x000fce0000000f00 */
        /* <DEDUP_REMOVED lines=29> */
.L_x_2200:
[----:B------:R-:W-:Y:S05]  /*67c0*/  BSYNC.RECONVERGENT B2 ;  /* 0x0000000000027941 */ /* 0x000fea0003800200 */
.L_x_2199:
[----:B------:R-:W2:Y:S04]  /*67d0*/  LDL.64 R22, [R10+0x68] ;  /* 0x000068000a167983 */ /* 0x000ea80000100a00 */
[----:B------:R-:W3:Y:S01]  /*67e0*/  LDL.64 R16, [R10+0x18] ;  /* 0x000018000a107983 */ /* 0x000ee20000100a00 */
[----:B------:R-:W-:-:S06]  /*67f0*/  IADD3 R20, PT, PT, R8, -0x3, RZ ;  /* 0xfffffffd08147810 */ /* 0x000fcc0007ffe0ff */
        /* <DEDUP_REMOVED lines=29> */
.L_x_2202:
[----:B------:R-:W-:Y:S05]  /*69d0*/  BSYNC.RECONVERGENT B2 ;  /* 0x0000000000027941 */ /* 0x000fea0003800200 */
.L_x_2201:
[----:B------:R3:W-:Y:S01]  /*69e0*/  STL.64 [R10+0x18], R24 ;  /* 0x000018180a007387 */ /* 0x0007e20000100a00 */
[----:B------:R-:W-:-:S03]  /*69f0*/  VIADD R45, R45, 0x4 ;  /* 0x000000042d2d7836 */ /* 0x000fc60000000000 */
[----:B------:R3:W-:Y:S04]  /*6a00*/  STL.64 [R10+0x68], R16 ;  /* 0x000068100a007387 */ /* 0x0007e80000100a00 */
.L_x_2194:
[----:B------:R-:W-:-:S13]  /*6a10*/  LOP3.LUT P0, RZ, R31, 0x3, RZ, 0xc0, !PT ;  /* 0x000000031fff7812 */ /* 0x000fda000780c0ff */
[----:B------:R-:W-:Y:S05]  /*6a20*/  @!P0 BRA `(.L_x_2193) ;  /* 0x0000000400b08947 */ /* 0x000fea0003800000 */
[----:B------:R-:W-:-:S13]  /*6a30*/  LOP3.LUT P0, RZ, R12, 0x3, RZ, 0xc0, !PT ;  /* 0x000000030cff7812 */ /* 0x000fda000780c0ff */
[----:B------:R-:W-:Y:S05]  /*6a40*/  @!P0 BRA `(.L_x_2203) ;  /* 0x00000004001c8947 */ /* 0x000fea0003800000 */
[----:B-12---:R-:W-:-:S05]  /*6a50*/  LEA R8, R45, UR13, 0x3 ;  /* 0x0000000d2d087c11 */ /* 0x006fca000f8e18ff */
[----:B------:R-:W2:Y:S04]  /*6a60*/  LDL.64 R18, [R8+0x50] ;  /* 0x0000500008127983 */ /* 0x000ea80000100a00 */
[----:B---3--:R-:W3:Y:S01]  /*6a70*/  LDL.64 R16, [R8] ;  /* 0x0000000008107983 */ /* 0x008ee20000100a00 */
[----:B------:R-:W-:Y:S01]  /*6a80*/  IADD3 R10, PT, PT, -R45, R28, RZ ;  /* 0x0000001c2d0a7210 */ /* 0x000fe20007ffe1ff */
[----:B------:R-:W-:Y:S01]  /*6a90*/  IMAD.MOV.U32 R20, RZ, RZ, 0x1 ;  /* 0x00000001ff147424 */ /* 0x000fe200078e00ff */
[----:B------:R-:W-:Y:S01]  /*6aa0*/  BSSY.RECONVERGENT B2, `(.L_x_2204) ;  /* 0x000001c000027945 */ /* 0x000fe20003800200 */
[----:B------:R-:W-:-:S03]  /*6ab0*/  IMAD.IADD R9, R38, 0x1, R45 ;  /* 0x0000000126097824 */ /* 0x000fc600078e022d */
        /* <DEDUP_REMOVED lines=26> */
.L_x_2205:
[----:B------:R-:W-:Y:S05]  /*6c60*/  BSYNC.RECONVERGENT B2 ;  /* 0x0000000000027941 */ /* 0x000fea0003800200 */
.L_x_2204:
[----:B------:R-:W2:Y:S04]  /*6c70*/  LDL.64 R22, [R8+0x58] ;  /* 0x0000580008167983 */ /* 0x000ea80000100a00 */
[----:B------:R-:W3:Y:S01]  /*6c80*/  LDL.64 R10, [R8+0x8] ;  /* 0x00000800080a7983 */ /* 0x000ee20000100a00 */
[----:B------:R-:W-:-:S05]  /*6c90*/  LOP3.LUT R9, RZ, R45, RZ, 0x33, !PT ;  /* 0x0000002dff097212 */ /* 0x000fca00078e33ff */
[----:B------:R-:W-:-:S06]  /*6ca0*/  IMAD.IADD R18, R9, 0x1, R28 ;  /* 0x0000000109127824 */ /* 0x000fcc00078e021c */
        /* <DEDUP_REMOVED lines=28> */
[----:B0-----:R-:W-:Y:S05]  /*6e70*/  CALL.REL.NOINC `($__internal_28_$__cuda_sm20_div_rn_f64_full) ;  /* 0x0000005000647944 */ /* 0x001fea0003c00000 */
.L_x_2207:
[----:B------:R-:W-:Y:S05]  /*6e80*/  BSYNC.RECONVERGENT B2 ;  /* 0x0000000000027941 */ /* 0x000fea0003800200 */
.L_x_2206:
[----:B------:R4:W-:Y:S01]  /*6e90*/  STL.64 [R8+0x8], R24 ;  /* 0x0000081808007387 */ /* 0x0009e20000100a00 */
[----:B------:R-:W-:-:S03]  /*6ea0*/  IADD3 R45, PT, PT, R45, 0x2, RZ ;  /* 0x000000022d2d7810 */ /* 0x000fc60007ffe0ff */
[----:B------:R4:W-:Y:S04]  /*6eb0*/  STL.64 [R8+0x58], R10 ;  /* 0x0000580a08007387 */ /* 0x0009e80000100a00 */
.L_x_2203:
[----:B-12-4-:R-:W-:-:S04]  /*6ec0*/  LOP3.LUT R8, R12, 0x1, RZ, 0xc0, !PT ;  /* 0x000000010c087812 */ /* 0x016fc800078ec0ff */
[----:B------:R-:W-:-:S13]  /*6ed0*/  ISETP.NE.U32.AND P0, PT, R8, 0x1, PT ;  /* 0x000000010800780c */ /* 0x000fda0003f05070 */
[----:B------:R-:W-:Y:S05]  /*6ee0*/  @!P0 BRA `(.L_x_2193) ;  /* 0x0000000000808947 */ /* 0x000fea0003800000 */
[----:B------:R-:W-:-:S05]  /*6ef0*/  LEA R8, R45, UR13, 0x3 ;  /* 0x0000000d2d087c11 */ /* 0x000fca000f8e18ff */
[----:B---3--:R-:W2:Y:S04]  /*6f00*/  LDL.64 R16, [R8+0x50] ;  /* 0x0000500008107983 */ /* 0x008ea80000100a00 */
        /* <DEDUP_REMOVED lines=27> */
.L_x_2209:
[----:B------:R-:W-:Y:S05]  /*70c0*/  BSYNC.RECONVERGENT B2 ;  /* 0x0000000000027941 */ /* 0x000fea0003800200 */
.L_x_2208:
[----:B------:R4:W-:Y:S04]  /*70d0*/  STL.64 [R8], R24 ;  /* 0x0000001808007387 */ /* 0x0009e80000100a00 */
[----:B------:R4:W-:Y:S02]  /*70e0*/  STL.64 [R8+0x50], R10 ;  /* 0x0000500a08007387 */ /* 0x0009e40000100a00 */
.L_x_2193:
[----:B-12-4-:R-:W1:Y:S02]  /*70f0*/  LDC R8, c[0x0][0x3b4] ;  /* 0x0000ed00ff087b82 */ /* 0x016e640000000800 */
[----:B-1----:R-:W-:-:S13]  /*7100*/  ISETP.GE.AND P6, PT, R8, 0x1, PT ;  /* 0x000000010800780c */ /* 0x002fda0003fc6270 */
[----:B------:R-:W-:Y:S05]  /*7110*/  @!P6 BRA `(.L_x_2210) ;  /* 0x000000280034e947 */ /* 0x000fea0003800000 */
[----:B------:R-:W-:Y:S01]  /*7120*/  LEA R38, R28, UR7, 0x3 ;  /* 0x000000071c267c11 */ /* 0x000fe2000f8e18ff */
[----:B------:R-:W-:Y:S01]  /*7130*/  IMAD.MOV.U32 R27, RZ, RZ, RZ ;  /* 0x000000ffff1b7224 */ /* 0x000fe200078e00ff */
[----:B------:R-:W-:-:S07]  /*7140*/  LOP3.LUT R26, R14, 0xfffffff8, RZ, 0xc0, !PT ;  /* 0xfffffff80e1a7812 */ /* 0x000fce00078ec0ff */
.L_x_2258:
        /* <DEDUP_REMOVED lines=8> */
[----:B------:R-:W-:Y:S01]  /*71d0*/  @!P5 IMAD.MOV.U32 R39, RZ, RZ, 0x1 ;  /* 0x00000001ff27d424 */ /* 0x000fe200078e00ff */
[----:B---3--:R-:W-:Y:S09]  /*71e0*/  @!P5 BRA `(.L_x_2212) ;  /* 0x000000000068d947 */ /* 0x008ff20003800000 */
        /* <DEDUP_REMOVED lines=8> */
[----:B-1----:R-:W3:Y:S02]  /*7270*/  I2F.F64 R42, R8 ;  /* 0x00000008002a7312 */ /* 0x002ee40000201c00 */
[----:B---3--:R-:W-:Y:S01]  /*7280*/  DFMA R10, R42, -UR10, R44 ;  /* 0x8000000a2a0a7c2b */ /* 0x008fe2000800002c */
        /* <DEDUP_REMOVED lines=14> */
.L_x_2214:
[----:B------:R-:W-:Y:S05]  /*7370*/  BSYNC.RECONVERGENT B4 ;  /* 0x0000000000047941 */ /* 0x000fea0003800200 */
.L_x_2213:
[----:B------:R-:W-:-:S07]  /*7380*/  VIADD R39, R8, 0x1 ;  /* 0x0000000108277836 */ /* 0x000fce0000000000 */
.L_x_2212:
[----:B------:R-:W-:Y:S05]  /*7390*/  BSYNC.RECONVERGENT B3 ;  /* 0x0000000000037941 */ /* 0x000fea0003800200 */
.L_x_2211:
[----:B------:R-:W1:Y:S01]  /*73a0*/  LDCU.64 UR10, c[0x4][0x10] ;  /* 0x01000200ff0a77ac */ /* 0x000e620008000a00 */
[----:B------:R-:W-:-:S05]  /*73b0*/  IMAD.SHL.U32 R8, R39, 0x40, RZ ;  /* 0x0000004027087824 */ /* 0x000fca00078e00ff */
[----:B------:R-:W-:-:S04]  /*73c0*/  LOP3.LUT R8, R8, 0x40, RZ, 0xc0, !PT ;  /* 0x0000004008087812 */ /* 0x000fc800078ec0ff */
[----:B-1----:R-:W-:-:S05]  /*73d0*/  IADD3 R46, P0, PT, R8, UR10, RZ ;  /* 0x0000000a082e7c10 */ /* 0x002fca000ff1e0ff */
[----:B------:R-:W-:-:S05]  /*73e0*/  IMAD.X R47, RZ, RZ, UR11, P0 ;  /* 0x0000000bff2f7e24 */ /* 0x000fca00080e06ff */
[----:B---3--:R-:W2:Y:S04]  /*73f0*/  LDG.E.128.CONSTANT R8, desc[UR16][R46.64] ;  /* 0x000000102e087981 */ /* 0x008ea8000c1e9d00 */
[----:B------:R-:W3:Y:S04]  /*7400*/  LDG.E.128.CONSTANT R16, desc[UR16][R46.64+0x10] ;  /* 0x000010102e107981 */ /* 0x000ee8000c1e9d00 */
[----:B------:R-:W4:Y:S01]  /*7410*/  LDG.E.128.CONSTANT R20, desc[UR16][R46.64+0x20] ;  /* 0x000020102e147981 */ /* 0x000f22000c1e9d00 */
[----:B------:R-:W-:Y:S01]  /*7420*/  LOP3.LUT R24, R39, 0x1, RZ, 0xc0, !PT ;  /* 0x0000000127187812 */ /* 0x000fe200078ec0ff */
[----:B------:R-:W-:Y:S01]  /*7430*/  IMAD.MOV.U32 R25, RZ, RZ, 0x3da8ff83 ;  /* 0x3da8ff83ff197424 */ /* 0x000fe200078e00ff */
[----:B------:R-:W-:Y:S01]  /*7440*/  DMUL R40, R42, R42 ;  /* 0x0000002a2a287228 */ /* 0x000fe20000000000 */
[----:B------:R-:W-:Y:S01]  /*7450*/  BSSY.RECONVERGENT B2, `(.L_x_2215) ;  /* 0x0000028000027945 */ /* 0x000fe20003800200 */
[----:B------:R-:W-:Y:S01]  /*7460*/  ISETP.NE.U32.AND P0, PT, R24, 0x1, PT ;  /* 0x000000011800780c */ /* 0x000fe20003f05070 */
[----:B------:R-:W-:-:S03]  /*7470*/  HFMA2 R24, -RZ, RZ, 0.00974273681640625, -2.12192535400390625e-05 ;  /* 0x20fd8164ff187431 */ /* 0x000fc600000001ff */
        /* <DEDUP_REMOVED lines=22> */
[----:B------:R-:W-:-:S06]  /*75e0*/  FSEL R47, R19, R11, !P0 ;  /* 0x0000000b132f7208 */ /* 0x000fcc0004000000 */
        /* <DEDUP_REMOVED lines=14> */
.L_x_2216:
[----:B------:R-:W-:Y:S05]  /*76d0*/  BSYNC.RECONVERGENT B2 ;  /* 0x0000000000027941 */ /* 0x000fea0003800200 */
.L_x_2215:
[----:B------:R1:W-:Y:S01]  /*76e0*/  STL.64 [R1+0xa0], R24 ;  /* 0x0000a01801007387 */ /* 0x0003e20000100a00 */
[----:B------:R-:W-:Y:S01]  /*76f0*/  BSSY.RECONVERGENT B3, `(.L_x_2217) ;  /* 0x000001b000037945 */ /* 0x000fe20003800200 */
[----:B------:R-:W-:Y:S01]  /*7700*/  @!P5 DMUL R42, RZ, R44 ;  /* 0x0000002cff2ad228 */ /* 0x000fe20000000000 */
[----:B------:R-:W-:Y:S02]  /*7710*/  @!P5 IMAD.MOV.U32 R39, RZ, RZ, RZ ;  /* 0x000000ffff27d224 */ /* 0x000fe400078e00ff */
[----:B------:R-:W-:Y:S08]  /*7720*/  @!P5 BRA `(.L_x_2218) ;  /* 0x00000000005cd947 */ /* 0x000ff00003800000 */
[----:B------:R-:W-:Y:S01]  /*7730*/  UMOV UR10, 0x6dc9c883 ;  /* 0x6dc9c883000a7882 */ /* 0x000fe20000000000 */
[----:B------:R-:W-:Y:S01]  /*7740*/  UMOV UR11, 0x3fe45f30 ;  /* 0x3fe45f30000b7882 */ /* 0x000fe20000000000 */
[C---:B------:R-:W-:Y:S02]  /*7750*/  DSETP.GE.AND P0, PT, |R44|.reuse, 2.14748364800000000000e+09, PT ;  /* 0x41e000002c00742a */ /* 0x040fe40003f06200 */
[----:B------:R-:W-:Y:S01]  /*7760*/  DMUL R8, R44, UR10 ;  /* 0x0000000a2c087c28 */ /* 0x000fe20008000000 */
[----:B------:R-:W-:Y:S01]  /*7770*/  UMOV UR10, 0x54442d18 ;  /* 0x54442d18000a7882 */ /* 0x000fe20000000000 */
[----:B------:R-:W-:-:S04]  /*7780*/  UMOV UR11, 0x3ff921fb ;  /* 0x3ff921fb000b7882 */ /* 0x000fc80000000000 */
        /* <DEDUP_REMOVED lines=13> */
[----:B01----:R-:W-:Y:S05]  /*7860*/  CALL.REL.NOINC `($_Z33gpuKernelSphericalHarmonicsBesselIdEvPT_S1_S1_S1_S1_S0_iii$__internal_trig_reduction_slowpathd) ;  /* 0x0000005000247944 */ /* 0x003fea0003c00000 */
[----:B------:R-:W-:Y:S01]  /*7870*/  IMAD.MOV.U32 R39, RZ, RZ, R11 ;  /* 0x000000ffff277224 */ /* 0x000fe200078e000b */
[----:B------:R-:W-:Y:S01]  /*7880*/  MOV R43, R17 ;  /* 0x00000011002b7202 */ /* 0x000fe20000000f00 */
[----:B------:R-:W-:-:S07]  /*7890*/  IMAD.MOV.U32 R42, RZ, RZ, R16 ;  /* 0x000000ffff2a7224 */ /* 0x000fce00078e0010 */
.L_x_2218:
[----:B------:R-:W-:Y:S05]  /*78a0*/  BSYNC.RECONVERGENT B3 ;  /* 0x0000000000037941 */ /* 0x000fea0003800200 */
.L_x_2217:
        /* <DEDUP_REMOVED lines=52> */
.L_x_2220:
[----:B------:R-:W-:Y:S05]  /*7bf0*/  BSYNC.RECONVERGENT B2 ;  /* 0x0000000000027941 */ /* 0x000fea0003800200 */
.L_x_2219:
[----:B------:R-:W-:Y:S01]  /*7c00*/  DMUL R40, R44, R44 ;  /* 0x0000002c2c287228 */ /* 0x000fe20000000000 */
[----:B------:R-:W-:Y:S01]  /*7c10*/  MOV R10, 0x1 ;  /* 0x00000001000a7802 */ /* 0x000fe20000000f00 */
[----:B------:R-:W-:Y:S04]  /*7c20*/  BSSY.RECONVERGENT B2, `(.L_x_2221) ;  /* 0x0000013000027945 */ /* 0x000fe80003800200 */
[----:B------:R-:W1:Y:S02]  /*7c30*/  MUFU.RCP64H R11, R41 ;  /* 0x00000029000b7308 */ /* 0x000e640000001800 */
[----:B-1----:R-:W-:-:S08]  /*7c40*/  DFMA R16, -R40, R10, 1 ;  /* 0x3ff000002810742b */ /* 0x002fd0000000010a */
        /* <DEDUP_REMOVED lines=13> */
[----:B------:R-:W-:Y:S01]  /*7d20*/  MOV R39, 0x7d50 ;  /* 0x00007d5000277802 */ /* 0x000fe20000000f00 */
[----:B------:R-:W-:-:S07]  /*7d30*/  IMAD.MOV.U32 R24, RZ, RZ, R47 ;  /* 0x000000ffff187224 */ /* 0x000fce00078e002f */
[----:B0-----:R-:W-:Y:S05]  /*7d40*/  CALL.REL.NOINC `($__internal_28_$__cuda_sm20_div_rn_f64_full) ;  /* 0x0000004000b07944 */ /* 0x001fea0003c00000 */
.L_x_2222:
[----:B------:R-:W-:Y:S05]  /*7d50*/  BSYNC.RECONVERGENT B2 ;  /* 0x0000000000027941 */ /* 0x000fea0003800200 */
.L_x_2221:
[----:B------:R-:W-:Y:S01]  /*7d60*/  DADD R8, R24, -R8 ;  /* 0x0000000018087229 */ /* 0x000fe20000000808 */
[----:B------:R-:W-:-:S06]  /*7d70*/  IMAD.MOV.U32 R16, RZ, RZ, 0x2 ;  /* 0x00000002ff107424 */ /* 0x000fcc00078e00ff */
[----:B------:R1:W-:Y:S01]  /*7d80*/  STL.64 [R1+0xa8], R8 ;  /* 0x0000a80801007387 */ /* 0x0003e20000100a00 */
[----:B------:R-:W-:Y:S05]  /*7d90*/  @!P4 BRA `(.L_x_2223) ;  /* 0x0000000c008cc947 */ /* 0x000fea0003800000 */
[----:B------:R-:W-:-:S07]  /*7da0*/  MOV R16, 0x2 ;  /* 0x0000000200107802 */ /* 0x000fce0000000f00 */
.L_x_2240:
[----:B-12---:R-:W1:Y:S01]  /*7db0*/  MUFU.RCP64H R9, R45 ;  /* 0x0000002d00097308 */ /* 0x006e620000001800 */
        /* <DEDUP_REMOVED lines=24> */
.L_x_2225:
[----:B------:R-:W-:Y:S05]  /*7f40*/  BSYNC.RECONVERGENT B2 ;  /* 0x0000000000027941 */ /* 0x000fea0003800200 */
.L_x_2224:
[----:B------:R-:W-:-:S06]  /*7f50*/  LEA R8, R16, UR7, 0x3 ;  /* 0x0000000710087c11 */ /* 0x000fcc000f8e18ff */
[----:B------:R-:W2:Y:S01]  /*7f60*/  LDL.128 R8, [R8+-0x10] ;  /* 0xfffff00008087983 */ /* 0x000ea20000100c00 */
[----:B------:R-:W1:Y:S01]  /*7f70*/  MUFU.RCP64H R23, R45 ;  /* 0x0000002d00177308 */ /* 0x000e620000001800 */
[----:B------:R-:W-:Y:S01]  /*7f80*/  MOV R22, 0x1 ;  /* 0x0000000100167802 */ /* 0x000fe20000000f00 */
        /* <DEDUP_REMOVED lines=25> */
.L_x_2227:
[----:B------:R-:W-:Y:S05]  /*8120*/  BSYNC.RECONVERGENT B2 ;  /* 0x0000000000027941 */ /* 0x000fea0003800200 */
.L_x_2226:
        /* <DEDUP_REMOVED lines=27> */
.L_x_2229:
[----:B------:R-:W-:Y:S05]  /*82e0*/  BSYNC.RECONVERGENT B2 ;  /* 0x0000000000027941 */ /* 0x000fea0003800200 */
.L_x_2228:
        /* <DEDUP_REMOVED lines=26> */
.L_x_2231:
[----:B------:R-:W-:Y:S05]  /*8490*/  BSYNC.RECONVERGENT B2 ;  /* 0x0000000000027941 */ /* 0x000fea0003800200 */
.L_x_2230:
        /* <DEDUP_REMOVED lines=27> */
.L_x_2233:
[----:B------:R-:W-:Y:S05]  /*8650*/  BSYNC.RECONVERGENT B2 ;  /* 0x0000000000027941 */ /* 0x000fea0003800200 */
.L_x_2232:
        /* <DEDUP_REMOVED lines=26> */
.L_x_2235:
[----:B------:R-:W-:Y:S05]  /*8800*/  BSYNC.RECONVERGENT B2 ;  /* 0x0000000000027941 */ /* 0x000fea0003800200 */
.L_x_2234:
[----:B------:R-:W1:Y:S01]  /*8810*/  MUFU.RCP64H R19, R45 ;  /* 0x0000002d00137308 */ /* 0x000e620000001800 */
[----:B------:R-:W-:Y:S01]  /*8820*/  IMAD.MOV.U32 R18, RZ, RZ, 0x1 ;  /* 0x00000001ff127424 */ /* 0x000fe200078e00ff */
[----:B------:R-:W-:Y:S01]  /*8830*/  DFMA R10, R8, R40, -R10 ;  /* 0x00000028080a722b */ /* 0x000fe2000000080a */
[----:B------:R-:W-:Y:S06]  /*8840*/  BSSY.RECONVERGENT B2, `(.L_x_2236) ;  /* 0x0000017000027945 */ /* 0x000fec0003800200 */
[----:B------:R2:W-:Y:S01]  /*8850*/  STL.128 [R17+0x20], R8 ;  /* 0x0000200811007387 */ /* 0x0005e20000100c00 */
[----:B-1----:R-:W-:-:S08]  /*8860*/  DFMA R22, -R44, R18, 1 ;  /* 0x3ff000002c16742b */ /* 0x002fd00000000112 */
[----:B------:R-:W-:Y:S01]  /*8870*/  DFMA R22, R22, R22, R22 ;  /* 0x000000161616722b */ /* 0x000fe20000000016 */
[----:B--2---:R-:W-:-:S07]  /*8880*/  IADD3 R17, PT, PT, R16, 0x6, RZ ;  /* 0x0000000610117810 */ /* 0x004fce0007ffe0ff */
        /* <DEDUP_REMOVED lines=18> */
.L_x_2237:
[----:B------:R-:W-:Y:S05]  /*89b0*/  BSYNC.RECONVERGENT B2 ;  /* 0x0000000000027941 */ /* 0x000fea0003800200 */
.L_x_2236:
        /* <DEDUP_REMOVED lines=27> */
.L_x_2239:
[----:B------:R-:W-:Y:S05]  /*8b70*/  BSYNC.RECONVERGENT B2 ;  /* 0x0000000000027941 */ /* 0x000fea0003800200 */
.L_x_2238:
[----:B------:R-:W-:Y:S01]  /*8b80*/  DFMA R10, R8, R22, -R10 ;  /* 0x00000016080a722b */ /* 0x000fe2000000080a */
[----:B------:R-:W-:Y:S02]  /*8b90*/  ISETP.NE.AND P0, PT, R17, R26, PT ;  /* 0x0000001a1100720c */ /* 0x000fe40003f05270 */
[----:B------:R-:W-:-:S04]  /*8ba0*/  IADD3 R16, PT, PT, R16, 0x8, RZ ;  /* 0x0000000810107810 */ /* 0x000fc80007ffe0ff */
[----:B------:R2:W-:Y:S07]  /*8bb0*/  STL.128 [R18], R8 ;  /* 0x0000000812007387 */ /* 0x0005ee0000100c00 */
[----:B------:R-:W-:Y:S05]  /*8bc0*/  @P0 BRA `(.L_x_2240) ;  /* 0xfffffff000780947 */ /* 0x000fea000383ffff */
.L_x_2223:
        /* <DEDUP_REMOVED lines=29> */
.L_x_2244:
[----:B------:R-:W-:Y:S05]  /*8da0*/  BSYNC.RECONVERGENT B2 ;  /* 0x0000000000027941 */ /* 0x000fea0003800200 */
.L_x_2243:
        /* <DEDUP_REMOVED lines=29> */
[----:B01----:R-:W-:Y:S05]  /*8f80*/  CALL.REL.NOINC `($__internal_28_$__cuda_sm20_div_rn_f64_full) ;  /* 0x0000003000207944 */ /* 0x003fea0003c00000 */
[----:B------:R-:W-:Y:S02]  /*8f90*/  IMAD.MOV.U32 R46, RZ, RZ, R24 ;  /* 0x000000ffff2e7224 */ /* 0x000fe400078e0018 */
[----:B------:R-:W-:-:S07]  /*8fa0*/  IMAD.MOV.U32 R47, RZ, RZ, R25 ;  /* 0x000000ffff2f7224 */ /* 0x000fce00078e0019 */
.L_x_2246:
[----:B------:R-:W-:Y:S05]  /*8fb0*/  BSYNC.RECONVERGENT B2 ;  /* 0x0000000000027941 */ /* 0x000fea0003800200 */
.L_x_2245:
        /* <DEDUP_REMOVED lines=28> */
.L_x_2248:
[----:B------:R-:W-:Y:S05]  /*9180*/  BSYNC.RECONVERGENT B2 ;  /* 0x0000000000027941 */ /* 0x000fea0003800200 */
.L_x_2247:
        /* <DEDUP_REMOVED lines=25> */
[----:B0-----:R-:W-:Y:S05]  /*9320*/  CALL.REL.NOINC `($__internal_28_$__cuda_sm20_div_rn_f64_full) ;  /* 0x0000002c00387944 */ /* 0x001fea0003c00000 */
.L_x_2250:
[----:B------:R-:W-:Y:S05]  /*9330*/  BSYNC.RECONVERGENT B2 ;  /* 0x0000000000027941 */ /* 0x000fea0003800200 */
.L_x_2249:
[----:B------:R-:W-:Y:S01]  /*9340*/  DFMA R18, R20, R24, -R18 ;  /* 0x000000181412722b */ /* 0x000fe20000000812 */
[----:B------:R-:W-:-:S06]  /*9350*/  VIADD R16, R9, 0x5 ;  /* 0x0000000509107836 */ /* 0x000fcc0000000000 */
[----:B------:R3:W-:Y:S04]  /*9360*/  STL.64 [R10+0x18], R18 ;  /* 0x000018120a007387 */ /* 0x0007e80000100a00 */
.L_x_2242:
        /* <DEDUP_REMOVED lines=29> */
.L_x_2253:
[----:B------:R-:W-:Y:S05]  /*9540*/  BSYNC.RECONVERGENT B2 ;  /* 0x0000000000027941 */ /* 0x000fea0003800200 */
.L_x_2252:
        /* <DEDUP_REMOVED lines=30> */
.L_x_2255:
[----:B------:R-:W-:Y:S05]  /*9730*/  BSYNC.RECONVERGENT B2 ;  /* 0x0000000000027941 */ /* 0x000fea0003800200 */
.L_x_2254:
[----:B-1----:R-:W-:-:S07]  /*9740*/  DFMA R10, R10, R24, -R18 ;  /* 0x000000180a0a722b */ /* 0x002fce0000000812 */
[----:B------:R1:W-:Y:S02]  /*9750*/  STL.64 [R16+0x8], R10 ;  /* 0x0000080a10007387 */ /* 0x0003e40000100a00 */
[----:B-1----:R-:W-:-:S07]  /*9760*/  VIADD R16, R8, 0x3 ;  /* 0x0000000308107836 */ /* 0x002fce0000000000 */
.L_x_2251:
[----:B------:R-:W-:-:S13]  /*9770*/  LOP3.LUT P0, RZ, R12, 0x1, RZ, 0xc0, !PT ;  /* 0x000000010cff7812 */ /* 0x000fda000780c0ff */
[----:B------:R-:W-:Y:S05]  /*9780*/  @P0 BRA `(.L_x_2241) ;  /* 0x0000000000780947 */ /* 0x000fea0003800000 */
[----:B-12---:R-:W3:Y:S01]  /*9790*/  MUFU.RCP64H R9, R45 ;  /* 0x0000002d00097308 */ /* 0x006ee20000001800 */
[----:B------:R-:W-:Y:S01]  /*97a0*/  MOV R8, 0x1 ;  /* 0x0000000100087802 */ /* 0x000fe20000000f00 */
[----:B------:R-:W-:Y:S05]  /*97b0*/  BSSY.RECONVERGENT B2, `(.L_x_2256) ;  /* 0x0000015000027945 */ /* 0x000fea0003800200 */
[----:B---3--:R-:W-:-:S08]  /*97c0*/  DFMA R10, -R44, R8, 1 ;  /* 0x3ff000002c0a742b */ /* 0x008fd00000000108 */
        /* <DEDUP_REMOVED lines=19> */
.L_x_2257:
[----:B------:R-:W-:Y:S05]  /*9900*/  BSYNC.RECONVERGENT B2 ;  /* 0x0000000000027941 */ /* 0x000fea0003800200 */
.L_x_2256:
[----:B------:R-:W-:-:S05]  /*9910*/  LEA R17, R16, UR7, 0x3 ;  /* 0x0000000710117c11 */ /* 0x000fca000f8e18ff */
[----:B------:R-:W2:Y:S04]  /*9920*/  LDL.64 R8, [R17+-0x8] ;  /* 0xfffff80011087983 */ /* 0x000ea80000100a00 */
[----:B------:R-:W2:Y:S02]  /*9930*/  LDL.64 R10, [R17+-0x10] ;  /* 0xfffff000110a7983 */ /* 0x000ea40000100a00 */
[----:B--2---:R-:W-:Y:S01]  /*9940*/  DFMA R8, R8, R24, -R10 ;  /* 0x000000180808722b */ /* 0x004fe2000000080a */
[----:B------:R-:W-:-:S06]  /*9950*/  LEA R11, R16, UR7, 0x3 ;  /* 0x00000007100b7c11 */ /* 0x000fcc000f8e18ff */
[----:B------:R4:W-:Y:S04]  /*9960*/  STL.64 [R11], R8 ;  /* 0x000000080b007387 */ /* 0x0009e80000100a00 */
.L_x_2241:
[----:B-12-4-:R-:W2:Y:S01]  /*9970*/  LDL.64 R8, [R38] ;  /* 0x0000000026087983 */ /* 0x016ea20000100a00 */
[----:B------:R-:W1:Y:S01]  /*9980*/  LDCU UR4, c[0x0][0x3b4] ;  /* 0x00007680ff0477ac */ /* 0x000e620008000800 */
[C---:B------:R-:W-:Y:S02]  /*9990*/  IMAD R11, R27.reuse, 0x8, R0 ;  /* 0x000000081b0b7824 */ /* 0x040fe400078e0200 */
[----:B------:R-:W-:-:S05]  /*99a0*/  VIADD R27, R27, 0x1 ;  /* 0x000000011b1b7836 */ /* 0x000fca0000000000 */
[----:B-1----:R-:W-:Y:S01]  /*99b0*/  ISETP.NE.AND P0, PT, R27, UR4, PT ;  /* 0x000000041b007c0c */ /* 0x002fe2000bf05270 */
[----:B--2---:R-:W-:-:S07]  /*99c0*/  DADD R8, -RZ, -R8 ;  /* 0x00000000ff087229 */ /* 0x004fce0000000908 */
[----:B------:R1:W-:Y:S05]  /*99d0*/  STL.64 [R11], R8 ;  /* 0x000000080b007387 */ /* 0x0003ea0000100a00 */
[----:B------:R-:W-:Y:S05]  /*99e0*/  @P0 BRA `(.L_x_2258) ;  /* 0xffffffd400d80947 */ /* 0x000fea000383ffff */
.L_x_2210:
[----:B------:R-:W-:Y:S01]  /*99f0*/  VIADD R31, R15, 0x2 ;  /* 0x000000020f1f7836 */ /* 0x000fe20000000000 */
[----:B------:R-:W-:Y:S01]  /*9a00*/  MOV R38, RZ ;  /* 0x000000ff00267202 */ /* 0x000fe20000000f00 */
[----:B------:R-:W-:Y:S02]  /*9a10*/  IMAD R30, R28, R28, RZ ;  /* 0x0000001c1c1e7224 */ /* 0x000fe400078e02ff */
[----:B------:R2:W4:Y:S05]  /*9a20*/  I2F.F64.U32 R44, R31 ;  /* 0x0000001f002c7312 */ /* 0x00052a0000201800 */
.L_x_2272:
[----:B-123--:R-:W1:Y:S01]  /*9a30*/  LDC.64 R10, c[0x0][0x3a0] ;  /* 0x0000e800ff0a7b82 */ /* 0x00ee620000000a00 */
[----:B------:R-:W-:-:S04]  /*9a40*/  IMAD.IADD R26, R38, 0x1, R28 ;  /* 0x00000001261a7824 */ /* 0x000fc800078e021c */
[----:B-1----:R-:W-:-:S06]  /*9a50*/  IMAD.WIDE.U32 R16, R26, 0x8, R10 ;  /* 0x000000081a107825 */ /* 0x002fcc00078e000a */
[----:B------:R-:W3:Y:S01]  /*9a60*/  LDG.E.64 R16, desc[UR16][R16.64] ;  /* 0x0000001010107981 */ /* 0x000ee2000c1e1b00 */
[----:B------:R-:W-:-:S04]  /*9a70*/  IMAD.IADD R9, R28, 0x1, -R38 ;  /* 0x000000011c097824 */ /* 0x000fc800078e0a26 */
[----:B------:R-:W-:-:S05]  /*9a80*/  IMAD.WIDE.U32 R10, R9, 0x8, R10 ;  /* 0x00000008090a7825 */ /* 0x000fca00078e000a */
[----:B------:R-:W4:Y:S01]  /*9a90*/  LDG.E.64 R8, desc[UR16][R10.64] ;  /* 0x000000100a087981 */ /* 0x000f22000c1e1b00 */
[----:B------:R-:W-:Y:S01]  /*9aa0*/  IMAD.MOV.U32 R18, RZ, RZ, 0x1 ;  /* 0x00000001ff127424 */ /* 0x000fe200078e00ff */
[----:B---3--:R-:W-:-:S06]  /*9ab0*/  DMUL R40, R16, UR14 ;  /* 0x0000000e10287c28 */ /* 0x008fcc0008000000 */
[----:B------:R-:W1:Y:S01]  /*9ac0*/  MUFU.RCP64H R19, R41 ;  /* 0x0000002900137308 */ /* 0x000e620000001800 */
[----:B----4-:R-:W-:-:S10]  /*9ad0*/  DMUL R8, R44, R8 ;  /* 0x000000082c087228 */ /* 0x010fd40000000000 */
        /* <DEDUP_REMOVED lines=15> */
[----:B0-2---:R-:W-:Y:S05]  /*9bd0*/  CALL.REL.NOINC `($__internal_28_$__cuda_sm20_div_rn_f64_full) ;  /* 0x00000024000c7944 */ /* 0x005fea0003c00000 */
.L_x_2259:
        /* <DEDUP_REMOVED lines=22> */
[----:B0-2---:R-:W-:Y:S05]  /*9d40*/  CALL.REL.NOINC `($__internal_29_$__cuda_sm20_dsqrt_rn_f64_mediumpath_v1) ;  /* 0x0000002800487944 */ /* 0x005fea0003c00000 */
[----:B------:R-:W-:Y:S01]  /*9d50*/  IMAD.MOV.U32 R50, RZ, RZ, R16 ;  /* 0x000000ffff327224 */ /* 0x000fe200078e0010 */
[----:B------:R-:W-:-:S07]  /*9d60*/  MOV R51, R17 ;  /* 0x0000001100337202 */ /* 0x000fce0000000f00 */
.L_x_2261:
[----:B------:R-:W-:Y:S05]  /*9d70*/  BSYNC.RECONVERGENT B1 ;  /* 0x0000000000017941 */ /* 0x000fea0003800200 */
.L_x_2260:
[----:B------:R-:W1:Y:S01]  /*9d80*/  I2F.F64.U32 R52, R38 ;  /* 0x0000002600347312 */ /* 0x000e620000201800 */
[----:B------:R-:W-:Y:S01]  /*9d90*/  BSSY.RECONVERGENT B3, `(.L_x_2262) ;  /* 0x0000020000037945 */ /* 0x000fe20003800200 */
[----:B-1----:R-:W-:-:S08]  /*9da0*/  DMUL R52, R32, R52 ;  /* 0x0000003420347228 */ /* 0x002fd00000000000 */
        /* <DEDUP_REMOVED lines=24> */
[----:B0-2---:R-:W-:Y:S05]  /*9f30*/  CALL.REL.NOINC `($_Z33gpuKernelSphericalHarmonicsBesselIdEvPT_S1_S1_S1_S1_S0_iii$__internal_trig_reduction_slowpathd) ;  /* 0x0000002800707944 */ /* 0x005fea0003c00000 */
[----:B------:R-:W-:Y:S01]  /*9f40*/  MOV R8, R11 ;  /* 0x0000000b00087202 */ /* 0x000fe20000000f00 */
[----:B------:R-:W-:Y:S02]  /*9f50*/  IMAD.MOV.U32 R42, RZ, RZ, R16 ;  /* 0x000000ffff2a7224 */ /* 0x000fe400078e0010 */
[----:B------:R-:W-:-:S07]  /*9f60*/  IMAD.MOV.U32 R43, RZ, RZ, R17 ;  /* 0x000000ffff2b7224 */ /* 0x000fce00078e0011 */
.L_x_2265:
[----:B------:R-:W-:Y:S05]  /*9f70*/  BSYNC.RECONVERGENT B4 ;  /* 0x0000000000047941 */ /* 0x000fea0003800200 */
.L_x_2264:
[----:B------:R-:W-:-:S07]  /*9f80*/  VIADD R27, R8, 0x1 ;  /* 0x00000001081b7836 */ /* 0x000fce0000000000 */
.L_x_2263:
[----:B------:R-:W-:Y:S05]  /*9f90*/  BSYNC.RECONVERGENT B3 ;  /* 0x0000000000037941 */ /* 0x000fea0003800200 */
.L_x_2262:
[----:B------:R-:W1:Y:S01]  /*9fa0*/  LDCU.64 UR10, c[0x4][0x10] ;  /* 0x01000200ff0a77ac */ /* 0x000e620008000a00 */
[----:B------:R-:W-:-:S04]  /*9fb0*/  SHF.L.U32 R8, R27, 0x6, RZ ;  /* 0x000000061b087819 */ /* 0x000fc800000006ff */
[----:B------:R-:W-:-:S04]  /*9fc0*/  LOP3.LUT R8, R8, 0x40, RZ, 0xc0, !PT ;  /* 0x0000004008087812 */ /* 0x000fc800078ec0ff */
[----:B-1----:R-:W-:-:S05]  /*9fd0*/  IADD3 R20, P0, PT, R8, UR10, RZ ;  /* 0x0000000a08147c10 */ /* 0x002fca000ff1e0ff */
[----:B------:R-:W-:-:S05]  /*9fe0*/  IMAD.X R21, RZ, RZ, UR11, P0 ;  /* 0x0000000bff157e24 */ /* 0x000fca00080e06ff */
[----:B------:R-:W3:Y:S04]  /*9ff0*/  LDG.E.128.CONSTANT R8, desc[UR16][R20.64] ;  /* 0x0000001014087981 */ /* 0x000ee8000c1e9d00 */
[----:B------:R-:W4:Y:S04]  /*a000*/  LDG.E.128.CONSTANT R16, desc[UR16][R20.64+0x10] ;  /* 0x0000101014107981 */ /* 0x000f28000c1e9d00 */
[----:B------:R-:W5:Y:S01]  /*a010*/  LDG.E.128.CONSTANT R20, desc[UR16][R20.64+0x20] ;  /* 0x0000201014147981 */ /* 0x000f62000c1e9d00 */
[----:B------:R-:W-:-:S13]  /*a020*/  R2UR UR4, R38 ;  /* 0x00000000260472ca */ /* 0x000fda00000e0000 */
[----:B------:R-:W-:-:S09]  /*a030*/  ULEA UR4, UR4, UR13, 0x3 ;  /* 0x0000000d04047291 */ /* 0x000fd2000f8e18ff */
[----:B------:R-:W2:Y:S01]  /*a040*/  LDL.64 R48, [UR4] ;  /* 0x00000004ff307983 */ /* 0x000ea20008100a00 */
        /* <DEDUP_REMOVED lines=8> */
[----:B---3--:R-:W-:Y:S02]  /*a0d0*/  DFMA R8, R40, R24, R8 ;  /* 0x000000182808722b */ /* 0x008fe40000000008 */
[----:B------:R-:W-:-:S06]  /*a0e0*/  @!P4 DMUL R24, RZ, R52 ;  /* 0x00000034ff18c228 */ /* 0x000fcc0000000000 */
        /* <DEDUP_REMOVED lines=8> */
[----:B------:R-:W-:Y:S02]  /*a170*/  FSEL R11, R9, R43, !P0 ;  /* 0x0000002b090b7208 */ /* 0x000fe40004000000 */
[----:B------:R-:W-:Y:S02]  /*a180*/  LOP3.LUT P0, RZ, R27, 0x2, RZ, 0xc0, !PT ;  /* 0x000000021bff7812 */ /* 0x000fe4000780c0ff */
[----:B------:R-:W-:Y:S02]  /*a190*/  @!P4 MOV R27, RZ ;  /* 0x000000ff001bc202 */ /* 0x000fe40000000f00 */
[----:B------:R-:W-:-:S10]  /*a1a0*/  DADD R8, RZ, -R10 ;  /* 0x00000000ff087229 */ /* 0x000fd4000000080a */
[----:B------:R-:W-:Y:S02]  /*a1b0*/  FSEL R46, R10, R8, !P0 ;  /* 0x000000080a2e7208 */ /* 0x000fe40004000000 */
[----:B------:R-:W-:-:S06]  /*a1c0*/  FSEL R47, R11, R9, !P0 ;  /* 0x000000090b2f7208 */ /* 0x000fcc0004000000 */
[----:B--2---:R-:W-:-:S08]  /*a1d0*/  DMUL R46, R48, R46 ;  /* 0x0000002e302e7228 */ /* 0x004fd00000000000 */
        /* <DEDUP_REMOVED lines=25> */
.L_x_2267:
[----:B------:R-:W-:Y:S05]  /*a370*/  BSYNC.RECONVERGENT B3 ;  /* 0x0000000000037941 */ /* 0x000fea0003800200 */
.L_x_2266:
[----:B------:R-:W-:Y:S05]  /*a380*/  @!P6 BRA `(.L_x_2268) ;  /* 0x0000000800b4e947 */ /* 0x000fea0003800000 */
[----:B------:R-:W1:Y:S01]  /*a390*/  LDCU.64 UR10, c[0x4][0x10] ;  /* 0x01000200ff0a77ac */ /* 0x000e620008000a00 */
[C---:B------:R-:W-:Y:S01]  /*a3a0*/  IMAD.SHL.U32 R8, R27.reuse, 0x40, RZ ;  /* 0x000000401b087824 */ /* 0x040fe200078e00ff */
[----:B------:R-:W-:Y:S01]  /*a3b0*/  LOP3.LUT R39, R27, 0x1, RZ, 0xc0, !PT ;  /* 0x000000011b277812 */ /* 0x000fe200078ec0ff */
[----:B------:R-:W-:Y:S01]  /*a3c0*/  HFMA2 R40, -RZ, RZ, 0.00974273681640625, -2.12192535400390625e-05 ;  /* 0x20fd8164ff287431 */ /* 0x000fe200000001ff */
[----:B------:R-:W-:Y:S01]  /*a3d0*/  DMUL R42, R24, R24 ;  /* 0x00000018182a7228 */ /* 0x000fe20000000000 */
[----:B------:R-:W2:Y:S01]  /*a3e0*/  LDCU UR4, c[0x0][0x3b4] ;  /* 0x00007680ff0477ac */ /* 0x000ea20008000800 */
[----:B------:R-:W-:-:S04]  /*a3f0*/  LOP3.LUT R8, R8, 0x40, RZ, 0xc0, !PT ;  /* 0x0000004008087812 */ /* 0x000fc800078ec0ff */
[----:B-1----:R-:W-:-:S05]  /*a400*/  IADD3 R20, P0, PT, R8, UR10, RZ ;  /* 0x0000000a08147c10 */ /* 0x002fca000ff1e0ff */
[----:B------:R-:W-:-:S05]  /*a410*/  IMAD.X R21, RZ, RZ, UR11, P0 ;  /* 0x0000000bff157e24 */ /* 0x000fca00080e06ff */
[----:B------:R-:W3:Y:S04]  /*a420*/  LDG.E.128.CONSTANT R8, desc[UR16][R20.64] ;  /* 0x0000001014087981 */ /* 0x000ee8000c1e9d00 */
[----:B------:R-:W4:Y:S04]  /*a430*/  LDG.E.128.CONSTANT R16, desc[UR16][R20.64+0x10] ;  /* 0x0000101014107981 */ /* 0x000f28000c1e9d00 */
[----:B------:R-:W5:Y:S01]  /*a440*/  LDG.E.128.CONSTANT R20, desc[UR16][R20.64+0x20] ;  /* 0x0000201014147981 */ /* 0x000f62000c1e9d00 */
[----:B------:R-:W-:Y:S01]  /*a450*/  ISETP.NE.U32.AND P0, PT, R39, 0x1, PT ;  /* 0x000000012700780c */ /* 0x000fe20003f05070 */
[----:B------:R-:W-:Y:S01]  /*a460*/  IMAD.MOV.U32 R39, RZ, RZ, 0x3da8ff83 ;  /* 0x3da8ff83ff277424 */ /* 0x000fe200078e00ff */
[----:B--2---:R-:W-:-:S02]  /*a470*/  UISETP.GE.U32.AND UP0, UPT, UR4, 0x8, UPT ;  /* 0x000000080400788c */ /* 0x004fc4000bf06070 */
[----:B------:R-:W-:Y:S02]  /*a480*/  FSEL R40, R40, -8.06006814911005101289e+34, !P0 ;  /* 0xf9785eba28287808 */ /* 0x000fe40004000000 */
[----:B------:R-:W-:Y:S01]  /*a490*/  FSEL R41, -R39, 0.11223486810922622681, !P0 ;  /* 0x3de5db6527297808 */ /* 0x000fe20004000100 */
[----:B------:R-:W-:Y:S02]  /*a4a0*/  IMAD.IADD R39, R30, 0x1, R26 ;  /* 0x000000011e277824 */ /* 0x000fe400078e021a */
[----:B------:R-:W-:-:S03]  /*a4b0*/  IMAD.MOV.U32 R26, RZ, RZ, RZ ;  /* 0x000000ffff1a7224 */ /* 0x000fc600078e00ff */
        /* <DEDUP_REMOVED lines=15> */
[----:B------:R-:W-:Y:S01]  /*a5b0*/  DMUL R50, R48, R50 ;  /* 0x0000003230327228 */ /* 0x000fe20000000000 */
[----:B------:R-:W-:Y:S10]  /*a5c0*/  BRA.U !UP0, `(.L_x_2269) ;  /* 0x0000000108fc7547 */ /* 0x000ff4000b800000 */
[----:B------:R-:W-:-:S07]  /*a5d0*/  MOV R48, RZ ;  /* 0x000000ff00307202 */ /* 0x000fce0000000f00 */
.L_x_2270:
[----:B------:R-:W-:Y:S01]  /*a5e0*/  IMAD R53, R48, 0x8, R0 ;  /* 0x0000000830357824 */ /* 0x000fe200078e0200 */
[----:B------:R-:W1:Y:S04]  /*a5f0*/  LDC R49, c[0x0][0x3b8] ;  /* 0x0000ee00ff317b82 */ /* 0x000e680000000800 */
[----:B--2---:R-:W2:Y:S04]  /*a600*/  LDL.128 R8, [R53] ;  /* 0x0000000035087983 */ /* 0x004ea80000100c00 */
[----:B------:R-:W3:Y:S01]  /*a610*/  LDL.128 R16, [R53+0x10] ;  /* 0x0000100035107983 */ /* 0x000ee20000100c00 */
[----:B------:R-:W4:Y:S03]  /*a620*/  LDC.64 R42, c[0x0][0x380] ;  /* 0x0000e000ff2a7b82 */ /* 0x000f260000000a00 */
[----:B------:R-:W5:Y:S04]  /*a630*/  LDL.128 R20, [R53+0x20] ;  /* 0x0000200035147983 */ /* 0x000f680000100c00 */
[----:B------:R-:W5:Y:S01]  /*a640*/  LDL.128 R24, [R53+0x30] ;  /* 0x0000300035187983 */ /* 0x000f620000100c00 */
[----:B------:R-:W-:-:S02]  /*a650*/  IMAD R52, R39, UR4, R48 ;  /* 0x0000000427347c24 */ /* 0x000fc4000f8e0230 */
[----:B------:R-:W-:Y:S02]  /*a660*/  VIADD R48, R48, 0x8 ;  /* 0x0000000830307836 */ /* 0x000fe40000000000 */
[----:B-1----:R-:W-:-:S03]  /*a670*/  IMAD R52, R52, R49, R29 ;  /* 0x0000003134347224 */ /* 0x002fc600078e021d */
[----:B------:R-:W-:Y:S01]  /*a680*/  ISETP.NE.AND P0, PT, R48, UR6, PT ;  /* 0x0000000630007c0c */ /* 0x000fe2000bf05270 */
[----:B----4-:R-:W-:Y:S01]  /*a690*/  IMAD.WIDE R42, R52, 0x8, R42 ;  /* 0x00000008342a7825 */ /* 0x010fe200078e022a */
[-C--:B--2---:R-:W-:Y:S02]  /*a6a0*/  DMUL R40, R46, R8.reuse ;  /* 0x000000082e287228 */ /* 0x084fe40000000000 */
[----:B------:R-:W-:-:S05]  /*a6b0*/  DMUL R8, R50, R8 ;  /* 0x0000000832087228 */ /* 0x000fca0000000000 */
[----:B------:R1:W-:Y:S03]  /*a6c0*/  STG.E.64 desc[UR16][R42.64], R40 ;  /* 0x000000282a007986 */ /* 0x0003e6000c101b10 */
[----:B-1----:R-:W1:Y:S01]  /*a6d0*/  LDC.64 R40, c[0x0][0x388] ;  /* 0x0000e200ff287b82 */ /* 0x002e620000000a00 */
[----:B------:R-:W-:-:S04]  /*a6e0*/  IMAD.WIDE R42, R49, 0x8, R42 ;  /* 0x00000008312a7825 */ /* 0x000fc800078e022a */
[----:B-1----:R-:W-:-:S05]  /*a6f0*/  IMAD.WIDE R40, R52, 0x8, R40 ;  /* 0x0000000834287825 */ /* 0x002fca00078e0228 */
[----:B------:R1:W-:Y:S02]  /*a700*/  STG.E.64 desc[UR16][R40.64], R8 ;  /* 0x0000000828007986 */ /* 0x0003e4000c101b10 */
[-C--:B-1----:R-:W-:Y:S01]  /*a710*/  DMUL R8, R46, R10.reuse ;  /* 0x0000000a2e087228 */ /* 0x082fe20000000000 */
[----:B------:R-:W-:Y:S01]  /*a720*/  IMAD.WIDE R40, R49, 0x8, R40 ;  /* 0x0000000831287825 */ /* 0x000fe200078e0228 */
[----:B------:R-:W-:-:S05]  /*a730*/  DMUL R10, R50, R10 ;  /* 0x0000000a320a7228 */ /* 0x000fca0000000000 */
[----:B------:R3:W-:Y:S04]  /*a740*/  STG.E.64 desc[UR16][R42.64], R8 ;  /* 0x000000082a007986 */ /* 0x0007e8000c101b10 */
[----:B------:R1:W-:Y:S01]  /*a750*/  STG.E.64 desc[UR16][R40.64], R10 ;  /* 0x0000000a28007986 */ /* 0x0003e2000c101b10 */
[-C--:B---3--:R-:W-:Y:S01]  /*a760*/  DMUL R8, R46, R16.reuse ;  /* 0x000000102e087228 */ /* 0x088fe20000000000 */
[----:B------:R-:W-:Y:S01]  /*a770*/  IMAD.WIDE R42, R49, 0x8, R42 ;  /* 0x00000008312a7825 */ /* 0x000fe200078e022a */
[----:B------:R-:W-:-:S03]  /*a780*/  DMUL R16, R50, R16 ;  /* 0x0000001032107228 */ /* 0x000fc60000000000 */
[C---:B-1----:R-:W-:Y:S02]  /*a790*/  IMAD.WIDE R40, R49.reuse, 0x8, R40 ;  /* 0x0000000831287825 */ /* 0x042fe400078e0228 */
[----:B------:R1:W-:Y:S04]  /*a7a0*/  STG.E.64 desc[UR16][R42.64], R8 ;  /* 0x000000082a007986 */ /* 0x0003e8000c101b10 */
[----:B------:R5:W-:Y:S01]  /*a7b0*/  STG.E.64 desc[UR16][R40.64], R16 ;  /* 0x0000001028007986 */ /* 0x000be2000c101b10 */
[-C--:B-1----:R-:W-:Y:S01]  /*a7c0*/  DMUL R8, R46, R18.reuse ;  /* 0x000000122e087228 */ /* 0x082fe20000000000 */
[C---:B------:R-:W-:Y:S01]  /*a7d0*/  IMAD.WIDE R42, R49.reuse, 0x8, R42 ;  /* 0x00000008312a7825 */ /* 0x040fe200078e022a */
[----:B------:R-:W-:Y:S02]  /*a7e0*/  DMUL R18, R50, R18 ;  /* 0x0000001232127228 */ /* 0x000fe40000000000 */
[-C--:B-----5:R-:W-:Y:S01]  /*a7f0*/  DMUL R16, R46, R26.reuse ;  /* 0x0000001a2e107228 */ /* 0x0a0fe20000000000 */
[C---:B------:R-:W-:Y:S01]  /*a800*/  IMAD.WIDE R40, R49.reuse, 0x8, R40 ;  /* 0x0000000831287825 */ /* 0x040fe200078e0228 */
[----:B------:R-:W-:Y:S01]  /*a810*/  DMUL R26, R50, R26 ;  /* 0x0000001a321a7228 */ /* 0x000fe20000000000 */
[----:B------:R1:W-:Y:S04]  /*a820*/  STG.E.64 desc[UR16][R42.64], R8 ;  /* 0x000000082a007986 */ /* 0x0003e8000c101b10 */
[----:B------:R2:W-:Y:S01]  /*a830*/  STG.E.64 desc[UR16][R40.64], R18 ;  /* 0x0000001228007986 */ /* 0x0005e2000c101b10 */
[-C--:B-1----:R-:W-:Y:S01]  /*a840*/  DMUL R8, R46, R20.reuse ;  /* 0x000000142e087228 */ /* 0x082fe20000000000 */
[----:B------:R-:W-:Y:S01]  /*a850*/  IMAD.WIDE R42, R49, 0x8, R42 ;  /* 0x00000008312a7825 */ /* 0x000fe200078e022a */
[----:B------:R-:W-:-:S03]  /*a860*/  DMUL R20, R50, R20 ;  /* 0x0000001432147228 */ /* 0x000fc60000000000 */
[C---:B--2---:R-:W-:Y:S02]  /*a870*/  IMAD.WIDE R40, R49.reuse, 0x8, R40 ;  /* 0x0000000831287825 */ /* 0x044fe400078e0228 */
[----:B------:R1:W-:Y:S04]  /*a880*/  STG.E.64 desc[UR16][R42.64], R8 ;  /* 0x000000082a007986 */ /* 0x0003e8000c101b10 */
[----:B------:R2:W-:Y:S01]  /*a890*/  STG.E.64 desc[UR16][R40.64], R20 ;  /* 0x0000001428007986 */ /* 0x0005e2000c101b10 */
[-C--:B-1----:R-:W-:Y:S01]  /*a8a0*/  DMUL R8, R46, R22.reuse ;  /* 0x000000162e087228 */ /* 0x082fe20000000000 */
[----:B------:R-:W-:Y:S01]  /*a8b0*/  IMAD.WIDE R42, R49, 0x8, R42 ;  /* 0x00000008312a7825 */ /* 0x000fe200078e022a */
[----:B------:R-:W-:-:S03]  /*a8c0*/  DMUL R22, R50, R22 ;  /* 0x0000001632167228 */ /* 0x000fc60000000000 */
[C---:B--2---:R-:W-:Y:S02]  /*a8d0*/  IMAD.WIDE R40, R49.reuse, 0x8, R40 ;  /* 0x0000000831287825 */ /* 0x044fe400078e0228 */
[----:B------:R1:W-:Y:S02]  /*a8e0*/  STG.E.64 desc[UR16][R42.64], R8 ;  /* 0x000000082a007986 */ /* 0x0003e4000c101b10 */
[C---:B------:R-:W-:Y:S02]  /*a8f0*/  IMAD.WIDE R10, R49.reuse, 0x8, R40 ;  /* 0x00000008310a7825 */ /* 0x040fe400078e0228 */
[----:B------:R2:W-:Y:S02]  /*a900*/  STG.E.64 desc[UR16][R40.64], R22 ;  /* 0x0000001628007986 */ /* 0x0005e4000c101b10 */
[----:B------:R-:W-:-:S04]  /*a910*/  IMAD.WIDE R20, R49, 0x8, R10 ;  /* 0x0000000831147825 */ /* 0x000fc800078e020a */
[C---:B-1----:R-:W-:Y:S01]  /*a920*/  IMAD.WIDE R42, R49.reuse, 0x8, R42 ;  /* 0x00000008312a7825 */ /* 0x042fe200078e022a */
[-C--:B------:R-:W-:Y:S02]  /*a930*/  DMUL R8, R46, R24.reuse ;  /* 0x000000182e087228 */ /* 0x080fe40000000000 */
[----:B------:R-:W-:Y:S01]  /*a940*/  DMUL R24, R50, R24 ;  /* 0x0000001832187228 */ /* 0x000fe20000000000 */
[----:B------:R-:W-:-:S04]  /*a950*/  IMAD.WIDE R18, R49, 0x8, R42 ;  /* 0x0000000831127825 */ /* 0x000fc800078e022a */
[----:B------:R2:W-:Y:S04]  /*a960*/  STG.E.64 desc[UR16][R42.64], R8 ;  /* 0x000000082a007986 */ /* 0x0005e8000c101b10 */
[----:B------:R2:W-:Y:S04]  /*a970*/  STG.E.64 desc[UR16][R10.64], R24 ;  /* 0x000000180a007986 */ /* 0x0005e8000c101b10 */
[----:B------:R2:W-:Y:S04]  /*a980*/  STG.E.64 desc[UR16][R18.64], R16 ;  /* 0x0000001012007986 */ /* 0x0005e8000c101b10 */
[----:B------:R2:W-:Y:S01]  /*a990*/  STG.E.64 desc[UR16][R20.64], R26 ;  /* 0x0000001a14007986 */ /* 0x0005e2000c101b10 */
[----:B------:R-:W-:Y:S05]  /*a9a0*/  @P0 BRA `(.L_x_2270) ;  /* 0xfffffffc000c0947 */ /* 0x000fea000383ffff */
[----:B--2---:R-:W-:-:S07]  /*a9b0*/  IMAD.U32 R26, RZ, RZ, UR6 ;  /* 0x00000006ff1a7e24 */ /* 0x004fce000f8e00ff */
.L_x_2269:
[----:B------:R-:W-:-:S09]  /*a9c0*/  UISETP.NE.AND UP0, UPT, UR18, URZ, UPT ;  /* 0x000000ff1200728c */ /* 0x000fd2000bf05270 */
[----:B------:R-:W-:Y:S05]  /*a9d0*/  BRA.U !UP0, `(.L_x_2268) ;  /* 0x0000000508207547 */ /* 0x000fea000b800000 */
[----:B------:R-:W-:Y:S02]  /*a9e0*/  UISETP.GE.U32.AND UP0, UPT, UR21, 0x3, UPT ;  /* 0x000000031500788c */ /* 0x000fe4000bf06070 */
[----:B------:R-:W-:-:S07]  /*a9f0*/  UISETP.NE.AND UP1, UPT, UR19, URZ, UPT ;  /* 0x000000ff1300728c */ /* 0x000fce000bf25270 */
[----:B------:R-:W-:Y:S05]  /*aa00*/  BRA.U !UP0, `(.L_x_2271) ;  /* 0x0000000108847547 */ /* 0x000fea000b800000 */
[----:B------:R-:W-:Y:S01]  /*aa10*/  LEA R40, R26, R0, 0x3 ;  /* 0x000000001a287211 */ /* 0x000fe200078e18ff */
[----:B------:R-:W1:Y:S04]  /*aa20*/  LDC R27, c[0x0][0x3b8] ;  /* 0x0000ee00ff1b7b82 */ /* 0x000e680000000800 */
[----:B------:R-:W2:Y:S04]  /*aa30*/  LDL.128 R8, [R40] ;  /* 0x0000000028087983 */ /* 0x000ea80000100c00 */
[----:B------:R-:W3:Y:S01]  /*aa40*/  LDL.128 R16, [R40+0x10] ;  /* 0x0000100028107983 */ /* 0x000ee20000100c00 */
[----:B------:R-:W4:Y:S01]  /*aa50*/  LDC.64 R22, c[0x0][0x380] ;  /* 0x0000e000ff167b82 */ /* 0x000f220000000a00 */
[----:B------:R-:W-:-:S02]  /*aa60*/  IMAD R24, R39, UR4, R26 ;  /* 0x0000000427187c24 */ /* 0x000fc4000f8e021a */
[----:B------:R-:W-:-:S05]  /*aa70*/  VIADD R26, R26, 0x4 ;  /* 0x000000041a1a7836 */ /* 0x000fca0000000000 */
[----:B------:R-:W5:Y:S01]  /*aa80*/  LDC.64 R20, c[0x0][0x388] ;  /* 0x0000e200ff147b82 */ /* 0x000f620000000a00 */
[----:B-1----:R-:W-:-:S04]  /*aa90*/  IMAD R41, R24, R27, R29 ;  /* 0x0000001b18297224 */ /* 0x002fc800078e021d */
[----:B----4-:R-:W-:-:S04]  /*aaa0*/  IMAD.WIDE R22, R41, 0x8, R22 ;  /* 0x0000000829167825 */ /* 0x010fc800078e0216 */
[----:B-----5:R-:W-:Y:S01]  /*aab0*/  IMAD.WIDE R20, R41, 0x8, R20 ;  /* 0x0000000829147825 */ /* 0x020fe200078e0214 */
[-C--:B--2---:R-:W-:Y:S02]  /*aac0*/  DMUL R24, R46, R8.reuse ;  /* 0x000000082e187228 */ /* 0x084fe40000000000 */
[----:B------:R-:W-:-:S05]  /*aad0*/  DMUL R8, R50, R8 ;  /* 0x0000000832087228 */ /* 0x000fca0000000000 */
[----:B------:R1:W-:Y:S04]  /*aae0*/  STG.E.64 desc[UR16][R22.64], R24 ;  /* 0x0000001816007986 */ /* 0x0003e8000c101b10 */
[----:B------:R3:W-:Y:S01]  /*aaf0*/  STG.E.64 desc[UR16][R20.64], R8 ;  /* 0x0000000814007986 */ /* 0x0007e2000c101b10 */
[-C--:B-1----:R-:W-:Y:S01]  /*ab00*/  DMUL R24, R46, R10.reuse ;  /* 0x0000000a2e187228 */ /* 0x082fe20000000000 */
[C---:B------:R-:W-:Y:S01]  /*ab10*/  IMAD.WIDE R22, R27.reuse, 0x8, R22 ;  /* 0x000000081b167825 */ /* 0x040fe200078e0216 */
[----:B------:R-:W-:Y:S02]  /*ab20*/  DMUL R10, R50, R10 ;  /* 0x0000000a320a7228 */ /* 0x000fe40000000000 */
[-C--:B---3--:R-:W-:Y:S01]  /*ab30*/  DMUL R8, R46, R16.reuse ;  /* 0x000000102e087228 */ /* 0x088fe20000000000 */
[C---:B------:R-:W-:Y:S01]  /*ab40*/  IMAD.WIDE R20, R27.reuse, 0x8, R20 ;  /* 0x000000081b147825 */ /* 0x040fe200078e0214 */
[----:B------:R-:W-:Y:S01]  /*ab50*/  DMUL R16, R50, R16 ;  /* 0x0000001032107228 */ /* 0x000fe20000000000 */
[----:B------:R1:W-:Y:S04]  /*ab60*/  STG.E.64 desc[UR16][R22.64], R24 ;  /* 0x0000001816007986 */ /* 0x0003e8000c101b10 */
[----:B------:R2:W-:Y:S01]  /*ab70*/  STG.E.64 desc[UR16][R20.64], R10 ;  /* 0x0000000a14007986 */ /* 0x0005e2000c101b10 */
[----:B-1----:R-:W-:-:S04]  /*ab80*/  IMAD.WIDE R24, R27, 0x8, R22 ;  /* 0x000000081b187825 */ /* 0x002fc800078e0216 */
[C---:B------:R-:W-:Y:S01]  /*ab90*/  IMAD.WIDE R22, R27.reuse, 0x8, R20 ;  /* 0x000000081b167825 */ /* 0x040fe200078e0214 */
[-C--:B--2---:R-:W-:Y:S01]  /*aba0*/  DMUL R10, R46, R18.reuse ;  /* 0x000000122e0a7228 */ /* 0x084fe20000000000 */
[----:B------:R1:W-:Y:S01]  /*abb0*/  STG.E.64 desc[UR16][R24.64], R8 ;  /* 0x0000000818007986 */ /* 0x0003e2000c101b10 */
[----:B------:R-:W-:Y:S01]  /*abc0*/  DMUL R18, R50, R18 ;  /* 0x0000001232127228 */ /* 0x000fe20000000000 */
[C---:B------:R-:W-:Y:S02]  /*abd0*/  IMAD.WIDE R20, R27.reuse, 0x8, R24 ;  /* 0x000000081b147825 */ /* 0x040fe400078e0218 */
[----:B------:R1:W-:Y:S02]  /*abe0*/  STG.E.64 desc[UR16][R22.64], R16 ;  /* 0x0000001016007986 */ /* 0x0003e4000c101b10 */
[----:B------:R-:W-:Y:S02]  /*abf0*/  IMAD.WIDE R40, R27, 0x8, R22 ;  /* 0x000000081b287825 */ /* 0x000fe400078e0216 */
[----:B------:R1:W-:Y:S04]  /*ac00*/  STG.E.64 desc[UR16][R20.64], R10 ;  /* 0x0000000a14007986 */ /* 0x0003e8000c101b10 */
[----:B------:R1:W-:Y:S02]  /*ac10*/  STG.E.64 desc[UR16][R40.64], R18 ;  /* 0x0000001228007986 */ /* 0x0003e4000c101b10 */
.L_x_2271:
[----:B------:R-:W-:Y:S05]  /*ac20*/  BRA.U !UP1, `(.L_x_2268) ;  /* 0x00000001098c7547 */ /* 0x000fea000b800000 */
[----:B------:R-:W-:Y:S01]  /*ac30*/  ISETP.NE.AND P0, PT, RZ, UR22, PT ;  /* 0x00000016ff007c0c */ /* 0x000fe2000bf05270 */
[----:B-1----:R-:W1:Y:S01]  /*ac40*/  LDC.64 R22, c[0x0][0x380] ;  /* 0x0000e000ff167b82 */ /* 0x002e620000000a00 */
[----:B------:R-:W-:-:S07]  /*ac50*/  ISETP.NE.AND P1, PT, RZ, UR20, PT ;  /* 0x00000014ff007c0c */ /* 0x000fce000bf25270 */
[----:B------:R-:W2:Y:S04]  /*ac60*/  LDC.64 R20, c[0x0][0x388] ;  /* 0x0000e200ff147b82 */ /* 0x000ea80000000a00 */
[C---:B------:R-:W-:Y:S02]  /*ac70*/  @P0 IMAD R8, R26.reuse, 0x8, R0 ;  /* 0x000000081a080824 */ /* 0x040fe400078e0200 */
[----:B------:R-:W-:Y:S02]  /*ac80*/  @P0 IMAD R43, R39, UR4, R26 ;  /* 0x00000004272b0c24 */ /* 0x000fe4000f8e021a */
[----:B------:R-:W-:Y:S01]  /*ac90*/  @P0 VIADD R26, R26, 0x2 ;  /* 0x000000021a1a0836 */ /* 0x000fe20000000000 */
[----:B------:R-:W3:Y:S01]  /*aca0*/  @P0 LDC R42, c[0x0][0x3b8] ;  /* 0x0000ee00ff2a0b82 */ /* 0x000ee20000000800 */
[----:B------:R-:W4:Y:S03]  /*acb0*/  @P0 LDL.128 R8, [R8] ;  /* 0x0000000008080983 */ /* 0x000f260000100c00 */
[----:B------:R-:W-:-:S04]  /*acc0*/  @P1 LEA R40, R26, R0, 0x3 ;  /* 0x000000001a281211 */ /* 0x000fc800078e18ff */
[----:B------:R-:W5:Y:S02]  /*acd0*/  @P1 LDC R27, c[0x0][0x3b8] ;  /* 0x0000ee00ff1b1b82 */ /* 0x000f640000000800 */
[----:B------:R-:W2:Y:S01]  /*ace0*/  @P1 LDL.64 R40, [R40] ;  /* 0x0000000028281983 */ /* 0x000ea20000100a00 */
[----:B------:R-:W-:-:S05]  /*acf0*/  @P1 IMAD R26, R39, UR4, R26 ;  /* 0x00000004271a1c24 */ /* 0x000fca000f8e021a */
[----:B------:R-:W0:Y:S08]  /*ad00*/  LDC.64 R18, c[0x0][0x380] ;  /* 0x0000e000ff127b82 */ /* 0x000e300000000a00 */
[----:B------:R-:W0:Y:S01]  /*ad10*/  LDC.64 R16, c[0x0][0x388] ;  /* 0x0000e200ff107b82 */ /* 0x000e220000000a00 */
[----:B---3--:R-:W-:-:S04]  /*ad20*/  @P0 IMAD R43, R43, R42, R29 ;  /* 0x0000002a2b2b0224 */ /* 0x008fc800078e021d */
[----:B-1----:R-:W-:-:S04]  /*ad30*/  @P0 IMAD.WIDE R22, R43, 0x8, R22 ;  /* 0x000000082b160825 */ /* 0x002fc800078e0216 */
[----:B-----5:R-:W-:-:S04]  /*ad40*/  @P1 IMAD R26, R26, R27, R29 ;  /* 0x0000001b1a1a1224 */ /* 0x020fc800078e021d */
[----:B0-----:R-:W-:-:S04]  /*ad50*/  @P1 IMAD.WIDE R18, R26, 0x8, R18 ;  /* 0x000000081a121825 */ /* 0x001fc800078e0212 */
[----:B------:R-:W-:Y:S01]  /*ad60*/  @P1 IMAD.WIDE R16, R26, 0x8, R16 ;  /* 0x000000081a101825 */ /* 0x000fe200078e0210 */
[-C--:B----4-:R-:W-:Y:S02]  /*ad70*/  @P0 DMUL R24, R46, R8.reuse ;  /* 0x000000082e180228 */ /* 0x090fe40000000000 */
[----:B------:R-:W-:-:S05]  /*ad80*/  @P0 DMUL R8, R50, R8 ;  /* 0x0000000832080228 */ /* 0x000fca0000000000 */
[----:B------:R2:W-:Y:S02]  /*ad90*/  @P0 STG.E.64 desc[UR16][R22.64], R24 ;  /* 0x0000001816000986 */ /* 0x0005e4000c101b10 */
[----:B--2---:R-:W-:Y:S01]  /*ada0*/  @P0 IMAD.WIDE R24, R43, 0x8, R20 ;  /* 0x000000082b180825 */ /* 0x004fe200078e0214 */
[-C--:B------:R-:W-:Y:S02]  /*adb0*/  @P0 DMUL R20, R46, R10.reuse ;  /* 0x0000000a2e140228 */ /* 0x080fe40000000000 */
[----:B------:R-:W-:Y:S01]  /*adc0*/  @P0 DMUL R10, R50, R10 ;  /* 0x0000000a320a0228 */ /* 0x000fe20000000000 */
[C---:B------:R-:W-:Y:S01]  /*add0*/  @P0 IMAD.WIDE R22, R42.reuse, 0x8, R22 ;  /* 0x000000082a160825 */ /* 0x040fe200078e0216 */
[-C--:B------:R-:W-:Y:S01]  /*ade0*/  @P1 DMUL R46, R46, R40.reuse ;  /* 0x000000282e2e1228 */ /* 0x080fe20000000000 */
[----:B------:R2:W-:Y:S01]  /*adf0*/  @P0 STG.E.64 desc[UR16][R24.64], R8 ;  /* 0x0000000818000986 */ /* 0x0005e2000c101b10 */
[----:B------:R-:W-:Y:S01]  /*ae00*/  @P1 DMUL R40, R50, R40 ;  /* 0x0000002832281228 */ /* 0x000fe20000000000 */
[----:B------:R-:W-:-:S02]  /*ae10*/  @P0 IMAD.WIDE R42, R42, 0x8, R24 ;  /* 0x000000082a2a0825 */ /* 0x000fc400078e0218 */
[----:B------:R2:W-:Y:S04]  /*ae20*/  @P0 STG.E.64 desc[UR16][R22.64], R20 ;  /* 0x0000001416000986 */ /* 0x0005e8000c101b10 */
[----:B------:R2:W-:Y:S04]  /*ae30*/  @P0 STG.E.64 desc[UR16][R42.64], R10 ;  /* 0x0000000a2a000986 */ /* 0x0005e8000c101b10 */
[----:B------:R2:W-:Y:S04]  /*ae40*/  @P1 STG.E.64 desc[UR16][R18.64], R46 ;  /* 0x0000002e12001986 */ /* 0x0005e8000c101b10 */
[----:B------:R2:W-:Y:S02]  /*ae50*/  @P1 STG.E.64 desc[UR16][R16.64], R40 ;  /* 0x0000002810001986 */ /* 0x0005e4000c101b10 */
.L_x_2268:
[----:B------:R-:W-:-:S05]  /*ae60*/  VIADD R38, R38, 0x1 ;  /* 0x0000000126267836 */ /* 0x000fca0000000000 */
[----:B------:R-:W-:-:S13]  /*ae70*/  ISETP.NE.AND P0, PT, R38, R3, PT ;  /* 0x000000032600720c */ /* 0x000fda0003f05270 */
[----:B------:R-:W-:Y:S05]  /*ae80*/  @P0 BRA `(.L_x_2272) ;  /* 0xffffffe800e80947 */ /* 0x000fea000383ffff */
[----:B------:R-:W3:Y:S02]  /*ae90*/  LDCU UR4, c[0x0][0x3b4] ;  /* 0x00007680ff0477ac */ /* 0x000ee40008000800 */
[----:B---3--:R-:W-:-:S09]  /*aea0*/  UISETP.GE.AND UP0, UPT, UR4, 0x1, UPT ;  /* 0x000000010400788c */ /* 0x008fd2000bf06270 */
[----:B------:R-:W-:Y:S05]  /*aeb0*/  BRA.U !UP0, `(.L_x_2273) ;  /* 0x0000000d08547547 */ /* 0x000fea000b800000 */
[----:B------:R-:W-:Y:S01]  /*aec0*/  IMAD.IADD R30, R30, 0x1, R28 ;  /* 0x000000011e1e7824 */ /* 0x000fe200078e021c */
[----:B-12---:R-:W-:Y:S01]  /*aed0*/  MOV R9, 0xbff00000 ;  /* 0xbff0000000097802 */ /* 0x006fe20000000f00 */
[----:B------:R-:W-:Y:S01]  /*aee0*/  IMAD.MOV.U32 R8, RZ, RZ, 0x0 ;  /* 0x00000000ff087424 */ /* 0x000fe200078e00ff */
[----:B------:R-:W-:Y:S02]  /*aef0*/  UMOV UR23, 0x1 ;  /* 0x0000000100177882 */ /* 0x000fe40000000000 */
[----:B------:R-:W-:-:S15]  /*af00*/  R2UR UR25, R30 ;  /* 0x000000001e1972ca */ /* 0x000fde00000e0000 */
.L_x_2279:
[----:B-1----:R-:W1:Y:S01]  /*af10*/  LDCU UR12, c[0x0][0x3b4] ;  /* 0x00007680ff0c77ac */ /* 0x002e620008000800 */
[----:B------:R-:W-:Y:S02]  /*af20*/  IMAD.MOV.U32 R10, RZ, RZ, R8 ;  /* 0x000000ffff0a7224 */ /* 0x000fe400078e0008 */
[----:B------:R-:W-:Y:S01]  /*af30*/  IMAD.MOV.U32 R11, RZ, RZ, R9 ;  /* 0x000000ffff0b7224 */ /* 0x000fe200078e0009 */
[----:B------:R-:W-:Y:S01]  /*af40*/  UIADD3 UR10, UPT, UPT, UR25, UR23, URZ ;  /* 0x00000017190a7290 */ /* 0x000fe2000fffe0ff */
[----:B------:R-:W-:Y:S01]  /*af50*/  DADD R8, -RZ, -R8 ;  /* 0x00000000ff087229 */ /* 0x000fe20000000908 */
[----:B------:R-:W-:Y:S02]  /*af60*/  UIADD3 UR11, UPT, UPT, UR25, -UR23, URZ ;  /* 0x80000017190b7290 */ /* 0x000fe4000fffe0ff */
[----:B------:R-:W-:Y:S01]  /*af70*/  UIADD3 UR23, UPT, UPT, UR23, 0x1, URZ ;  /* 0x0000000117177890 */ /* 0x000fe2000fffe0ff */
[----:B------:R-:W-:-:S05]  /*af80*/  UMOV UR4, URZ ;  /* 0x000000ff00047c82 */ /* 0x000fca0008000000 */
[----:B------:R-:W-:Y:S01]  /*af90*/  ISETP.NE.AND P0, PT, R3, UR23, PT ;  /* 0x0000001703007c0c */ /* 0x000fe2000bf05270 */
[----:B-1----:R-:W-:-:S09]  /*afa0*/  UISETP.GE.U32.AND UP0, UPT, UR12, 0x8, UPT ;  /* 0x000000080c00788c */ /* 0x002fd2000bf06070 */
[----:B--234-:R-:W-:Y:S05]  /*afb0*/  BRA.U !UP0, `(.L_x_2274) ;  /* 0x0000000508707547 */ /* 0x01cfea000b800000 */
[----:B------:R-:W-:-:S05]  /*afc0*/  UMOV UR4, URZ ;  /* 0x000000ff00047c82 */ /* 0x000fca0008000000 */
.L_x_2275:
[----:B--2---:R-:W1:Y:S01]  /*afd0*/  LDC R16, c[0x0][0x3b8] ;  /* 0x0000ee00ff107b82 */ /* 0x004e620000000800 */
[----:B------:R-:W-:-:S07]  /*afe0*/  UIMAD UR24, UR10, UR12, UR4 ;  /* 0x0000000c0a1872a4 */ /* 0x000fce000f8e0204 */
[----:B------:R-:W2:Y:S08]  /*aff0*/  LDC.64 R22, c[0x0][0x380] ;  /* 0x0000e000ff167b82 */ /* 0x000eb00000000a00 */
[----:B------:R-:W3:Y:S01]  /*b000*/  LDC.64 R24, c[0x0][0x388] ;  /* 0x0000e200ff187b82 */ /* 0x000ee20000000a00 */
[----:B-1----:R-:W-:-:S04]  /*b010*/  IMAD R17, R16, UR24, R29 ;  /* 0x0000001810117c24 */ /* 0x002fc8000f8e021d */
[----:B--2---:R-:W-:-:S05]  /*b020*/  IMAD.WIDE R20, R17, 0x8, R22 ;  /* 0x0000000811147825 */ /* 0x004fca00078e0216 */
[----:B------:R-:W2:Y:S01]  /*b030*/  LDG.E.64 R18, desc[UR16][R20.64] ;  /* 0x0000001014127981 */ /* 0x000ea2000c1e1b00 */
[----:B------:R-:W-:-:S06]  /*b040*/  UIMAD UR24, UR11, UR12, UR4 ;  /* 0x0000000c0b1872a4 */ /* 0x000fcc000f8e0204 */
[----:B------:R-:W-:-:S04]  /*b050*/  IMAD R39, R16, UR24, R29 ;  /* 0x0000001810277c24 */ /* 0x000fc8000f8e021d */
[----:B------:R-:W-:Y:S01]  /*b060*/  IMAD.WIDE R22, R39, 0x8, R22 ;  /* 0x0000000827167825 */ /* 0x000fe200078e0216 */
[----:B--2---:R-:W-:-:S03]  /*b070*/  DMUL R40, R18, R10 ;  /* 0x0000000a12287228 */ /* 0x004fc60000000000 */
[----:B---3--:R-:W-:-:S04]  /*b080*/  IMAD.WIDE R18, R17, 0x8, R24 ;  /* 0x0000000811127825 */ /* 0x008fc800078e0218 */
[----:B------:R1:W-:Y:S04]  /*b090*/  STG.E.64 desc[UR16][R22.64], R40 ;  /* 0x0000002816007986 */ /* 0x0003e8000c101b10 */
[----:B------:R-:W2:Y:S01]  /*b0a0*/  LDG.E.64 R26, desc[UR16][R18.64] ;  /* 0x00000010121a7981 */ /* 0x000ea2000c1e1b00 */
[----:B------:R-:W-:-:S04]  /*b0b0*/  IMAD.WIDE R24, R39, 0x8, R24 ;  /* 0x0000000827187825 */ /* 0x000fc800078e0218 */
[----:B------:R-:W-:Y:S01]  /*b0c0*/  IMAD.WIDE R20, R16, 0x8, R20 ;  /* 0x0000000810147825 */ /* 0x000fe200078e0214 */
[----:B--2---:R-:W-:-:S07]  /*b0d0*/  DMUL R42, R8, R26 ;  /* 0x0000001a082a7228 */ /* 0x004fce0000000000 */
[----:B------:R2:W-:Y:S04]  /*b0e0*/  STG.E.64 desc[UR16][R24.64], R42 ;  /* 0x0000002a18007986 */ /* 0x0005e8000c101b10 */
[----:B------:R-:W3:Y:S01]  /*b0f0*/  LDG.E.64 R26, desc[UR16][R20.64] ;  /* 0x00000010141a7981 */ /* 0x000ee2000c1e1b00 */
[----:B------:R-:W-:Y:S01]  /*b100*/  IMAD.WIDE R38, R16, 0x8, R18 ;  /* 0x0000000810267825 */ /* 0x000fe200078e0212 */
[----:B---3--:R-:W-:-:S03]  /*b110*/  DMUL R44, R26, R10 ;  /* 0x0000000a1a2c7228 */ /* 0x008fc60000000000 */
[----:B------:R-:W-:-:S05]  /*b120*/  IMAD.WIDE R26, R16, 0x8, R22 ;  /* 0x00000008101a7825 */ /* 0x000fca00078e0216 */
[----:B------:R3:W-:Y:S04]  /*b130*/  STG.E.64 desc[UR16][R26.64], R44 ;  /* 0x0000002c1a007986 */ /* 0x0007e8000c101b10 */
[----:B-1----:R-:W4:Y:S01]  /*b140*/  LDG.E.64 R22, desc[UR16][R38.64] ;  /* 0x0000001026167981 */ /* 0x002f22000c1e1b00 */
[----:B------:R-:W-:Y:S01]  /*b150*/  IMAD.WIDE R18, R16, 0x8, R20 ;  /* 0x0000000810127825 */ /* 0x000fe200078e0214 */
[----:B----4-:R-:W-:-:S03]  /*b160*/  DMUL R40, R8, R22 ;  /* 0x0000001608287228 */ /* 0x010fc60000000000 */
[----:B------:R-:W-:-:S05]  /*b170*/  IMAD.WIDE R22, R16, 0x8, R24 ;  /* 0x0000000810167825 */ /* 0x000fca00078e0218 */
[----:B------:R1:W-:Y:S04]  /*b180*/  STG.E.64 desc[UR16][R22.64], R40 ;  /* 0x0000002816007986 */ /* 0x0003e8000c101b10 */
[----:B--2---:R-:W2:Y:S01]  /*b190*/  LDG.E.64 R24, desc[UR16][R18.64] ;  /* 0x0000001012187981 */ /* 0x004ea2000c1e1b00 */
[----:B------:R-:W-:Y:S01]  /*b1a0*/  IMAD.WIDE R20, R16, 0x8, R38 ;  /* 0x0000000810147825 */ /* 0x000fe200078e0226 */
[----:B--2---:R-:W-:-:S03]  /*b1b0*/  DMUL R42, R24, R10 ;  /* 0x0000000a182a7228 */ /* 0x004fc60000000000 */
[----:B------:R-:W-:-:S05]  /*b1c0*/  IMAD.WIDE R24, R16, 0x8, R26 ;  /* 0x0000000810187825 */ /* 0x000fca00078e021a */
[----:B------:R2:W-:Y:S04]  /*b1d0*/  STG.E.64 desc[UR16][R24.64], R42 ;  /* 0x0000002a18007986 */ /* 0x0005e8000c101b10 */
[----:B---3--:R-:W3:Y:S01]  /*b1e0*/  LDG.E.64 R26, desc[UR16][R20.64] ;  /* 0x00000010141a7981 */ /* 0x008ee2000c1e1b00 */
[----:B------:R-:W-:Y:S01]  /*b1f0*/  IMAD.WIDE R38, R16, 0x8, R18 ;  /* 0x0000000810267825 */ /* 0x000fe200078e0212 */
[----:B---3--:R-:W-:-:S03]  /*b200*/  DMUL R44, R8, R26 ;  /* 0x0000001a082c7228 */ /* 0x008fc60000000000 */
[----:B------:R-:W-:-:S05]  /*b210*/  IMAD.WIDE R26, R16, 0x8, R22 ;  /* 0x00000008101a7825 */ /* 0x000fca00078e0216 */
[----:B------:R3:W-:Y:S04]  /*b220*/  STG.E.64 desc[UR16][R26.64], R44 ;  /* 0x0000002c1a007986 */ /* 0x0007e8000c101b10 */
[----:B-1----:R-:W4:Y:S01]  /*b230*/  LDG.E.64 R22, desc[UR16][R38.64] ;  /* 0x0000001026167981 */ /* 0x002f22000c1e1b00 */
[----:B------:R-:W-:Y:S01]  /*b240*/  IMAD.WIDE R18, R16, 0x8, R24 ;  /* 0x0000000810127825 */ /* 0x000fe200078e0218 */
[----:B----4-:R-:W-:-:S03]  /*b250*/  DMUL R40, R22, R10 ;  /* 0x0000000a16287228 */ /* 0x010fc60000000000 */
[----:B------:R-:W-:-:S04]  /*b260*/  IMAD.WIDE R22, R16, 0x8, R20 ;  /* 0x0000000810167825 */ /* 0x000fc800078e0214 */
        /* <DEDUP_REMOVED lines=9> */
[----:B------:R-:W-:-:S04]  /*b300*/  IMAD.WIDE R26, R16, 0x8, R22 ;  /* 0x00000008101a7825 */ /* 0x000fc800078e0216 */
        /* <DEDUP_REMOVED lines=9> */
[----:B------:R-:W-:-:S04]  /*b3a0*/  IMAD.WIDE R24, R16, 0x8, R26 ;  /* 0x0000000810187825 */ /* 0x000fc800078e021a */
        /* <DEDUP_REMOVED lines=29> */
.L_x_2274:
[----:B------:R-:W-:-:S09]  /*b580*/  UISETP.NE.AND UP0, UPT, UR18, URZ, UPT ;  /* 0x000000ff1200728c */ /* 0x000fd2000bf05270 */
[----:B------:R-:W-:Y:S05]  /*b590*/  BRA.U !UP0, `(.L_x_2276) ;  /* 0x0000000508987547 */ /* 0x000fea000b800000 */
[----:B------:R-:W-:Y:S02]  /*b5a0*/  UISETP.GE.U32.AND UP0, UPT, UR21, 0x3, UPT ;  /* 0x000000031500788c */ /* 0x000fe4000bf06070 */
[----:B------:R-:W-:-:S07]  /*b5b0*/  UISETP.NE.AND UP1, UPT, UR19, URZ, UPT ;  /* 0x000000ff1300728c */ /* 0x000fce000bf25270 */
[----:B------:R-:W-:Y:S05]  /*b5c0*/  BRA.U !UP0, `(.L_x_2277) ;  /* 0x0000000108c07547 */ /* 0x000fea000b800000 */
        /* <DEDUP_REMOVED lines=48> */
.L_x_2277:
[----:B------:R-:W-:Y:S05]  /*b8d0*/  BRA.U !UP1, `(.L_x_2276) ;  /* 0x0000000109c87547 */ /* 0x000fea000b800000 */
[----:B------:R-:W-:Y:S02]  /*b8e0*/  UISETP.NE.AND UP0, UPT, UR22, URZ, UPT ;  /* 0x000000ff1600728c */ /* 0x000fe4000bf05270 */
[----:B------:R-:W-:-:S07]  /*b8f0*/  UISETP.NE.AND UP1, UPT, UR20, URZ, UPT ;  /* 0x000000ff1400728c */ /* 0x000fce000bf25270 */
[----:B------:R-:W-:Y:S05]  /*b900*/  BRA.U !UP0, `(.L_x_2278) ;  /* 0x0000000108707547 */ /* 0x000fea000b800000 */
[----:B--2---:R-:W1:Y:S01]  /*b910*/  LDC R25, c[0x0][0x3b8] ;  /* 0x0000ee00ff197b82 */ /* 0x004e620000000800 */
[----:B------:R-:W-:-:S07]  /*b920*/  UIMAD UR24, UR10, UR12, UR4 ;  /* 0x0000000c0a1872a4 */ /* 0x000fce000f8e0204 */
[----:B---3--:R-:W2:Y:S08]  /*b930*/  LDC.64 R20, c[0x0][0x380] ;  /* 0x0000e000ff147b82 */ /* 0x008eb00000000a00 */
        /* <DEDUP_REMOVED lines=25> */
.L_x_2278:
[----:B------:R-:W-:Y:S05]  /*bad0*/  BRA.U !UP1, `(.L_x_2276) ;  /* 0x0000000109487547 */ /* 0x000fea000b800000 */
[----:B------:R-:W1:Y:S01]  /*bae0*/  LDCU UR24, c[0x0][0x3b8] ;  /* 0x00007700ff1877ac */ /* 0x000e620008000800 */
[----:B--234-:R-:W2:Y:S01]  /*baf0*/  LDC.64 R20, c[0x0][0x380] ;  /* 0x0000e000ff147b82 */ /* 0x01cea20000000a00 */
[----:B------:R-:W-:-:S07]  /*bb00*/  UIMAD UR10, UR10, UR12, UR4 ;  /* 0x0000000c0a0a72a4 */ /* 0x000fce000f8e0204 */
[----:B------:R-:W3:Y:S01]  /*bb10*/  LDC.64 R16, c[0x0][0x388] ;  /* 0x0000e200ff107b82 */ /* 0x000ee20000000a00 */
[----:B-1----:R-:W-:-:S04]  /*bb20*/  IMAD.U32 R22, RZ, RZ, UR24 ;  /* 0x00000018ff167e24 */ /* 0x002fc8000f8e00ff */
[----:B------:R-:W-:-:S04]  /*bb30*/  IMAD R23, R22, UR10, R29 ;  /* 0x0000000a16177c24 */ /* 0x000fc8000f8e021d */
[----:B--2---:R-:W-:-:S06]  /*bb40*/  IMAD.WIDE R18, R23, 0x8, R20 ;  /* 0x0000000817127825 */ /* 0x004fcc00078e0214 */
[----:B------:R-:W2:Y:S01]  /*bb50*/  LDG.E.64 R18, desc[UR16][R18.64] ;  /* 0x0000001012127981 */ /* 0x000ea2000c1e1b00 */
[----:B------:R-:W-:-:S06]  /*bb60*/  UIMAD UR4, UR11, UR12, UR4 ;  /* 0x0000000c0b0472a4 */ /* 0x000fcc000f8e0204 */
[----:B------:R-:W-:Y:S02]  /*bb70*/  IMAD R27, R22, UR4, R29 ;  /* 0x00000004161b7c24 */ /* 0x000fe4000f8e021d */
[----:B---3--:R-:W-:-:S04]  /*bb80*/  IMAD.WIDE R22, R23, 0x8, R16 ;  /* 0x0000000817167825 */ /* 0x008fc800078e0210 */
[----:B------:R-:W-:Y:S01]  /*bb90*/  IMAD.WIDE R20, R27, 0x8, R20 ;  /* 0x000000081b147825 */ /* 0x000fe200078e0214 */
[----:B--2---:R-:W-:-:S07]  /*bba0*/  DMUL R10, R18, R10 ;  /* 0x0000000a120a7228 */ /* 0x004fce0000000000 */
[----:B------:R1:W-:Y:S04]  /*bbb0*/  STG.E.64 desc[UR16][R20.64], R10 ;  /* 0x0000000a14007986 */ /* 0x0003e8000c101b10 */
[----:B------:R-:W2:Y:S01]  /*bbc0*/  LDG.E.64 R22, desc[UR16][R22.64] ;  /* 0x0000001016167981 */ /* 0x000ea2000c1e1b00 */
[----:B------:R-:W-:Y:S01]  /*bbd0*/  IMAD.WIDE R16, R27, 0x8, R16 ;  /* 0x000000081b107825 */ /* 0x000fe200078e0210 */
[----:B--2---:R-:W-:-:S07]  /*bbe0*/  DMUL R24, R8, R22 ;  /* 0x0000001608187228 */ /* 0x004fce0000000000 */
[----:B------:R1:W-:Y:S04]  /*bbf0*/  STG.E.64 desc[UR16][R16.64], R24 ;  /* 0x0000001810007986 */ /* 0x0003e8000c101b10 */
.L_x_2276:
[----:B------:R-:W-:Y:S05]  /*bc00*/  @P0 BRA `(.L_x_2279) ;  /* 0xfffffff000c00947 */ /* 0x000fea000383ffff */
.L_x_2273:
[----:B------:R-:W-:Y:S01]  /*bc10*/  ISETP.NE.AND P0, PT, R3, UR5, PT ;  /* 0x0000000503007c0c */ /* 0x000fe2000bf05270 */
[----:B------:R-:W-:Y:S01]  /*bc20*/  VIADD R12, R12, 0x1 ;  /* 0x000000010c0c7836 */ /* 0x000fe20000000000 */
[----:B------:R-:W-:Y:S01]  /*bc30*/  IADD3 R2, PT, PT, R15, -R2, RZ ;  /* 0x800000020f027210 */ /* 0x000fe20007ffe0ff */
[----:B------:R-:W-:Y:S01]  /*bc40*/  IMAD.IADD R28, R31, 0x1, -R28 ;  /* 0x000000011f1c7824 */ /* 0x000fe200078e0a1c */
[----:B-1234-:R-:W-:-:S03]  /*bc50*/  MOV R18, R14 ;  /* 0x0000000e00127202 */ /* 0x01efc60000000f00 */
[----:B------:R-:W-:-:S06]  /*bc60*/  VIADD R3, R2, 0x2 ;  /* 0x0000000202037836 */ /* 0x000fcc0000000000 */
[----:B------:R-:W-:Y:S05]  /*bc70*/  @P0 BRA `(.L_x_2280) ;  /* 0xffffff9000b80947 */ /* 0x000fea000383ffff */
.L_x_2174:
[----:B------:R-:W2:Y:S01]  /*bc80*/  LDCU UR4, c[0x0][0x3b8] ;  /* 0x00007700ff0477ac */ /* 0x000ea20008000800 */
[----:B------:R-:W-:-:S05]  /*bc90*/  VIADD R29, R29, UR8 ;  /* 0x000000081d1d7c36 */ /* 0x000fca0008000000 */
[----:B--2---:R-:W-:-:S13]  /*bca0*/  ISETP.GE.AND P0, PT, R29, UR4, PT ;  /* 0x000000041d007c0c */ /* 0x004fda000bf06270 */
[----:B------:R-:W-:Y:S05]  /*bcb0*/  @!P0 BRA `(.L_x_2281) ;  /* 0xffffff4400f48947 */ /* 0x000fea000383ffff */
[----:B------:R-:W-:Y:S05]  /*bcc0*/  BSYNC.RECONVERGENT B0 ;  /* 0x0000000000007941 */ /* 0x000fea0003800200 */
.L_x_2100:
[----:B------:R-:W-:Y:S05]  /*bcd0*/  EXIT ;  /* 0x000000000000794d */ /* 0x000fea0003800000 */
        .weak           $__internal_27_$__cuda_sm20_dblrcp_rn_slowpath_v3
        .type           $__internal_27_$__cuda_sm20_dblrcp_rn_slowpath_v3,@function
        .size           $__internal_27_$__cuda_sm20_dblrcp_rn_slowpath_v3,($__internal_28_$__cuda_sm20_div_rn_f64_full - $__internal_27_$__cuda_sm20_dblrcp_rn_slowpath_v3)
$__internal_27_$__cuda_sm20_dblrcp_rn_slowpath_v3:
        /* <DEDUP_REMOVED lines=14> */
[----:B------:R-:W-:Y:S01]  /*bdc0*/  MOV R2, UR14 ;  /* 0x0000000e00027c02 */ /* 0x000fe20008000f00 */
[----:B------:R-:W-:Y:S02]  /*bdd0*/  IMAD.U32 R4, RZ, RZ, UR6 ;  /* 0x00000006ff047e24 */ /* 0x000fe4000f8e00ff */
        /* <DEDUP_REMOVED lines=14> */
.L_x_2284:
        /* <DEDUP_REMOVED lines=12> */
.L_x_2282:
[----:B------:R-:W-:Y:S02]  /*bf80*/  ULOP3.LUT UR4, UR15, 0x80000, URZ, 0xfc, !UPT ;  /* 0x000800000f047892 */ /* 0x000fe4000f8efcff */
[----:B------:R-:W-:Y:S02]  /*bf90*/  IMAD.U32 R3, RZ, RZ, UR15 ;  /* 0x0000000fff037e24 */ /* 0x000fe4000f8e00ff */
[----:B------:R-:W-:Y:S02]  /*bfa0*/  IMAD.U32 R2, RZ, RZ, UR14 ;  /* 0x0000000eff027e24 */ /* 0x000fe4000f8e00ff */
[----:B------:R-:W-:-:S03]  /*bfb0*/  IMAD.U32 R3, RZ, RZ, UR4 ;  /* 0x00000004ff037e24 */ /* 0x000fc6000f8e00ff */
[----:B------:R-:W-:Y:S02]  /*bfc0*/  R2UR UR4, R2 ;  /* 0x00000000020472ca */ /* 0x000fe400000e0000 */
[----:B------:R-:W-:-:S15]  /*bfd0*/  R2UR UR5, R3 ;  /* 0x00000000030572ca */ /* 0x000fde00000e0000 */
.L_x_2283:
[----:B------:R-:W-:Y:S01]  /*bfe0*/  MOV R2, R0 ;  /* 0x0000000000027202 */ /* 0x000fe20000000f00 */
[----:B------:R-:W-:-:S04]  /*bff0*/  IMAD.MOV.U32 R3, RZ, RZ, 0x0 ;  /* 0x00000000ff037424 */ /* 0x000fc800078e00ff */
[----:B------:R-:W-:Y:S05]  /*c000*/  RET.REL.NODEC R2 `(_Z33gpuKernelSphericalHarmonicsBesselIdEvPT_S1_S1_S1_S1_S0_iii) ;  /* 0xffffff3c02fc7950 */ /* 0x000fea0003c3ffff */
        .weak           $__internal_28_$__cuda_sm20_div_rn_f64_full
        .type           $__internal_28_$__cuda_sm20_div_rn_f64_full,@function
        .size           $__internal_28_$__cuda_sm20_div_rn_f64_full,($__internal_29_$__cuda_sm20_dsqrt_rn_f64_mediumpath_v1 - $__internal_28_$__cuda_sm20_div_rn_f64_full)
$__internal_28_$__cuda_sm20_div_rn_f64_full:
[----:B------:R-:W-:Y:S01]  /*c010*/  IMAD.MOV.U32 R55, RZ, RZ, R24 ;  /* 0x000000ffff377224 */ /* 0x000fe200078e0018 */
[C---:B------:R-:W-:Y:S01]  /*c020*/  FSETP.GEU.AND P1, PT, |R41|.reuse, 1.469367938527859385e-39, PT ;  /* 0x001000002900780b */ /* 0x040fe20003f2e200 */
[----:B------:R-:W-:Y:S01]  /*c030*/  IMAD.MOV.U32 R51, RZ, RZ, R41 ;  /* 0x000000ffff337224 */ /* 0x000fe200078e0029 */
[----:B------:R-:W-:Y:S01]  /*c040*/  LOP3.LUT R24, R41, 0x800fffff, RZ, 0xc0, !PT ;  /* 0x800fffff29187812 */ /* 0x000fe200078ec0ff */
[----:B------:R-:W-:Y:S01]  /*c050*/  IMAD.MOV.U32 R54, RZ, RZ, R25 ;  /* 0x000000ffff367224 */ /* 0x000fe200078e0019 */
[C---:B------:R-:W-:Y:S01]  /*c060*/  FSETP.GEU.AND P0, PT, |R55|.reuse, 1.469367938527859385e-39, PT ;  /* 0x001000003700780b */ /* 0x040fe20003f0e200 */
[----:B------:R-:W-:Y:S01]  /*c070*/  IMAD.MOV.U32 R52, RZ, RZ, R40 ;  /* 0x000000ffff347224 */ /* 0x000fe200078e0028 */
[----:B------:R-:W-:Y:S01]  /*c080*/  MOV R50, R40 ;  /* 0x0000002800327202 */ /* 0x000fe20000000f00 */
[----:B------:R-:W-:Y:S01]  /*c090*/  IMAD.MOV.U32 R56, RZ, RZ, 0x1 ;  /* 0x00000001ff387424 */ /* 0x000fe200078e00ff */
[----:B------:R-:W-:Y:S01]  /*c0a0*/  LOP3.LUT R53, R24, 0x3ff00000, RZ, 0xfc, !PT ;  /* 0x3ff0000018357812 */ /* 0x000fe200078efcff */
[----:B------:R-:W-:Y:S01]  /*c0b0*/  BSSY.RECONVERGENT B1, `(.L_x_2285) ;  /* 0x0000056000017945 */ /* 0x000fe20003800200 */
[----:B------:R-:W-:-:S02]  /*c0c0*/  LOP3.LUT R24, R55, 0x7ff00000, RZ, 0xc0, !PT ;  /* 0x7ff0000037187812 */ /* 0x000fc400078ec0ff */
[----:B------:R-:W-:Y:S01]  /*c0d0*/  LOP3.LUT R42, R41, 0x7ff00000, RZ, 0xc0, !PT ;  /* 0x7ff00000292a7812 */ /* 0x000fe200078ec0ff */
[----:B------:R-:W-:Y:S01]  /*c0e0*/  @!P1 DMUL R52, R50, 8.98846567431157953865e+307 ;  /* 0x7fe0000032349828 */ /* 0x000fe20000000000 */
[----:B------:R-:W-:Y:S02]  /*c0f0*/  MOV R58, R54 ;  /* 0x00000036003a7202 */ /* 0x000fe40000000f00 */
[C---:B------:R-:W-:Y:S02]  /*c100*/  ISETP.GE.U32.AND P3, PT, R24.reuse, R42, PT ;  /* 0x0000002a1800720c */ /* 0x040fe40003f66070 */
[----:B------:R-:W-:Y:S01]  /*c110*/  @!P0 LOP3.LUT R25, R51, 0x7ff00000, RZ, 0xc0, !PT ;  /* 0x7ff0000033198812 */ /* 0x000fe200078ec0ff */
[----:B------:R-:W0:Y:S03]  /*c120*/  MUFU.RCP64H R57, R53 ;  /* 0x0000003500397308 */ /* 0x000e260000001800 */
[----:B------:R-:W-:Y:S01]  /*c130*/  @!P0 ISETP.GE.U32.AND P2, PT, R24, R25, PT ;  /* 0x000000191800820c */ /* 0x000fe20003f46070 */
[----:B------:R-:W-:Y:S01]  /*c140*/  IMAD.MOV.U32 R25, RZ, RZ, 0x1ca00000 ;  /* 0x1ca00000ff197424 */ /* 0x000fe200078e00ff */
[----:B------:R-:W-:-:S04]  /*c150*/  @!P1 LOP3.LUT R42, R53, 0x7ff00000, RZ, 0xc0, !PT ;  /* 0x7ff00000352a9812 */ /* 0x000fc800078ec0ff */
[C---:B------:R-:W-:Y:S02]  /*c160*/  @!P0 SEL R40, R25.reuse, 0x63400000, !P2 ;  /* 0x6340000019288807 */ /* 0x040fe40005000000 */
[----:B------:R-:W-:Y:S02]  /*c170*/  SEL R41, R25, 0x63400000, !P3 ;  /* 0x6340000019297807 */ /* 0x000fe40005800000 */
[--C-:B------:R-:W-:Y:S02]  /*c180*/  @!P0 LOP3.LUT R40, R40, 0x80000000, R55.reuse, 0xf8, !PT ;  /* 0x8000000028288812 */ /* 0x100fe400078ef837 */
[----:B------:R-:W-:Y:S02]  /*c190*/  LOP3.LUT R59, R41, 0x800fffff, R55, 0xf8, !PT ;  /* 0x800fffff293b7812 */ /* 0x000fe400078ef837 */
        /* <DEDUP_REMOVED lines=12> */
[----:B------:R-:W-:-:S04]  /*c260*/  @!P0 LOP3.LUT R41, R59, 0x7ff00000, RZ, 0xc0, !PT ;  /* 0x7ff000003b298812 */ /* 0x000fc800078ec0ff */
[----:B------:R-:W-:-:S04]  /*c270*/  IADD3 R40, PT, PT, R41, -0x1, RZ ;  /* 0xffffffff29287810 */ /* 0x000fc80007ffe0ff */
[----:B------:R-:W-:Y:S01]  /*c280*/  ISETP.GT.U32.AND P0, PT, R40, 0x7feffffe, PT ;  /* 0x7feffffe2800780c */ /* 0x000fe20003f04070 */
[----:B------:R-:W-:-:S05]  /*c290*/  VIADD R40, R42, 0xffffffff ;  /* 0xffffffff2a287836 */ /* 0x000fca0000000000 */
[----:B------:R-:W-:-:S13]  /*c2a0*/  ISETP.GT.U32.OR P0, PT, R40, 0x7feffffe, P0 ;  /* 0x7feffffe2800780c */ /* 0x000fda0000704470 */
[----:B------:R-:W-:Y:S05]  /*c2b0*/  @P0 BRA `(.L_x_2286) ;  /* 0x0000000000740947 */ /* 0x000fea0003800000 */
[----:B------:R-:W-:-:S04]  /*c2c0*/  LOP3.LUT R40, R51, 0x7ff00000, RZ, 0xc0, !PT ;  /* 0x7ff0000033287812 */ /* 0x000fc800078ec0ff */
[CC--:B------:R-:W-:Y:S02]  /*c2d0*/  ISETP.GE.U32.AND P0, PT, R24.reuse, R40.reuse, PT ;  /* 0x000000281800720c */ /* 0x0c0fe40003f06070 */
[----:B------:R-:W-:Y:S02]  /*c2e0*/  VIADDMNMX R24, R24, -R40, 0xb9600000, !PT ;  /* 0xb960000018187446 */ /* 0x000fe40007800928 */
[----:B------:R-:W-:Y:S02]  /*c2f0*/  SEL R25, R25, 0x63400000, !P0 ;  /* 0x6340000019197807 */ /* 0x000fe40004000000 */
[----:B------:R-:W-:Y:S02]  /*c300*/  VIMNMX R24, PT, PT, R24, 0x46a00000, PT ;  /* 0x46a0000018187848 */ /* 0x000fe40003fe0100 */
[----:B------:R-:W-:-:S03]  /*c310*/  MOV R40, RZ ;  /* 0x000000ff00287202 */ /* 0x000fc60000000f00 */
        /* <DEDUP_REMOVED lines=23> */
.L_x_2286:
        /* <DEDUP_REMOVED lines=14> */
[----:B------:R-:W-:Y:S02]  /*c570*/  @P0 IMAD.MOV.U32 R60, RZ, RZ, RZ ;  /* 0x000000ffff3c0224 */ /* 0x000fe400078e00ff */
[----:B------:R-:W-:Y:S01]  /*c580*/  @P0 IMAD.MOV.U32 R61, RZ, RZ, R25 ;  /* 0x000000ffff3d0224 */ /* 0x000fe200078e0019 */
[----:B------:R-:W-:Y:S06]  /*c590*/  BRA `(.L_x_2287) ;  /* 0x00000000001c7947 */ /* 0x000fec0003800000 */
.L_x_2289:
[----:B------:R-:W-:Y:S02]  /*c5a0*/  LOP3.LUT R24, R51, 0x80000, RZ, 0xfc, !PT ;  /* 0x0008000033187812 */ /* 0x000fe400078efcff */
[----:B------:R-:W-:-:S03]  /*c5b0*/  MOV R60, R50 ;  /* 0x00000032003c7202 */ /* 0x000fc60000000f00 */
[----:B------:R-:W-:Y:S01]  /*c5c0*/  IMAD.MOV.U32 R61, RZ, RZ, R24 ;  /* 0x000000ffff3d7224 */ /* 0x000fe200078e0018 */
[----:B------:R-:W-:Y:S06]  /*c5d0*/  BRA `(.L_x_2287) ;  /* 0x00000000000c7947 */ /* 0x000fec0003800000 */
.L_x_2288:
[----:B------:R-:W-:Y:S01]  /*c5e0*/  LOP3.LUT R24, R55, 0x80000, RZ, 0xfc, !PT ;  /* 0x0008000037187812 */ /* 0x000fe200078efcff */
[----:B------:R-:W-:-:S04]  /*c5f0*/  IMAD.MOV.U32 R60, RZ, RZ, R54 ;  /* 0x000000ffff3c7224 */ /* 0x000fc800078e0036 */
[----:B------:R-:W-:-:S07]  /*c600*/  IMAD.MOV.U32 R61, RZ, RZ, R24 ;  /* 0x000000ffff3d7224 */ /* 0x000fce00078e0018 */
.L_x_2287:
[----:B------:R-:W-:Y:S05]  /*c610*/  BSYNC.RECONVERGENT B1 ;  /* 0x0000000000017941 */ /* 0x000fea0003800200 */
.L_x_2285:
[----:B------:R-:W-:Y:S01]  /*c620*/  IMAD.MOV.U32 R40, RZ, RZ, R39 ;  /* 0x000000ffff287224 */ /* 0x000fe200078e0027 */
[----:B------:R-:W-:Y:S01]  /*c630*/  MOV R24, R60 ;  /* 0x0000003c00187202 */ /* 0x000fe20000000f00 */
[----:B------:R-:W-:Y:S02]  /*c640*/  IMAD.MOV.U32 R41, RZ, RZ, 0x0 ;  /* 0x00000000ff297424 */ /* 0x000fe400078e00ff */
[----:B------:R-:W-:Y:S02]  /*c650*/  IMAD.MOV.U32 R25, RZ, RZ, R61 ;  /* 0x000000ffff197224 */ /* 0x000fe400078e003d */
[----:B------:R-:W-:Y:S05]  /*c660*/  RET.REL.NODEC R40 `(_Z33gpuKernelSphericalHarmonicsBesselIdEvPT_S1_S1_S1_S1_S0_iii) ;  /* 0xffffff3828647950 */ /* 0x000fea0003c3ffff */
        .weak           $__internal_29_$__cuda_sm20_dsqrt_rn_f64_mediumpath_v1
        .type           $__internal_29_$__cuda_sm20_dsqrt_rn_f64_mediumpath_v1,@function
        .size           $__internal_29_$__cuda_sm20_dsqrt_rn_f64_mediumpath_v1,($_Z33gpuKernelSphericalHarmonicsBesselIdEvPT_S1_S1_S1_S1_S0_iii$__internal_trig_reduction_slowpathd - $__internal_29_$__cuda_sm20_dsqrt_rn_f64_mediumpath_v1)
$__internal_29_$__cuda_sm20_dsqrt_rn_f64_mediumpath_v1:
[----:B------:R-:W-:Y:S01]  /*c670*/  ISETP.GE.U32.AND P0, PT, R10, -0x3400000, PT ;  /* 0xfcc000000a00780c */ /* 0x000fe20003f06070 */
[----:B------:R-:W-:Y:S01]  /*c680*/  BSSY.RECONVERGENT B2, `(.L_x_2290) ;  /* 0x0000025000027945 */ /* 0x000fe20003800200 */
[----:B------:R-:W-:Y:S01]  /*c690*/  MOV R10, R24 ;  /* 0x00000018000a7202 */ /* 0x000fe20000000f00 */
[----:B------:R-:W-:-:S10]  /*c6a0*/  IMAD.MOV.U32 R11, RZ, RZ, R25 ;  /* 0x000000ffff0b7224 */ /* 0x000fd400078e0019 */
        /* <DEDUP_REMOVED lines=9> */
.L_x_2291:
        /* <DEDUP_REMOVED lines=24> */
.L_x_2293:
[----:B------:R-:W-:-:S11]  /*c8c0*/  DADD R16, R10, R10 ;  /* 0x000000000a107229 */ /* 0x000fd6000000000a */
.L_x_2292:
[----:B------:R-:W-:Y:S05]  /*c8d0*/  BSYNC.RECONVERGENT B2 ;  /* 0x0000000000027941 */ /* 0x000fea0003800200 */
.L_x_2290:
[----:B------:R-:W-:-:S04]  /*c8e0*/  IMAD.MOV.U32 R23, RZ, RZ, 0x0 ;  /* 0x00000000ff177424 */ /* 0x000fc800078e00ff */
[----:B------:R-:W-:Y:S05]  /*c8f0*/  RET.REL.NODEC R22 `(_Z33gpuKernelSphericalHarmonicsBesselIdEvPT_S1_S1_S1_S1_S0_iii) ;  /* 0xffffff3416c07950 */ /* 0x000fea0003c3ffff */
        .type           $_Z33gpuKernelSphericalHarmonicsBesselIdEvPT_S1_S1_S1_S1_S0_iii$__internal_trig_reduction_slowpathd,@function
        .size           $_Z33gpuKernelSphericalHarmonicsBesselIdEvPT_S1_S1_S1_S1_S0_iii$__internal_trig_reduction_slowpathd,(.L_x_2723 - $_Z33gpuKernelSphericalHarmonicsBesselIdEvPT_S1_S1_S1_S1_S0_iii$__internal_trig_reduction_slowpathd)
$_Z33gpuKernelSphericalHarmonicsBesselIdEvPT_S1_S1_S1_S1_S0_iii$__internal_trig_reduction_slowpathd:
        /* <DEDUP_REMOVED lines=26> */
.L_x_2298:
        /* <DEDUP_REMOVED lines=8> */
[C---:B------:R-:W-:Y:S02]  /*cb20*/  IMAD R11, R56.reuse, R17, RZ ;  /* 0x00000011380b7224 */ /* 0x040fe400078e02ff */
[----:B------:R-:W-:Y:S02]  /*cb30*/  IMAD R10, R57, R19, RZ ;  /* 0x00000013390a7224 */ /* 0x000fe400078e02ff */
[----:B------:R-:W-:Y:S01]  /*cb40*/  IMAD.HI.U32 R25, R56, R17, RZ ;  /* 0x0000001138197227 */ /* 0x000fe200078e00ff */
[----:B------:R-:W-:-:S03]  /*cb50*/  IADD3 R11, P1, PT, R11, R59, RZ ;  /* 0x0000003b0b0b7210 */ /* 0x000fc60007f3e0ff */
[----:B------:R-:W-:Y:S01]  /*cb60*/  IMAD.HI.U32 R16, R57, R19, RZ ;  /* 0x0000001339107227 */ /* 0x000fe200078e00ff */
[----:B------:R-:W-:-:S03]  /*cb70*/  IADD3 R59, P2, PT, R10, R11, RZ ;  /* 0x0000000b0a3b7210 */ /* 0x000fc60007f5e0ff */
[----:B------:R-:W-:Y:S02]  /*cb80*/  IMAD R10, R40, 0x8, R9 ;  /* 0x00000008280a7824 */ /* 0x000fe400078e0209 */
[----:B------:R-:W-:Y:S01]  /*cb90*/  IMAD.X R25, RZ, RZ, R25, P0 ;  /* 0x000000ffff197224 */ /* 0x000fe200000e0619 */
[----:B------:R-:W-:Y:S01]  /*cba0*/  ISETP.NE.AND P0, PT, R43, -0xf, PT ;  /* 0xfffffff12b00780c */ /* 0x000fe20003f05270 */
[----:B------:R-:W-:Y:S01]  /*cbb0*/  IMAD.HI.U32 R11, R57, R17, RZ ;  /* 0x00000011390b7227 */ /* 0x000fe200078e00ff */
[----:B------:R0:W-:Y:S02]  /*cbc0*/  STL.64 [R10], R58 ;  /* 0x0000003a0a007387 */ /* 0x0001e40000100a00 */
[----:B------:R-:W-:Y:S01]  /*cbd0*/  IADD3.X R16, P1, PT, R16, R25, RZ, P1, !PT ;  /* 0x0000001910107210 */ /* 0x000fe20000f3e4ff */
[----:B------:R-:W-:-:S04]  /*cbe0*/  VIADD R40, R40, 0x1 ;  /* 0x0000000128287836 */ /* 0x000fc80000000000 */
[----:B------:R-:W-:Y:S02]  /*cbf0*/  IMAD.X R11, RZ, RZ, R11, P1 ;  /* 0x000000ffff0b7224 */ /* 0x000fe400008e060b */
[----:B0-----:R-:W-:-:S05]  /*cc00*/  IMAD R10, R57, R17, RZ ;  /* 0x00000011390a7224 */ /* 0x001fca00078e02ff */
[----:B------:R-:W-:-:S05]  /*cc10*/  IADD3.X R10, P2, PT, R10, R16, RZ, P2, !PT ;  /* 0x000000100a0a7210 */ /* 0x000fca000175e4ff */
[----:B------:R-:W-:Y:S02]  /*cc20*/  IMAD.X R11, RZ, RZ, R11, P2 ;  /* 0x000000ffff0b7224 */ /* 0x000fe400010e060b */
[----:B------:R-:W-:Y:S02]  /*cc30*/  IMAD.MOV.U32 R58, RZ, RZ, R10 ;  /* 0x000000ffff3a7224 */ /* 0x000fe400078e000a */
[----:B------:R-:W-:Y:S01]  /*cc40*/  IMAD.MOV.U32 R59, RZ, RZ, R11 ;  /* 0x000000ffff3b7224 */ /* 0x000fe200078e000b */
[----:B------:R-:W-:Y:S06]  /*cc50*/  @P0 BRA `(.L_x_2298) ;  /* 0xfffffffc00900947 */ /* 0x000fec000383ffff */
[----:B------:R-:W-:Y:S05]  /*cc60*/  BSYNC.RECONVERGENT B2 ;  /* 0x0000000000027941 */ /* 0x000fea0003800200 */
.L_x_2297:
[----:B------:R-:W-:-:S07]  /*cc70*/  IMAD.MOV.U32 R10, RZ, RZ, R18 ;  /* 0x000000ffff0a7224 */ /* 0x000fce00078e0012 */
.L_x_2296:
[----:B------:R-:W-:Y:S05]  /*cc80*/  BSYNC.RECONVERGENT B1 ;  /* 0x0000000000017941 */ /* 0x000fea0003800200 */
.L_x_2295:
        /* <DEDUP_REMOVED lines=11> */
[-C--:B------:R-:W-:Y:S02]  /*cd40*/  @P0 SHF.R.U64 R40, R40, R43.reuse, R39 ;  /* 0x0000002b28280219 */ /* 0x080fe40000001227 */
        /* <DEDUP_REMOVED lines=48> */
.L_x_2300:
[----:B------:R-:W-:Y:S05]  /*d050*/  BSYNC.RECONVERGENT B1 ;  /* 0x0000000000017941 */ /* 0x000fea0003800200 */
.L_x_2299:
        /* <DEDUP_REMOVED lines=12> */
[----:B------:R-:W-:-:S03]  /*d120*/  IADD3.X RZ, P1, PT, R24, R24, RZ, P1, !PT ;  /* 0x0000001818ff7210 */ /* 0x000fc60000f3e4ff */
[----:B------:R-:W-:Y:S01]  /*d130*/  IMAD.X R10, RZ, RZ, R8, P2 ;  /* 0x000000ffff0a7224 */ /* 0x000fe200010e0608 */
[C---:B------:R-:W-:Y:S02]  /*d140*/  ISETP.GT.U32.AND P2, PT, R16.reuse, RZ, PT ;  /* 0x000000ff1000720c */ /* 0x040fe40003f44070 */
[----:B------:R-:W-:Y:S02]  /*d150*/  IADD3.X R9, P1, PT, R16, R16, RZ, P1, !PT ;  /* 0x0000001010097210 */ /* 0x000fe40000f3e4ff */
[----:B------:R-:W-:-:S03]  /*d160*/  ISETP.GT.AND.EX P2, PT, R10, RZ, PT, P2 ;  /* 0x000000ff0a00720c */ /* 0x000fc60003f44320 */
[----:B------:R-:W-:Y:S01]  /*d170*/  IMAD.X R8, R10, 0x1, R10, P1 ;  /* 0x000000010a087824 */ /* 0x000fe200008e060a */
[----:B------:R-:W-:-:S04]  /*d180*/  SEL R9, R9, R16, P2 ;  /* 0x0000001009097207 */ /* 0x000fc80001000000 */
[----:B------:R-:W-:Y:S02]  /*d190*/  SEL R8, R8, R10, P2 ;  /* 0x0000000a08087207 */ /* 0x000fe40001000000 */
[----:B------:R-:W-:-:S05]  /*d1a0*/  IADD3 R10, P1, PT, R9, 0x1, RZ ;  /* 0x00000001090a7810 */ /* 0x000fca0007f3e0ff */
[----:B------:R-:W-:Y:S01]  /*d1b0*/  IMAD.X R9, RZ, RZ, R8, P1 ;  /* 0x000000ffff097224 */ /* 0x000fe200008e0608 */
[----:B------:R-:W-:-:S04]  /*d1c0*/  SEL R8, RZ, 0xffffffff, !P2 ;  /* 0xffffffffff087807 */ /* 0x000fc80005000000 */
[----:B------:R-:W-:Y:S02]  /*d1d0*/  SHF.R.U64 R10, R10, 0xa, R9 ;  /* 0x0000000a0a0a7819 */ /* 0x000fe40000001209 */
[----:B------:R-:W-:Y:S02]  /*d1e0*/  IADD3 R8, PT, PT, R8, -R19, RZ ;  /* 0x8000001308087210 */ /* 0x000fe40007ffe0ff */
[----:B------:R-:W-:-:S03]  /*d1f0*/  IADD3 R10, P1, PT, R10, 0x1, RZ ;  /* 0x000000010a0a7810 */ /* 0x000fc60007f3e0ff */
[----:B------:R-:W-:Y:S01]  /*d200*/  IMAD.SHL.U32 R8, R8, 0x100000, RZ ;  /* 0x0010000008087824 */ /* 0x000fe200078e00ff */
[----:B------:R-:W-:Y:S02]  /*d210*/  LEA.HI.X R9, R9, RZ, RZ, 0x16, P1 ;  /* 0x000000ff09097211 */ /* 0x000fe400008fb4ff */
[----:B------:R-:W-:Y:S02]  /*d220*/  LOP3.LUT P1, R16, R42, 0x80000000, RZ, 0xc0, !PT ;  /* 0x800000002a107812 */ /* 0x000fe4000782c0ff */
[--C-:B------:R-:W-:Y:S02]  /*d230*/  SHF.R.U64 R10, R10, 0x1, R9.reuse ;  /* 0x000000010a0a7819 */ /* 0x100fe40000001209 */
[----:B------:R-:W-:Y:S02]  /*d240*/  SHF.R.U32.HI R9, RZ, 0x1, R9 ;  /* 0x00000001ff097819 */ /* 0x000fe40000011609 */
[----:B------:R-:W-:Y:S02]  /*d250*/  IADD3 R19, P2, P3, RZ, RZ, R10 ;  /* 0x000000ffff137210 */ /* 0x000fe40007b5e00a */
[----:B------:R-:W-:-:S02]  /*d260*/  @!P0 LOP3.LUT R16, R16, 0x80000000, RZ, 0x3c, !PT ;  /* 0x8000000010108812 */ /* 0x000fc400078e3cff */
[----:B------:R-:W-:-:S03]  /*d270*/  IADD3.X R8, PT, PT, R8, 0x3fe00000, R9, P2, P3 ;  /* 0x3fe0000008087810 */ /* 0x000fc600017e6409 */
[----:B------:R-:W-:Y:S01]  /*d280*/  @P1 IMAD.MOV R11, RZ, RZ, -R11 ;  /* 0x000000ffff0b1224 */ /* 0x000fe200078e0a0b */
[----:B------:R-:W-:-:S07]  /*d290*/  LOP3.LUT R16, R8, R16, RZ, 0xfc, !PT ;  /* 0x0000001008107212 */ /* 0x000fce00078efcff */
.L_x_2294:
[----:B------:R-:W-:Y:S02]  /*d2a0*/  IMAD.MOV.U32 R8, RZ, RZ, R41 ;  /* 0x000000ffff087224 */ /* 0x000fe400078e0029 */
[----:B------:R-:W-:Y:S02]  /*d2b0*/  IMAD.MOV.U32 R9, RZ, RZ, 0x0 ;  /* 0x00000000ff097424 */ /* 0x000fe400078e00ff */
[----:B------:R-:W-:Y:S01]  /*d2c0*/  IMAD.MOV.U32 R17, RZ, RZ, R16 ;  /* 0x000000ffff117224 */ /* 0x000fe200078e0010 */
[----:B------:R-:W-:Y:S01]  /*d2d0*/  MOV R16, R19 ;  /* 0x0000001300107202 */ /* 0x000fe20000000f00 */
[----:B------:R-:W-:Y:S06]  /*d2e0*/  RET.REL.NODEC R8 `(_Z33gpuKernelSphericalHarmonicsBesselIdEvPT_S1_S1_S1_S1_S0_iii) ;  /* 0xffffff2c08447950 */ /* 0x000fec0003c3ffff */
.L_x_2301:
        /* <DEDUP_REMOVED lines=9> */
.L_x_2723:


//--------------------- .text._Z33gpuKernelSphericalHarmonicsBesselIfEvPT_S1_S1_S1_S1_S1_S1_S0_iii --------------------------
	.section	.text._Z33gpuKernelSphericalHarmonicsBesselIfEvPT_S1_S1_S1_S1_S1_S1_S0_iii,"ax",@progbits
	.align	128
        .global         _Z33gpuKernelSphericalHarmonicsBesselIfEvPT_S1_S1_S1_S1_S1_S1_S0_iii
        .type           _Z33gpuKernelSphericalHarmonicsBesselIfEvPT_S1_S1_S1_S1_S1_S1_S0_iii,@function
        .size           _Z33gpuKernelSphericalHarmonicsBesselIfEvPT_S1_S1_S1_S1_S1_S1_S0_iii,(.L_x_2726 - _Z33gpuKernelSphericalHarmonicsBesselIfEvPT_S1_S1_S1_S1_S1_S1_S0_iii)
        .other          _Z33gpuKernelSphericalHarmonicsBesselIfEvPT_S1_S1_S1_S1_S1_S1_S0_iii,@"STO_CUDA_ENTRY STV_DEFAULT"
_Z33gpuKernelSphericalHarmonicsBesselIfEvPT_S1_S1_S1_S1_S1_S1_S0_iii:
.text._Z33gpuKernelSphericalHarmonicsBesselIfEvPT_S1_S1_S1_S1_S1_S1_S0_iii:
        /* <DEDUP_REMOVED lines=16> */
[----:B------:R-:W-:Y:S05]  /*0100*/  CALL.REL.NOINC `($__internal_30_$__cuda_sm20_rcp_rn_f32_slowpath) ;  /* 0x0000009400f47944 */ /* 0x000fea0003c00000 */
[----:B------:R-:W-:Y:S01]  /*0110*/  MOV R11, R0 ;  /* 0x00000000000b7202 */ /* 0x000fe20000000f00 */
[----:B------:R-:W-:Y:S06]  /*0120*/  BRA `(.L_x_2303) ;  /* 0x0000000000107947 */ /* 0x000fec0003800000 */
.L_x_2302:
[----:B------:R-:W0:Y:S02]  /*0130*/  MUFU.RCP R0, R9 ;  /* 0x0000000900007308 */ /* 0x000e240000001000 */
[----:B0-----:R-:W-:-:S04]  /*0140*/  FFMA R2, R9, R0, -1 ;  /* 0xbf80000009027423 */ /* 0x001fc80000000000 */
[----:B------:R-:W-:-:S04]  /*0150*/  FADD.FTZ R11, -R2, -RZ ;  /* 0x800000ff020b7221 */ /* 0x000fc80000010100 */
[----:B------:R-:W-:-:S07]  /*0160*/  FFMA R11, R0, R11, R0 ;  /* 0x0000000b000b7223 */ /* 0x000fce0000000000 */
.L_x_2303:
[----:B------:R-:W-:Y:S01]  /*0170*/  VIADD R2, R11, 0xf3000000 ;  /* 0xf30000000b027836 */ /* 0x000fe20000000000 */
[----:B------:R0:W1:Y:S04]  /*0180*/  MUFU.RSQ R0, R11 ;  /* 0x0000000b00007308 */ /* 0x0000680000001400 */
[----:B------:R-:W-:-:S13]  /*0190*/  ISETP.GT.U32.AND P0, PT, R2, 0x727fffff, PT ;  /* 0x727fffff0200780c */ /* 0x000fda0003f04070 */
[----:B01----:R-:W-:Y:S05]  /*01a0*/  @!P0 BRA `(.L_x_2304) ;  /* 0x0000000000188947 */ /* 0x003fea0003800000 */
[----:B------:R-:W-:Y:S01]  /*01b0*/  BSSY.RECONVERGENT B0, `(.L_x_2305) ;  /* 0x0000003000007945 */ /* 0x000fe20003800200 */
[----:B------:R-:W-:-:S07]  /*01c0*/  MOV R25, 0x1e0 ;  /* 0x000001e000197802 */ /* 0x000fce0000000f00 */
[----:B------:R-:W-:Y:S05]  /*01d0*/  CALL.REL.NOINC `($__internal_31_$__cuda_sm20_sqrt_rn_f32_slowpath) ;  /* 0x0000009800907944 */ /* 0x000fea0003c00000 */
[----:B------:R-:W-:Y:S05]  /*01e0*/  BSYNC.RECONVERGENT B0 ;  /* 0x0000000000007941 */ /* 0x000fea0003800200 */
.L_x_2305:
[----:B------:R-:W-:Y:S01]  /*01f0*/  MOV R8, R21 ;  /* 0x0000001500087202 */ /* 0x000fe20000000f00 */
[----:B------:R-:W-:Y:S06]  /*0200*/  BRA `(.L_x_2306) ;  /* 0x0000000000107947 */ /* 0x000fec0003800000 */
.L_x_2304:
[C---:B------:R-:W-:Y:S01]  /*0210*/  FMUL.FTZ R8, R0.reuse, R11 ;  /* 0x0000000b00087220 */ /* 0x040fe20000410000 */
[----:B------:R-:W-:-:S03]  /*0220*/  FMUL.FTZ R0, R0, 0.5 ;  /* 0x3f00000000007820 */ /* 0x000fc60000410000 */
[----:B------:R-:W-:-:S04]  /*0230*/  FFMA R11, -R8, R8, R11 ;  /* 0x00000008080b7223 */ /* 0x000fc8000000010b */
[----:B------:R-:W-:-:S07]  /*0240*/  FFMA R8, R11, R0, R8 ;  /* 0x000000000b087223 */ /* 0x000fce0000000008 */
.L_x_2306:
[----:B------:R-:W0:Y:S01]  /*0250*/  LDCU UR7, c[0x0][0x3c0] ;  /* 0x00007800ff0777ac */ /* 0x000e220008000800 */
[C---:B------:R-:W-:Y:S01]  /*0260*/  VIADD R7, R1.reuse, 0x20 ;  /* 0x0000002001077836 */ /* 0x040fe20000000000 */
[----:B------:R-:W-:Y:S01]  /*0270*/  IADD3 R6, PT, PT, R1, 0x70, RZ ;  /* 0x0000007001067810 */ /* 0x000fe20007ffe0ff */
[----:B------:R-:W1:Y:S01]  /*0280*/  LDCU UR6, c[0x0][0x3bc] ;  /* 0x00007780ff0677ac */ /* 0x000e620008000800 */
[----:B------:R-:W2:Y:S01]  /*0290*/  LDCU.64 UR8, c[0x0][0x358] ;  /* 0x00006b00ff0877ac */ /* 0x000ea20008000a00 */
[----:B0-----:R-:W-:Y:S02]  /*02a0*/  ULOP3.LUT UR10, UR7, 0x7, URZ, 0xc0, !UPT ;  /* 0x00000007070a7892 */ /* 0x001fe4000f8ec0ff */
[----:B------:R-:W-:Y:S02]  /*02b0*/  ULOP3.LUT UR7, UR7, 0x7ffffff8, URZ, 0xc0, !UPT ;  /* 0x7ffffff807077892 */ /* 0x000fe4000f8ec0ff */
[----:B-12---:R-:W-:-:S12]  /*02c0*/  UIADD3 UR6, UPT, UPT, UR6, 0x1, URZ ;  /* 0x0000000106067890 */ /* 0x006fd8000fffe0ff */
.L_x_2472:
[----:B------:R-:W0:Y:S08]  /*02d0*/  LDC.64 R12, c[0x0][0x398] ;  /* 0x0000e600ff0c7b82 */ /* 0x000e300000000a00 */
[----:B-1----:R-:W1:Y:S08]  /*02e0*/  LDC.64 R14, c[0x0][0x390] ;  /* 0x0000e400ff0e7b82 */ /* 0x002e700000000a00 */
[----:B--2---:R-:W2:Y:S01]  /*02f0*/  LDC.64 R34, c[0x0][0x3a0] ;  /* 0x0000e800ff227b82 */ /* 0x004ea20000000a00 */
[----:B0-----:R-:W-:-:S07]  /*0300*/  IMAD.WIDE R12, R10, 0x4, R12 ;  /* 0x000000040a0c7825 */ /* 0x001fce00078e020c */
[----:B------:R-:W0:Y:S01]  /*0310*/  LDC R5, c[0x0][0x3c0] ;  /* 0x0000f000ff057b82 */ /* 0x000e220000000800 */
[----:B---3--:R-:W3:Y:S01]  /*0320*/  LDG.E R2, desc[UR8][R12.64] ;  /* 0x000000080c027981 */ /* 0x008ee2000c1e1900 */
[----:B-1----:R-:W-:-:S05]  /*0330*/  IMAD.WIDE R14, R10, 0x4, R14 ;  /* 0x000000040a0e7825 */ /* 0x002fca00078e020e */
[----:B----4-:R-:W4:Y:S01]  /*0340*/  LDG.E R3, desc[UR8][R14.64] ;  /* 0x000000080e037981 */ /* 0x010f22000c1e1900 */
[----:B--2---:R-:W-:-:S06]  /*0350*/  IMAD.WIDE R34, R10, 0x4, R34 ;  /* 0x000000040a227825 */ /* 0x004fcc00078e0222 */
[----:B------:R-:W2:Y:S01]  /*0360*/  LDG.E R34, desc[UR8][R34.64] ;  /* 0x0000000822227981 */ /* 0x000ea2000c1e1900 */
[----:B------:R-:W-:-:S05]  /*0370*/  IMAD.MOV.U32 R4, RZ, RZ, 0x3f800000 ;  /* 0x3f800000ff047424 */ /* 0x000fca00078e00ff */
[----:B------:R1:W-:Y:S01]  /*0380*/  STL [R1+0x48], R4 ;  /* 0x0000480401007387 */ /* 0x0003e20000100800 */
[----:B------:R-:W-:Y:S01]  /*0390*/  BSSY.RECONVERGENT B0, `(.L_x_2307) ;  /* 0x0000011000007945 */ /* 0x000fe20003800200 */
[----:B0-----:R-:W-:Y:S01]  /*03a0*/  ISETP.GE.AND P2, PT, R5, 0x1, PT ;  /* 0x000000010500780c */ /* 0x001fe20003f46270 */
[----:B---3--:R-:W-:-:S04]  /*03b0*/  FMUL R0, R2, R2 ;  /* 0x0000000202007220 */ /* 0x008fc80000400000 */
[----:B----4-:R-:W-:-:S04]  /*03c0*/  FFMA R11, R3, R3, R0 ;  /* 0x00000003030b7223 */ /* 0x010fc80000000000 */
[----:B--2---:R-:W-:-:S05]  /*03d0*/  FFMA R11, R34, R34, R11 ;  /* 0x00000022220b7223 */ /* 0x004fca000000000b */
[----:B------:R-:W-:Y:S01]  /*03e0*/  IADD3 R0, PT, PT, R11, -0xd000000, RZ ;  /* 0xf30000000b007810 */ /* 0x000fe20007ffe0ff */
[----:B------:R1:W0:Y:S03]  /*03f0*/  MUFU.RSQ R12, R11 ;  /* 0x0000000b000c7308 */ /* 0x0002260000001400 */
[----:B------:R-:W-:-:S13]  /*0400*/  ISETP.GT.U32.AND P0, PT, R0, 0x727fffff, PT ;  /* 0x727fffff0000780c */ /* 0x000fda0003f04070 */
[----:B-1----:R-:W-:Y:S05]  /*0410*/  @!P0 BRA `(.L_x_2308) ;  /* 0x0000000000108947 */ /* 0x002fea0003800000 */
[----:B------:R-:W-:-:S07]  /*0420*/  MOV R25, 0x440 ;  /* 0x0000044000197802 */ /* 0x000fce0000000f00 */
[----:B0-----:R-:W-:Y:S05]  /*0430*/  CALL.REL.NOINC `($__internal_31_$__cuda_sm20_sqrt_rn_f32_slowpath) ;  /* 0x0000009400f87944 */ /* 0x001fea0003c00000 */
[----:B------:R-:W-:Y:S01]  /*0440*/  IMAD.MOV.U32 R5, RZ, RZ, R21 ;  /* 0x000000ffff057224 */ /* 0x000fe200078e0015 */
[----:B------:R-:W-:Y:S06]  /*0450*/  BRA `(.L_x_2309) ;  /* 0x0000000000107947 */ /* 0x000fec0003800000 */
.L_x_2308:
[----:B0-----:R-:W-:Y:S01]  /*0460*/  FMUL.FTZ R0, R11, R12 ;  /* 0x0000000c0b007220 */ /* 0x001fe20000410000 */
[----:B------:R-:W-:-:S03]  /*0470*/  FMUL.FTZ R12, R12, 0.5 ;  /* 0x3f0000000c0c7820 */ /* 0x000fc60000410000 */
[----:B------:R-:W-:-:S04]  /*0480*/  FFMA R5, -R0, R0, R11 ;  /* 0x0000000000057223 */ /* 0x000fc8000000010b */
[----:B------:R-:W-:-:S07]  /*0490*/  FFMA R5, R5, R12, R0 ;  /* 0x0000000c05057223 */ /* 0x000fce0000000000 */
.L_x_2309:
[----:B------:R-:W-:Y:S05]  /*04a0*/  BSYNC.RECONVERGENT B0 ;  /* 0x0000000000007941 */ /* 0x000fea0003800200 */
.L_x_2307:
        /* <DEDUP_REMOVED lines=9> */
[----:B------:R-:W-:Y:S02]  /*0540*/  MOV R31, R5 ;  /* 0x00000005001f7202 */ /* 0x000fe40000000f00 */
[----:B------:R-:W-:-:S07]  /*0550*/  MOV R26, 0x570 ;  /* 0x00000570001a7802 */ /* 0x000fce0000000f00 */
[----:B------:R-:W-:Y:S05]  /*0560*/  CALL.REL.NOINC `($__internal_32_$__cuda_sm3x_div_rn_noftz_f32_slowpath) ;  /* 0x0000009800087944 */ /* 0x000fea0003c00000 */
.L_x_2311:
[----:B------:R-:W-:Y:S05]  /*0570*/  BSYNC.RECONVERGENT B2 ;  /* 0x0000000000027941 */ /* 0x000fea0003800200 */
.L_x_2310:
[----:B------:R-:W-:Y:S01]  /*0580*/  IMAD.MOV.U32 R11, RZ, RZ, 0x3f000000 ;  /* 0x3f000000ff0b7424 */ /* 0x000fe200078e00ff */
[C---:B------:R-:W-:Y:S01]  /*0590*/  FSETP.NEU.AND P1, PT, |R28|.reuse, 1, PT ;  /* 0x3f8000001c00780b */ /* 0x040fe20003f2d200 */
[----:B------:R-:W-:Y:S01]  /*05a0*/  HFMA2 R13, -RZ, RZ, 1.265625, -5052 ;  /* 0x3d10ecefff0d7431 */ /* 0x000fe200000001ff */
[C---:B------:R-:W-:Y:S01]  /*05b0*/  FSETP.GT.AND P0, PT, |R28|.reuse, 0.56000000238418579102, PT ;  /* 0x3f0f5c291c00780b */ /* 0x040fe20003f04200 */
[----:B------:R-:W-:Y:S01]  /*05c0*/  FFMA R0, |R28|, -R11, 0.5 ;  /* 0x3f0000001c007423 */ /* 0x000fe20000000a0b */
[----:B------:R-:W-:Y:S01]  /*05d0*/  FSETP.GT.AND P3, PT, |R2|, |R3|, PT ;  /* 0x400000030200720b */ /* 0x000fe20003f64200 */
[----:B------:R-:W-:Y:S01]  /*05e0*/  IMAD.MOV.U32 R14, RZ, RZ, 0x3fd774eb ;  /* 0x3fd774ebff0e7424 */ /* 0x000fe200078e00ff */
[----:B------:R-:W-:Y:S01]  /*05f0*/  BSSY.RECONVERGENT B2, `(.L_x_2312) ;  /* 0x0000022000027945 */ /* 0x000fe20003800200 */
[----:B------:R-:W0:Y:S01]  /*0600*/  MUFU.RSQ R11, R0 ;  /* 0x00000000000b7308 */ /* 0x000e220000001400 */
[----:B------:R-:W-:Y:S01]  /*0610*/  FSEL R34, |R3|, |R2|, P3 ;  /* 0x4000000203227208 */ /* 0x000fe20001800200 */
[----:B0-----:R-:W-:Y:S01]  /*0620*/  FMUL R4, R0, R11 ;  /* 0x0000000b00047220 */ /* 0x001fe20000400000 */
[----:B------:R-:W-:-:S04]  /*0630*/  FMUL R11, R11, -0.5 ;  /* 0xbf0000000b0b7820 */ /* 0x000fc80000400000 */
[----:B------:R-:W-:-:S04]  /*0640*/  FFMA R11, R4, R11, 0.5 ;  /* 0x3f000000040b7423 */ /* 0x000fc8000000000b */
[----:B------:R-:W-:Y:S01]  /*0650*/  FFMA R11, R4, R11, R4 ;  /* 0x0000000b040b7223 */ /* 0x000fe20000000004 */
[----:B------:R-:W-:-:S04]  /*0660*/  FSEL R4, |R2|, |R3|, P3 ;  /* 0x4000000302047208 */ /* 0x000fc80001800200 */
[----:B------:R-:W-:Y:S01]  /*0670*/  FSEL R11, R11, RZ, P1 ;  /* 0x000000ff0b0b7208 */ /* 0x000fe20000800000 */
[----:B------:R-:W0:Y:S01]  /*0680*/  MUFU.RCP R15, R4 ;  /* 0x00000004000f7308 */ /* 0x000e220000001000 */
[----:B------:R-:W-:Y:S02]  /*0690*/  FSETP.GT.AND P1, PT, R28, 0.56000000238418579102, PT ;  /* 0x3f0f5c291c00780b */ /* 0x000fe40003f24000 */
[----:B------:R-:W-:-:S04]  /*06a0*/  FSEL R11, R11, |R28|, P0 ;  /* 0x4000001c0b0b7208 */ /* 0x000fc80000000000 */
[----:B------:R-:W-:Y:S01]  /*06b0*/  LOP3.LUT R11, R11, 0x80000000, R28, 0xb8, !PT ;  /* 0x800000000b0b7812 */ /* 0x000fe200078eb81c */
[----:B------:R-:W1:Y:S04]  /*06c0*/  FCHK P4, R34, R4 ;  /* 0x0000000422007302 */ /* 0x000e680000080000 */
[----:B------:R-:W-:-:S04]  /*06d0*/  FMUL R0, R11, R11 ;  /* 0x0000000b0b007220 */ /* 0x000fc80000400000 */
[----:B------:R-:W-:Y:S01]  /*06e0*/  FFMA R13, R0, R13, 0.016980519518256187439 ;  /* 0x3c8b1abb000d7423 */ /* 0x000fe2000000000d */
[----:B0-----:R-:W-:-:S03]  /*06f0*/  FFMA R12, -R4, R15, 1 ;  /* 0x3f800000040c7423 */ /* 0x001fc6000000010f */
[----:B------:R-:W-:Y:S01]  /*0700*/  FFMA R13, R0, R13, 0.030762933194637298584 ;  /* 0x3cfc028c000d7423 */ /* 0x000fe2000000000d */
[----:B------:R-:W-:-:S03]  /*0710*/  FFMA R15, R15, R12, R15 ;  /* 0x0000000c0f0f7223 */ /* 0x000fc6000000000f */
[----:B------:R-:W-:Y:S01]  /*0720*/  FFMA R13, R0, R13, 0.044709417968988418579 ;  /* 0x3d372139000d7423 */ /* 0x000fe2000000000d */
[----:B------:R-:W-:-:S03]  /*0730*/  FFMA R12, R34, R15, RZ ;  /* 0x0000000f220c7223 */ /* 0x000fc600000000ff */
[----:B------:R-:W-:-:S04]  /*0740*/  FFMA R13, R0, R13, 0.074989043176174163818 ;  /* 0x3d9993db000d7423 */ /* 0x000fc8000000000d */
[----:B------:R-:W-:-:S04]  /*0750*/  FFMA R13, R0, R13, 0.16666707396507263184 ;  /* 0x3e2aaac6000d7423 */ /* 0x000fc8000000000d */
[----:B------:R-:W-:Y:S01]  /*0760*/  FMUL R0, R0, R13 ;  /* 0x0000000d00007220 */ /* 0x000fe20000400000 */
[----:B------:R-:W-:-:S03]  /*0770*/  FFMA R13, -R4, R12, R34 ;  /* 0x0000000c040d7223 */ /* 0x000fc60000000122 */
[----:B------:R-:W-:Y:S01]  /*0780*/  FFMA R0, R11, R0, R11 ;  /* 0x000000000b007223 */ /* 0x000fe2000000000b */
[----:B------:R-:W-:-:S04]  /*0790*/  FFMA R28, R15, R13, R12 ;  /* 0x0000000d0f1c7223 */ /* 0x000fc8000000000c */
[----:B------:R-:W-:-:S05]  /*07a0*/  FSEL R11, R0, -R0, P0 ;  /* 0x80000000000b7208 */ /* 0x000fca0000000000 */
[----:B------:R-:W-:-:S04]  /*07b0*/  @!P1 FFMA R0, R14, 0.93318945169448852539, R11 ;  /* 0x3f6ee5810e009823 */ /* 0x000fc8000000000b */
[----:B------:R-:W-:Y:S01]  /*07c0*/  @P0 FADD R0, R0, R0 ;  /* 0x0000000000000221 */ /* 0x000fe20000000000 */
[----:B-1----:R-:W-:Y:S06]  /*07d0*/  @!P4 BRA `(.L_x_2313) ;  /* 0x00000000000cc947 */ /* 0x002fec0003800000 */
[----:B------:R-:W-:Y:S02]  /*07e0*/  MOV R31, R4 ;  /* 0x00000004001f7202 */ /* 0x000fe40000000f00 */
[----:B------:R-:W-:-:S07]  /*07f0*/  MOV R26, 0x810 ;  /* 0x00000810001a7802 */ /* 0x000fce0000000f00 */
[----:B------:R-:W-:Y:S05]  /*0800*/  CALL.REL.NOINC `($__internal_32_$__cuda_sm3x_div_rn_noftz_f32_slowpath) ;  /* 0x0000009400607944 */ /* 0x000fea0003c00000 */
.L_x_2313:
[----:B------:R-:W-:Y:S05]  /*0810*/  BSYNC.RECONVERGENT B2 ;  /* 0x0000000000027941 */ /* 0x000fea0003800200 */
.L_x_2312:
[----:B------:R-:W-:Y:S02]  /*0820*/  IMAD.MOV.U32 R12, RZ, RZ, 0x3b33710b ;  /* 0x3b33710bff0c7424 */ /* 0x000fe400078e00ff */
[----:B------:R-:W-:Y:S01]  /*0830*/  FMUL R11, R28, R28 ;  /* 0x0000001c1c0b7220 */ /* 0x000fe20000400000 */
[C---:B------:R-:W-:Y:S01]  /*0840*/  ISETP.GE.AND P0, PT, R3.reuse, RZ, PT ;  /* 0x000000ff0300720c */ /* 0x040fe20003f06270 */
[----:B------:R-:W-:Y:S01]  /*0850*/  IMAD.MOV.U32 R13, RZ, RZ, 0x3f6ee581 ;  /* 0x3f6ee581ff0d7424 */ /* 0x000fe200078e00ff */
[----:B------:R-:W-:Y:S01]  /*0860*/  FSETP.NEU.AND P4, PT, |R3|, |R2|, PT ;  /* 0x400000020300720b */ /* 0x000fe20003f8d200 */
[----:B------:R-:W-:Y:S01]  /*0870*/  FFMA R12, R11, R12, -0.015681877732276916504 ;  /* 0xbc8077480b0c7423 */ /* 0x000fe2000000000c */
[----:B------:R-:W-:Y:S01]  /*0880*/  FSETP.NEU.AND P1, PT, R4, RZ, PT ;  /* 0x000000ff0400720b */ /* 0x000fe20003f2d000 */
[----:B------:R-:W-:Y:S01]  /*0890*/  HFMA2 R4, -RZ, RZ, 2.04296875, -15.78125 ;  /* 0x4016cbe4ff047431 */ /* 0x000fe200000001ff */
[----:B------:R-:W-:Y:S01]  /*08a0*/  FSEL R13, R13, 1.8663789033889770508, P3 ;  /* 0x3feee5810d0d7808 */ /* 0x000fe20001800000 */
[----:B------:R-:W-:Y:S01]  /*08b0*/  FFMA R12, R11, R12, 0.042200751602649688721 ;  /* 0x3d2cdab20b0c7423 */ /* 0x000fe2000000000c */
[----:B------:R-:W-:-:S03]  /*08c0*/  FADD R3, |R3|, |R2| ;  /* 0x4000000203037221 */ /* 0x000fc60000000200 */
[----:B------:R-:W-:-:S04]  /*08d0*/  FFMA R12, R11, R12, -0.074792981147766113281 ;  /* 0xbd992d100b0c7423 */ /* 0x000fc8000000000c */
[----:B------:R-:W-:-:S04]  /*08e0*/  FFMA R12, R11, R12, 0.10640415549278259277 ;  /* 0x3dd9ea6c0b0c7423 */ /* 0x000fc8000000000c */
[----:B------:R-:W-:-:S04]  /*08f0*/  FFMA R12, R11, R12, -0.14207722246646881104 ;  /* 0xbe117cb10b0c7423 */ /* 0x000fc8000000000c */
[----:B------:R-:W-:-:S04]  /*0900*/  FFMA R12, R11, R12, 0.19993925094604492188 ;  /* 0x3e4cbce00b0c7423 */ /* 0x000fc8000000000c */
[----:B------:R-:W-:-:S04]  /*0910*/  FFMA R12, R11, R12, -0.33333197236061096191 ;  /* 0xbeaaaa7d0b0c7423 */ /* 0x000fc8000000000c */
[----:B------:R-:W-:Y:S01]  /*0920*/  FMUL R11, R11, R12 ;  /* 0x0000000c0b0b7220 */ /* 0x000fe20000400000 */
[----:B------:R-:W-:-:S03]  /*0930*/  MOV R12, 0x3fd774eb ;  /* 0x3fd774eb000c7802 */ /* 0x000fc60000000f00 */
[----:B------:R-:W-:-:S04]  /*0940*/  FFMA R11, R11, R28, R28 ;  /* 0x0000001c0b0b7223 */ /* 0x000fc8000000001c */
[----:B------:R-:W-:-:S05]  /*0950*/  FFMA R12, R12, 0.93318945169448852539, -R11 ;  /* 0x3f6ee5810c0c7823 */ /* 0x000fca000000080b */
        /* <DEDUP_REMOVED lines=10> */
.L_x_2320:
        /* <DEDUP_REMOVED lines=25> */
.L_x_2317:
        /* <DEDUP_REMOVED lines=44> */
.L_x_2316:
[----:B------:R-:W-:Y:S05]  /*0e50*/  BSYNC.RECONVERGENT B0 ;  /* 0x0000000000007941 */ /* 0x000fea0003800200 */
.L_x_2315:
        /* <DEDUP_REMOVED lines=8> */
[----:B------:R-:W0:Y:S01]  /*0ee0*/  MUFU.RCP R16, R31 ;  /* 0x0000001f00107308 */ /* 0x000e220000001000 */
[----:B------:R-:W-:Y:S01]  /*0ef0*/  LOP3.LUT P1, RZ, R2, 0x2, RZ, 0xc0, !PT ;  /* 0x0000000202ff7812 */ /* 0x000fe2000782c0ff */
[----:B------:R-:W-:Y:S01]  /*0f00*/  BSSY.RECONVERGENT B2, `(.L_x_2318) ;  /* 0x0000013000027945 */ /* 0x000fe20003800200 */
[----:B------:R-:W-:-:S02]  /*0f10*/  FSEL R12, R12, -0.00019574658654164522886, P0 ;  /* 0xb94d41530c0c7808 */ /* 0x000fc40000000000 */
[----:B------:R-:W-:Y:S02]  /*0f20*/  FSEL R15, -R15, -0.4999999701976776123, !P0 ;  /* 0xbeffffff0f0f7808 */ /* 0x000fe40004000100 */
[----:B------:R-:W-:Y:S02]  /*0f30*/  FSEL R14, R14, 0.041666727513074874878, !P0 ;  /* 0x3d2aaabb0e0e7808 */ /* 0x000fe40004000000 */
[----:B------:R-:W-:-:S03]  /*0f40*/  FSEL R2, R11, 1, !P0 ;  /* 0x3f8000000b027808 */ /* 0x000fc60004000000 */
        /* <DEDUP_REMOVED lines=12> */
[----:B------:R-:W-:-:S07]  /*1010*/  MOV R26, 0x1030 ;  /* 0x00001030001a7802 */ /* 0x000fce0000000f00 */
[----:B------:R-:W-:Y:S05]  /*1020*/  CALL.REL.NOINC `($__internal_32_$__cuda_sm3x_div_rn_noftz_f32_slowpath) ;  /* 0x0000008c00587944 */ /* 0x000fea0003c00000 */
.L_x_2319:
[----:B------:R-:W-:Y:S05]  /*1030*/  BSYNC.RECONVERGENT B2 ;  /* 0x0000000000027941 */ /* 0x000fea0003800200 */
.L_x_2318:
[----:B------:R-:W0:Y:S01]  /*1040*/  LDC.64 R12, c[0x0][0x380] ;  /* 0x0000e000ff0c7b82 */ /* 0x000e220000000a00 */
[----:B------:R-:W1:Y:S01]  /*1050*/  LDCU.64 UR4, c[0x0][0x3c0] ;  /* 0x00007800ff0477ac */ /* 0x000e620008000a00 */
[----:B------:R-:W-:-:S06]  /*1060*/  FMUL R17, R28, R8 ;  /* 0x000000081c117220 */ /* 0x000fcc0000400000 */
[----:B------:R-:W2:Y:S01]  /*1070*/  LDC.64 R14, c[0x0][0x388] ;  /* 0x0000e200ff0e7b82 */ /* 0x000ea20000000a00 */
[C---:B-1----:R-:W-:Y:S02]  /*1080*/  IMAD R11, R3.reuse, UR5, R10 ;  /* 0x00000005030b7c24 */ /* 0x042fe4000f8e020a */
[----:B------:R-:W-:Y:S02]  /*1090*/  VIADD R3, R3, 0x1 ;  /* 0x0000000103037836 */ /* 0x000fe40000000000 */
[----:B0-----:R-:W-:-:S03]  /*10a0*/  IMAD.WIDE R12, R11, 0x4, R12 ;  /* 0x000000040b0c7825 */ /* 0x001fc600078e020c */
[----:B------:R-:W-:Y:S02]  /*10b0*/  ISETP.NE.AND P0, PT, R3, UR4, PT ;  /* 0x0000000403007c0c */ /* 0x000fe4000bf05270 */
[----:B------:R0:W-:Y:S01]  /*10c0*/  STG.E desc[UR8][R12.64], R17 ;  /* 0x000000110c007986 */ /* 0x0001e2000c101908 */
[----:B--2---:R-:W-:-:S04]  /*10d0*/  IMAD.WIDE R14, R11, 0x4, R14 ;  /* 0x000000040b0e7825 */ /* 0x004fc800078e020e */
[----:B------:R-:W-:-:S05]  /*10e0*/  FMUL R11, RZ, R28 ;  /* 0x0000001cff0b7220 */ /* 0x000fca0000400000 */
[----:B------:R0:W-:Y:S01]  /*10f0*/  STG.E desc[UR8][R14.64], R11 ;  /* 0x0000000b0e007986 */ /* 0x0001e2000c101908 */
[----:B------:R-:W-:Y:S05]  /*1100*/  @P0 BRA `(.L_x_2320) ;  /* 0xfffffff8003c0947 */ /* 0x000fea000383ffff */
.L_x_2314:
        /* <DEDUP_REMOVED lines=21> */
.L_x_2323:
[----:B0-----:R-:W-:-:S06]  /*1260*/  IMAD.WIDE.U32 R2, R11, 0x4, R18 ;  /* 0x000000040b027825 */ /* 0x001fcc00078e0012 */
[----:B------:R-:W2:Y:S01]  /*1270*/  LDG.E.CONSTANT R2, desc[UR8][R2.64] ;  /* 0x0000000802027981 */ /* 0x000ea2000c1e9900 */
[C---:B-1----:R-:W-:Y:S01]  /*1280*/  LEA R12, R11.reuse, R1, 0x2 ;  /* 0x000000010b0c7211 */ /* 0x042fe200078e10ff */
        /* <DEDUP_REMOVED lines=16> */
[----:B-1----:R-:W3:Y:S01]  /*1390*/  @P1 LDL R12, [R18+0x10] ;  /* 0x00001000120c1983 */ /* 0x002ee20000100800 */
        /* <DEDUP_REMOVED lines=14> */
[----:B------:R-:W1:Y:S01]  /*1480*/  I2F.F64.S64 R16, R16 ;  /* 0x0000001000107312 */ /* 0x000e620000301c00 */
[----:B------:R-:W-:Y:S02]  /*1490*/  ISETP.GE.AND P3, PT, R3, RZ, PT ;  /* 0x000000ff0300720c */ /* 0x000fe40003f66270 */
[----:B------:R-:W-:-:S05]  /*14a0*/  IADD3 R3, PT, PT, -R2, RZ, RZ ;  /* 0x000000ff02037210 */ /* 0x000fca0007ffe1ff */
[----:B------:R-:W-:Y:S01]  /*14b0*/  @!P1 IMAD.MOV.U32 R2, RZ, RZ, R3 ;  /* 0x000000ffff029224 */ /* 0x000fe200078e0003 */
[----:B-1----:R-:W-:-:S10]  /*14c0*/  DMUL R18, R16, UR4 ;  /* 0x0000000410127c28 */ /* 0x002fd40008000000 */
[----:B------:R-:W1:Y:S02]  /*14d0*/  F2F.F32.F64 R18, R18 ;  /* 0x0000001200127310 */ /* 0x000e640000301000 */
[----:B01----:R-:W-:-:S07]  /*14e0*/  FSEL R3, -R18, R18, !P3 ;  /* 0x0000001212037208 */ /* 0x003fce0005800100 */
.L_x_2322:
[----:B------:R-:W-:Y:S05]  /*14f0*/  BSYNC.RECONVERGENT B0 ;  /* 0x0000000000007941 */ /* 0x000fea0003800200 */
.L_x_2321:
        /* <DEDUP_REMOVED lines=30> */
.L_x_2326:
        /* <DEDUP_REMOVED lines=36> */
[----:B------:R-:W-:-:S05]  /*1920*/  IADD3 R0, PT, PT, -R15, RZ, RZ ;  /* 0x000000ff0f007210 */ /* 0x000fca0007ffe1ff */
[----:B------:R-:W-:Y:S01]  /*1930*/  @!P1 IMAD.MOV.U32 R15, RZ, RZ, R0 ;  /* 0x000000ffff0f9224 */ /* 0x000fe200078e0000 */
[----:B0-----:R-:W-:-:S10]  /*1940*/  DMUL R20, R12, UR4 ;  /* 0x000000040c147c28 */ /* 0x001fd40008000000 */
[----:B------:R-:W0:Y:S02]  /*1950*/  F2F.F32.F64 R20, R20 ;  /* 0x0000001400147310 */ /* 0x000e240000301000 */
[----:B0-----:R-:W-:-:S07]  /*1960*/  FSEL R13, -R20, R20, !P0 ;  /* 0x00000014140d7208 */ /* 0x001fce0004000100 */
.L_x_2325:
[----:B------:R-:W-:Y:S05]  /*1970*/  BSYNC.RECONVERGENT B0 ;  /* 0x0000000000007941 */ /* 0x000fea0003800200 */
.L_x_2324:
        /* <DEDUP_REMOVED lines=12> */
[----:B------:R-:W-:-:S04]  /*1a40*/  FFMA R0, R11, R12, R0 ;  /* 0x0000000c0b007223 */ /* 0x000fc80000000000 */
[----:B------:R-:W-:-:S04]  /*1a50*/  @P1 FADD R0, RZ, -R0 ;  /* 0x80000000ff001221 */ /* 0x000fc80000000000 */
[----:B------:R-:W-:-:S05]  /*1a60*/  FADD R3, -R0, -RZ ;  /* 0x800000ff00037221 */ /* 0x000fca0000000100 */
[----:B------:R0:W-:Y:S01]  /*1a70*/  STL.64 [R1+0x20], R2 ;  /* 0x0000200201007387 */ /* 0x0001e20000100a00 */
[----:B------:R-:W-:Y:S05]  /*1a80*/  @!P2 BRA `(.L_x_2327) ;  /* 0x0000000c0090a947 */ /* 0x000fea0003800000 */
[----:B------:R-:W1:Y:S02]  /*1a90*/  LDC.64 R12, c[0x0][0x3b0] ;  /* 0x0000ec00ff0c7b82 */ /* 0x000e640000000a00 */
[----:B-1----:R-:W2:Y:S02]  /*1aa0*/  LDG.E R12, desc[UR8][R12.64+0x4] ;  /* 0x000004080c0c7981 */ /* 0x002ea4000c1e1900 */
[----:B--2---:R-:W-:Y:S01]  /*1ab0*/  FMUL R31, R9, R12 ;  /* 0x0000000c091f7220 */ /* 0x004fe20000400000 */
[----:B------:R-:W-:-:S03]  /*1ac0*/  FMUL R34, R12, 3 ;  /* 0x404000000c227820 */ /* 0x000fc60000400000 */
        /* <DEDUP_REMOVED lines=9> */
[----:B------:R-:W-:Y:S05]  /*1b60*/  CALL.REL.NOINC `($__internal_32_$__cuda_sm3x_div_rn_noftz_f32_slowpath) ;  /* 0x0000008000887944 */ /* 0x000fea0003c00000 */
[----:B------:R-:W-:-:S07]  /*1b70*/  MOV R11, R28 ;  /* 0x0000001c000b7202 */ /* 0x000fce0000000f00 */
.L_x_2328:
[----:B------:R-:W-:Y:S01]  /*1b80*/  VIADD R3, R11, 0xf3000000 ;  /* 0xf30000000b037836 */ /* 0x000fe20000000000 */
[----:B------:R0:W1:Y:S01]  /*1b90*/  MUFU.RSQ R14, R11 ;  /* 0x0000000b000e7308 */ /* 0x0000620000001400 */
[----:B------:R-:W-:Y:S03]  /*1ba0*/  BSSY.RECONVERGENT B0, `(.L_x_2329) ;  /* 0x000000b000007945 */ /* 0x000fe60003800200 */
[----:B------:R-:W-:-:S13]  /*1bb0*/  ISETP.GT.U32.AND P0, PT, R3, 0x727fffff, PT ;  /* 0x727fffff0300780c */ /* 0x000fda0003f04070 */
[----:B01----:R-:W-:Y:S05]  /*1bc0*/  @!P0 BRA `(.L_x_2330) ;  /* 0x0000000000108947 */ /* 0x003fea0003800000 */
[----:B------:R-:W-:-:S07]  /*1bd0*/  MOV R25, 0x1bf0 ;  /* 0x00001bf000197802 */ /* 0x000fce0000000f00 */
[----:B------:R-:W-:Y:S05]  /*1be0*/  CALL.REL.NOINC `($__internal_31_$__cuda_sm20_sqrt_rn_f32_slowpath) ;  /* 0x00000080000c7944 */ /* 0x000fea0003c00000 */
[----:B------:R-:W-:Y:S01]  /*1bf0*/  MOV R3, R21 ;  /* 0x0000001500037202 */ /* 0x000fe20000000f00 */
[----:B------:R-:W-:Y:S06]  /*1c00*/  BRA `(.L_x_2331) ;  /* 0x0000000000107947 */ /* 0x000fec0003800000 */
.L_x_2330:
[C---:B------:R-:W-:Y:S01]  /*1c10*/  FMUL.FTZ R12, R14.reuse, R11 ;  /* 0x0000000b0e0c7220 */ /* 0x040fe20000410000 */
[----:B------:R-:W-:-:S03]  /*1c20*/  FMUL.FTZ R13, R14, 0.5 ;  /* 0x3f0000000e0d7820 */ /* 0x000fc60000410000 */
[----:B------:R-:W-:-:S04]  /*1c30*/  FFMA R3, -R12, R12, R11 ;  /* 0x0000000c0c037223 */ /* 0x000fc8000000010b */
[----:B------:R-:W-:-:S07]  /*1c40*/  FFMA R3, R3, R13, R12 ;  /* 0x0000000d03037223 */ /* 0x000fce000000000c */
.L_x_2331:
[----:B------:R-:W-:Y:S05]  /*1c50*/  BSYNC.RECONVERGENT B0 ;  /* 0x0000000000007941 */ /* 0x000fea0003800200 */
.L_x_2329:
[----:B------:R-:W-:Y:S01]  /*1c60*/  FMUL R3, R2, R3 ;  /* 0x0000000302037220 */ /* 0x000fe20000400000 */
[----:B------:R-:W-:-:S07]  /*1c70*/  IMAD.MOV.U32 R13, RZ, RZ, RZ ;  /* 0x000000ffff0d7224 */ /* 0x000fce00078e00ff */
.L_x_2342:
[----:B------:R-:W0:Y:S01]  /*1c80*/  LDC.64 R20, c[0x0][0x3a8] ;  /* 0x0000ea00ff147b82 */ /* 0x000e220000000a00 */
[----:B-1----:R-:W-:-:S04]  /*1c90*/  IMAD R11, R13, UR6, RZ ;  /* 0x000000060d0b7c24 */ /* 0x002fc8000f8e02ff */
[----:B0-----:R-:W-:-:S05]  /*1ca0*/  IMAD.WIDE R20, R11, 0x4, R20 ;  /* 0x000000040b147825 */ /* 0x001fca00078e0214 */
        /* <DEDUP_REMOVED lines=23> */
.L_x_2334:
        /* <DEDUP_REMOVED lines=10> */
[----:B-1----:R-:W-:Y:S01]  /*1ec0*/  SHF.R.U32.HI R16, RZ, 0x17, R14 ;  /* 0x00000017ff107819 */ /* 0x002fe2000001160e */
        /* <DEDUP_REMOVED lines=30> */
.L_x_2333:
[----:B------:R-:W-:Y:S05]  /*20b0*/  BSYNC.RECONVERGENT B0 ;  /* 0x0000000000007941 */ /* 0x000fea0003800200 */
.L_x_2332:
        /* <DEDUP_REMOVED lines=29> */
.L_x_2337:
        /* <DEDUP_REMOVED lines=42> */
.L_x_2336:
[----:B------:R-:W-:Y:S05]  /*2530*/  BSYNC.RECONVERGENT B0 ;  /* 0x0000000000007941 */ /* 0x000fea0003800200 */
.L_x_2335:
        /* <DEDUP_REMOVED lines=9> */
[----:B------:R-:W-:-:S03]  /*25d0*/  FSEL R22, -R22, -0.4999999701976776123, P0 ;  /* 0xbeffffff16167808 */ /* 0x000fc60000000100 */
[----:B------:R-:W-:Y:S01]  /*25e0*/  FFMA R21, R16, R21, R11 ;  /* 0x0000001510157223 */ /* 0x000fe2000000000b */
[----:B------:R-:W-:-:S03]  /*25f0*/  FSEL R11, R17, 1, P0 ;  /* 0x3f800000110b7808 */ /* 0x000fc60000000000 */
        /* <DEDUP_REMOVED lines=13> */
[----:B------:R-:W-:Y:S05]  /*26d0*/  CALL.REL.NOINC `($__internal_32_$__cuda_sm3x_div_rn_noftz_f32_slowpath) ;  /* 0x0000007400ac7944 */ /* 0x000fea0003c00000 */
[----:B------:R-:W-:-:S07]  /*26e0*/  IMAD.MOV.U32 R11, RZ, RZ, R28 ;  /* 0x000000ffff0b7224 */ /* 0x000fce00078e001c */
.L_x_2339:
[----:B------:R-:W-:Y:S05]  /*26f0*/  BSYNC.RECONVERGENT B2 ;  /* 0x0000000000027941 */ /* 0x000fea0003800200 */
.L_x_2338:
        /* <DEDUP_REMOVED lines=12> */
[----:B------:R-:W-:Y:S05]  /*27c0*/  CALL.REL.NOINC `($__internal_32_$__cuda_sm3x_div_rn_noftz_f32_slowpath) ;  /* 0x0000007400707944 */ /* 0x000fea0003c00000 */
.L_x_2341:
[----:B------:R-:W-:Y:S05]  /*27d0*/  BSYNC.RECONVERGENT B2 ;  /* 0x0000000000027941 */ /* 0x000fea0003800200 */
.L_x_2340:
[----:B------:R-:W0:Y:S01]  /*27e0*/  LDC.64 R14, c[0x0][0x3c0] ;  /* 0x0000f000ff0e7b82 */ /* 0x000e220000000a00 */
[----:B------:R-:W-:-:S04]  /*27f0*/  FADD R28, R28, R11 ;  /* 0x0000000b1c1c7221 */ /* 0x000fc80000000000 */
[----:B------:R-:W-:-:S03]  /*2800*/  FMUL R11, R3, R28 ;  /* 0x0000001c030b7220 */ /* 0x000fc60000400000 */
[----:B------:R-:W1:Y:S08]  /*2810*/  LDC.64 R16, c[0x0][0x380] ;  /* 0x0000e000ff107b82 */ /* 0x000e700000000a00 */
[----:B------:R-:W2:Y:S01]  /*2820*/  LDC.64 R18, c[0x0][0x388] ;  /* 0x0000e200ff127b82 */ /* 0x000ea20000000a00 */
[----:B0-----:R-:W-:Y:S01]  /*2830*/  IMAD R12, R14, 0x2, R13 ;  /* 0x000000020e0c7824 */ /* 0x001fe200078e020d */
[----:B------:R-:W-:-:S03]  /*2840*/  IADD3 R13, PT, PT, R13, 0x1, RZ ;  /* 0x000000010d0d7810 */ /* 0x000fc60007ffe0ff */
[----:B------:R-:W-:Y:S01]  /*2850*/  IMAD R15, R12, R15, R10 ;  /* 0x0000000f0c0f7224 */ /* 0x000fe200078e020a */
[----:B------:R-:W-:-:S03]  /*2860*/  ISETP.NE.AND P0, PT, R13, R14, PT ;  /* 0x0000000e0d00720c */ /* 0x000fc60003f05270 */
[----:B-1----:R-:W-:-:S05]  /*2870*/  IMAD.WIDE R16, R15, 0x4, R16 ;  /* 0x000000040f107825 */ /* 0x002fca00078e0210 */
[----:B------:R1:W-:Y:S01]  /*2880*/  STG.E desc[UR8][R16.64], R11 ;  /* 0x0000000b10007986 */ /* 0x0003e2000c101908 */
[----:B--2---:R-:W-:-:S04]  /*2890*/  IMAD.WIDE R18, R15, 0x4, R18 ;  /* 0x000000040f127825 */ /* 0x004fc800078e0212 */
[----:B------:R-:W-:-:S05]  /*28a0*/  FMUL R15, RZ, R28 ;  /* 0x0000001cff0f7220 */ /* 0x000fca0000400000 */
[----:B------:R1:W-:Y:S01]  /*28b0*/  STG.E desc[UR8][R18.64], R15 ;  /* 0x0000000f12007986 */ /* 0x0003e2000c101908 */
[----:B------:R-:W-:Y:S05]  /*28c0*/  @P0 BRA `(.L_x_2342) ;  /* 0xfffffff000ec0947 */ /* 0x000fea000383ffff */
.L_x_2327:
[----:B------:R-:W2:Y:S02]  /*28d0*/  LDC.64 R12, c[0x0][0x3b0] ;  /* 0x0000ec00ff0c7b82 */ /* 0x000ea40000000a00 */
[----:B--2---:R-:W2:Y:S04]  /*28e0*/  LDG.E R14, desc[UR8][R12.64+0x8] ;  /* 0x000008080c0e7981 */ /* 0x004ea8000c1e1900 */
        /* <DEDUP_REMOVED lines=8> */
[----:B-1----:R-:W-:-:S04]  /*2970*/  FFMA R11, -R31, R14, R34 ;  /* 0x0000000e1f0b7223 */ /* 0x002fc80000000122 */
[----:B------:R-:W-:Y:S01]  /*2980*/  FFMA R11, R3, R11, R14 ;  /* 0x0000000b030b7223 */ /* 0x000fe2000000000e */
[----:B--2---:R-:W-:Y:S06]  /*2990*/  @!P0 BRA `(.L_x_2343) ;  /* 0x00000000000c8947 */ /* 0x004fec0003800000 */
[----:B------:R-:W-:-:S07]  /*29a0*/  MOV R26, 0x29c0 ;  /* 0x000029c0001a7802 */ /* 0x000fce0000000f00 */
[----:B------:R-:W-:Y:S05]  /*29b0*/  CALL.REL.NOINC `($__internal_32_$__cuda_sm3x_div_rn_noftz_f32_slowpath) ;  /* 0x0000007000f47944 */ /* 0x000fea0003c00000 */
[----:B------:R-:W-:-:S07]  /*29c0*/  IMAD.MOV.U32 R11, RZ, RZ, R28 ;  /* 0x000000ffff0b7224 */ /* 0x000fce00078e001c */
.L_x_2343:
[----:B------:R-:W-:Y:S01]  /*29d0*/  IADD3 R3, PT, PT, R11, -0xd000000, RZ ;  /* 0xf30000000b037810 */ /* 0x000fe20007ffe0ff */
[----:B------:R0:W1:Y:S01]  /*29e0*/  MUFU.RSQ R14, R11 ;  /* 0x0000000b000e7308 */ /* 0x0000620000001400 */
[----:B------:R-:W-:Y:S02]  /*29f0*/  BSSY.RECONVERGENT B0, `(.L_x_2344) ;  /* 0x000000b000007945 */ /* 0x000fe40003800200 */
[----:B------:R-:W-:-:S13]  /*2a00*/  ISETP.GT.U32.AND P0, PT, R3, 0x727fffff, PT ;  /* 0x727fffff0300780c */ /* 0x000fda0003f04070 */
[----:B0-----:R-:W-:Y:S05]  /*2a10*/  @!P0 BRA `(.L_x_2345) ;  /* 0x0000000000108947 */ /* 0x001fea0003800000 */
[----:B------:R-:W-:-:S07]  /*2a20*/  MOV R25, 0x2a40 ;  /* 0x00002a4000197802 */ /* 0x000fce0000000f00 */
[----:B-1----:R-:W-:Y:S05]  /*2a30*/  CALL.REL.NOINC `($__internal_31_$__cuda_sm20_sqrt_rn_f32_slowpath) ;  /* 0x0000007000787944 */ /* 0x002fea0003c00000 */
[----:B------:R-:W-:Y:S01]  /*2a40*/  IMAD.MOV.U32 R15, RZ, RZ, R21 ;  /* 0x000000ffff0f7224 */ /* 0x000fe200078e0015 */
[----:B------:R-:W-:Y:S06]  /*2a50*/  BRA `(.L_x_2346) ;  /* 0x0000000000107947 */ /* 0x000fec0003800000 */
.L_x_2345:
[C---:B-1----:R-:W-:Y:S01]  /*2a60*/  FMUL.FTZ R12, R14.reuse, R11 ;  /* 0x0000000b0e0c7220 */ /* 0x042fe20000410000 */
[----:B------:R-:W-:-:S03]  /*2a70*/  FMUL.FTZ R15, R14, 0.5 ;  /* 0x3f0000000e0f7820 */ /* 0x000fc60000410000 */
[----:B------:R-:W-:-:S04]  /*2a80*/  FFMA R11, -R12, R12, R11 ;  /* 0x0000000c0c0b7223 */ /* 0x000fc8000000010b */
[----:B------:R-:W-:-:S07]  /*2a90*/  FFMA R15, R11, R15, R12 ;  /* 0x0000000f0b0f7223 */ /* 0x000fce000000000c */
.L_x_2346:
[----:B------:R-:W-:Y:S05]  /*2aa0*/  BSYNC.RECONVERGENT B0 ;  /* 0x0000000000007941 */ /* 0x000fea0003800200 */
.L_x_2344:
        /* <DEDUP_REMOVED lines=21> */
.L_x_2349:
        /* <DEDUP_REMOVED lines=28> */
[----:B0-----:R-:W-:Y:S02]  /*2dc0*/  SHF.R.U32.HI R14, RZ, 0x1e, R3 ;  /* 0x0000001eff0e7819 */ /* 0x001fe40000011603 */
[----:B------:R-:W-:-:S02]  /*2dd0*/  SHF.R.S32.HI R13, RZ, 0x1f, R11 ;  /* 0x0000001fff0d7819 */ /* 0x000fc4000001140b */
[----:B------:R-:W-:Y:S02]  /*2de0*/  LEA.HI R3, R11, R14, RZ, 0x1 ;  /* 0x0000000e0b037211 */ /* 0x000fe400078f08ff */
        /* <DEDUP_REMOVED lines=10> */
.L_x_2348:
[----:B------:R-:W-:Y:S05]  /*2e90*/  BSYNC.RECONVERGENT B0 ;  /* 0x0000000000007941 */ /* 0x000fea0003800200 */
.L_x_2347:
        /* <DEDUP_REMOVED lines=31> */
.L_x_2352:
        /* <DEDUP_REMOVED lines=41> */
.L_x_2351:
[----:B------:R-:W-:Y:S05]  /*3320*/  BSYNC.RECONVERGENT B0 ;  /* 0x0000000000007941 */ /* 0x000fea0003800200 */
.L_x_2350:
        /* <DEDUP_REMOVED lines=16> */
[----:B------:R-:W-:Y:S01]  /*3430*/  FMUL R3, R12, R15 ;  /* 0x0000000f0c037220 */ /* 0x000fe20000400000 */
[----:B------:R-:W-:-:S03]  /*3440*/  MOV R15, RZ ;  /* 0x000000ff000f7202 */ /* 0x000fc60000000f00 */
[----:B------:R-:W-:-:S07]  /*3450*/  FMUL R3, R0, -R3 ;  /* 0x8000000300037220 */ /* 0x000fce0000400000 */
.L_x_2364:
        /* <DEDUP_REMOVED lines=26> */
.L_x_2356:
[----:B0-----:R-:W-:-:S05]  /*3600*/  IMAD.WIDE.U32 R20, R23, 0x4, R12 ;  /* 0x0000000417147825 */ /* 0x001fca00078e000c */
[----:B------:R-:W2:Y:S01]  /*3610*/  LDG.E.CONSTANT R16, desc[UR8][R20.64] ;  /* 0x0000000814107981 */ /* 0x000ea2000c1e9900 */
[C---:B-1----:R-:W-:Y:S01]  /*3620*/  IMAD R24, R23.reuse, 0x4, R1 ;  /* 0x0000000417187824 */ /* 0x042fe200078e0201 */
        /* <DEDUP_REMOVED lines=30> */
[----:B------:R-:W-:Y:S02]  /*3810*/  LOP3.LUT R13, R17, R14, RZ, 0x3c, !PT ;  /* 0x0000000e110d7212 */ /* 0x000fe400078e3cff */
[----:B------:R-:W1:Y:S01]  /*3820*/  I2F.F64.S64 R20, R20 ;  /* 0x0000001400147312 */ /* 0x000e620000301c00 */
[----:B------:R-:W-:Y:S01]  /*3830*/  IMAD.MOV R12, RZ, RZ, -R16 ;  /* 0x000000ffff0c7224 */ /* 0x000fe200078e0a10 */
[----:B------:R-:W-:-:S04]  /*3840*/  ISETP.GE.AND P3, PT, R13, RZ, PT ;  /* 0x000000ff0d00720c */ /* 0x000fc80003f66270 */
[----:B------:R-:W-:Y:S01]  /*3850*/  @!P1 MOV R16, R12 ;  /* 0x0000000c00109202 */ /* 0x000fe20000000f00 */
[----:B-1----:R-:W-:-:S10]  /*3860*/  DMUL R24, R20, UR4 ;  /* 0x0000000414187c28 */ /* 0x002fd40008000000 */
[----:B------:R-:W1:Y:S02]  /*3870*/  F2F.F32.F64 R24, R24 ;  /* 0x0000001800187310 */ /* 0x000e640000301000 */
[----:B01----:R-:W-:-:S07]  /*3880*/  FSEL R17, -R24, R24, !P3 ;  /* 0x0000001818117208 */ /* 0x003fce0005800100 */
.L_x_2355:
[----:B------:R-:W-:Y:S05]  /*3890*/  BSYNC.RECONVERGENT B0 ;  /* 0x0000000000007941 */ /* 0x000fea0003800200 */
.L_x_2354:
        /* <DEDUP_REMOVED lines=29> */
.L_x_2359:
        /* <DEDUP_REMOVED lines=42> */
.L_x_2358:
[----:B------:R-:W-:Y:S05]  /*3d10*/  BSYNC.RECONVERGENT B0 ;  /* 0x0000000000007941 */ /* 0x000fea0003800200 */
.L_x_2357:
        /* <DEDUP_REMOVED lines=25> */
[----:B------:R-:W-:Y:S05]  /*3eb0*/  CALL.REL.NOINC `($__internal_32_$__cuda_sm3x_div_rn_noftz_f32_slowpath) ;  /* 0x0000005c00b47944 */ /* 0x000fea0003c00000 */
[----:B------:R-:W-:-:S07]  /*3ec0*/  MOV R12, R28 ;  /* 0x0000001c000c7202 */ /* 0x000fce0000000f00 */
.L_x_2361:
[----:B------:R-:W-:Y:S05]  /*3ed0*/  BSYNC.RECONVERGENT B2 ;  /* 0x0000000000027941 */ /* 0x000fea0003800200 */
.L_x_2360:
        /* <DEDUP_REMOVED lines=12> */
[----:B------:R-:W-:Y:S05]  /*3fa0*/  CALL.REL.NOINC `($__internal_32_$__cuda_sm3x_div_rn_noftz_f32_slowpath) ;  /* 0x0000005c00787944 */ /* 0x000fea0003c00000 */
.L_x_2363:
[----:B------:R-:W-:Y:S05]  /*3fb0*/  BSYNC.RECONVERGENT B2 ;  /* 0x0000000000027941 */ /* 0x000fea0003800200 */
.L_x_2362:
[----:B------:R-:W0:Y:S01]  /*3fc0*/  LDC.64 R16, c[0x0][0x3c0] ;  /* 0x0000f000ff107b82 */ /* 0x000e220000000a00 */
[----:B------:R-:W-:-:S04]  /*3fd0*/  FADD R12, R28, R12 ;  /* 0x0000000c1c0c7221 */ /* 0x000fc80000000000 */
[-C--:B------:R-:W-:Y:S01]  /*3fe0*/  FMUL R25, R11, R12.reuse ;  /* 0x0000000c0b197220 */ /* 0x080fe20000400000 */
[----:B------:R-:W-:Y:S02]  /*3ff0*/  FMUL R27, R3, R12 ;  /* 0x0000000c031b7220 */ /* 0x000fe40000400000 */
[----:B------:R-:W1:Y:S08]  /*4000*/  LDC.64 R20, c[0x0][0x380] ;  /* 0x0000e000ff147b82 */ /* 0x000e700000000a00 */
[----:B------:R-:W2:Y:S01]  /*4010*/  LDC.64 R18, c[0x0][0x388] ;  /* 0x0000e200ff127b82 */ /* 0x000ea20000000a00 */
[----:B0-----:R-:W-:-:S04]  /*4020*/  IMAD R14, R16, 0x3, R15 ;  /* 0x00000003100e7824 */ /* 0x001fc800078e020f */
[----:B------:R-:W-:-:S04]  /*4030*/  IMAD R13, R14, R17, R10 ;  /* 0x000000110e0d7224 */ /* 0x000fc800078e020a */
[----:B-1----:R-:W-:-:S05]  /*4040*/  IMAD.WIDE R22, R13, 0x4, R20 ;  /* 0x000000040d167825 */ /* 0x002fca00078e0214 */
[----:B------:R0:W-:Y:S01]  /*4050*/  STG.E desc[UR8][R22.64], R25 ;  /* 0x0000001916007986 */ /* 0x0001e2000c101908 */
[----:B--2---:R-:W-:-:S05]  /*4060*/  IMAD.WIDE R12, R13, 0x4, R18 ;  /* 0x000000040d0c7825 */ /* 0x004fca00078e0212 */
[----:B------:R0:W-:Y:S04]  /*4070*/  STG.E desc[UR8][R12.64], R27 ;  /* 0x0000001b0c007986 */ /* 0x0001e8000c101908 */
[----:B------:R-:W2:Y:S01]  /*4080*/  LDG.E R24, desc[UR8][R22.64] ;  /* 0x0000000816187981 */ /* 0x000ea2000c1e1900 */
[----:B------:R-:W-:-:S05]  /*4090*/  IADD3 R29, PT, PT, -R16, RZ, RZ ;  /* 0x000000ff101d7210 */ /* 0x000fca0007ffe1ff */
[----:B------:R-:W-:-:S04]  /*40a0*/  IMAD R14, R29, 0x2, R14 ;  /* 0x000000021d0e7824 */ /* 0x000fc800078e020e */
        /* <DEDUP_REMOVED lines=10> */
.L_x_2353:
[----:B------:R-:W1:Y:S02]  /*4150*/  LDCU UR4, c[0x0][0x3bc] ;  /* 0x00007780ff0477ac */ /* 0x000e640008000800 */
[----:B-1----:R-:W-:-:S09]  /*4160*/  UISETP.GE.AND UP0, UPT, UR4, 0x2, UPT ;  /* 0x000000020400788c */ /* 0x002fd2000bf06270 */
[----:B------:R-:W-:Y:S05]  /*4170*/  BRA.U !UP0, `(.L_x_2365) ;  /* 0x0000005508bc7547 */ /* 0x000fea000b800000 */
[----:B------:R-:W-:Y:S02]  /*4180*/  HFMA2 R17, -RZ, RZ, 0, 5.9604644775390625e-08 ;  /* 0x00000001ff117431 */ /* 0x000fe400000001ff */
[----:B0-----:R-:W-:Y:S01]  /*4190*/  IMAD.MOV.U32 R27, RZ, RZ, 0x2 ;  /* 0x00000002ff1b7424 */ /* 0x001fe200078e00ff */
[----:B------:R-:W-:Y:S01]  /*41a0*/  MOV R15, RZ ;  /* 0x000000ff000f7202 */ /* 0x000fe20000000f00 */
[----:B------:R-:W-:Y:S01]  /*41b0*/  IMAD.MOV.U32 R16, RZ, RZ, 0x3 ;  /* 0x00000003ff107424 */ /* 0x000fe200078e00ff */
[----:B------:R-:W-:Y:S02]  /*41c0*/  PRMT R14, RZ, 0x7610, R14 ;  /* 0x00007610ff0e7816 */ /* 0x000fe4000000000e */
[----:B------:R-:W-:-:S07]  /*41d0*/  PRMT R13, RZ, 0x7610, R13 ;  /* 0x00007610ff0d7816 */ /* 0x000fce000000000d */
.L_x_2471:
[----:B012-4-:R-:W-:-:S05]  /*41e0*/  IMAD R19, R27, 0x4, R1 ;  /* 0x000000041b137824 */ /* 0x017fca00078e0201 */
[----:B------:R-:W2:Y:S01]  /*41f0*/  LDL R3, [R19+0x1c] ;  /* 0x00001c0013037983 */ /* 0x000ea20000100800 */
[C---:B------:R-:W-:Y:S01]  /*4200*/  IADD3 R12, PT, PT, R15.reuse, 0x1, RZ ;  /* 0x000000010f0c7810 */ /* 0x040fe20007ffe0ff */
[----:B------:R-:W-:Y:S01]  /*4210*/  IMAD.MOV.U32 R24, RZ, RZ, RZ ;  /* 0x000000ffff187224 */ /* 0x000fe200078e00ff */
[----:B------:R-:W-:Y:S02]  /*4220*/  ISETP.GE.U32.AND P3, PT, R15, 0x7, PT ;  /* 0x000000070f00780c */ /* 0x000fe40003f66070 */
[----:B------:R-:W-:Y:S01]  /*4230*/  IADD3 R13, PT, PT, R13, 0x1, RZ ;  /* 0x000000010d0d7810 */ /* 0x000fe20007ffe0ff */
[----:B------:R-:W-:-:S05]  /*4240*/  IMAD.IADD R11, R12, 0x1, R27 ;  /* 0x000000010c0b7824 */ /* 0x000fca00078e021b */
[----:B------:R-:W-:Y:S01]  /*4250*/  I2FP.F32.S32 R11, R11 ;  /* 0x0000000b000b7245 */ /* 0x000fe20000201400 */
[-C--:B--2---:R-:W-:Y:S01]  /*4260*/  FMUL R18, R2, R3.reuse ;  /* 0x0000000302127220 */ /* 0x084fe20000400000 */
[----:B---3--:R-:W-:Y:S01]  /*4270*/  FMUL R20, R0, -R3 ;  /* 0x8000000300147220 */ /* 0x008fe20000400000 */
[----:B------:R0:W-:Y:S02]  /*4280*/  STL [R19+0x44], R3 ;  /* 0x0000440313007387 */ /* 0x0001e40000100800 */
[C---:B------:R-:W-:Y:S01]  /*4290*/  FMUL R18, R11.reuse, R18 ;  /* 0x000000120b127220 */ /* 0x040fe20000400000 */
[----:B------:R-:W-:-:S04]  /*42a0*/  FMUL R20, R11, R20 ;  /* 0x000000140b147220 */ /* 0x000fc80000400000 */
[----:B------:R0:W-:Y:S04]  /*42b0*/  STL [R19+0x1c], R18 ;  /* 0x00001c1213007387 */ /* 0x0001e80000100800 */
[----:B------:R0:W-:Y:S01]  /*42c0*/  STL [R19+0x20], R20 ;  /* 0x0000201413007387 */ /* 0x0001e20000100800 */
[----:B------:R-:W-:Y:S05]  /*42d0*/  @!P3 BRA `(.L_x_2366) ;  /* 0x0000000800e0b947 */ /* 0x000fea0003800000 */
[----:B------:R-:W-:-:S07]  /*42e0*/  HFMA2 R36, -RZ, RZ, 0, 0 ;  /* 0x00000000ff247431 */ /* 0x000fce00000001ff */
.L_x_2383:
[----:B0-----:R-:W-:-:S05]  /*42f0*/  IMAD R3, R36, 0x4, R1 ;  /* 0x0000000424037824 */ /* 0x001fca00078e0201 */
        /* <DEDUP_REMOVED lines=20> */
[----:B------:R-:W-:Y:S05]  /*4440*/  CALL.REL.NOINC `($__internal_32_$__cuda_sm3x_div_rn_noftz_f32_slowpath) ;  /* 0x0000005800507944 */ /* 0x000fea0003c00000 */
[----:B------:R-:W-:-:S07]  /*4450*/  IMAD.MOV.U32 R22, RZ, RZ, R28 ;  /* 0x000000ffff167224 */ /* 0x000fce00078e001c */
.L_x_2368:
[----:B------:R-:W-:Y:S05]  /*4460*/  BSYNC.RECONVERGENT B2 ;  /* 0x0000000000027941 */ /* 0x000fea0003800200 */
.L_x_2367:
[----:B------:R-:W-:Y:S01]  /*4470*/  LOP3.LUT R18, RZ, R36, RZ, 0x33, !PT ;  /* 0x00000024ff127212 */ /* 0x000fe200078e33ff */
[----:B------:R-:W-:Y:S01]  /*4480*/  FMUL R34, R2, R21 ;  /* 0x0000001502227220 */ /* 0x000fe20000400000 */
[----:B------:R-:W-:Y:S02]  /*4490*/  BSSY.RECONVERGENT B2, `(.L_x_2369) ;  /* 0x0000011000027945 */ /* 0x000fe40003800200 */
[----:B------:R-:W-:-:S04]  /*44a0*/  IADD3 R18, PT, PT, R18, R27, RZ ;  /* 0x0000001b12127210 */ /* 0x000fc80007ffe0ff */
        /* <DEDUP_REMOVED lines=14> */
[----:B------:R-:W-:-:S07]  /*4590*/  IMAD.MOV.U32 R23, RZ, RZ, R28 ;  /* 0x000000ffff177224 */ /* 0x000fce00078e001c */
.L_x_2370:
[----:B------:R-:W-:Y:S05]  /*45a0*/  BSYNC.RECONVERGENT B2 ;  /* 0x0000000000027941 */ /* 0x000fea0003800200 */
.L_x_2369:
[----:B------:R-:W2:Y:S04]  /*45b0*/  LDL.64 R24, [R3+0x50] ;  /* 0x0000500003187983 */ /* 0x000ea80000100a00 */
[----:B------:R-:W3:Y:S01]  /*45c0*/  LDL.64 R18, [R3+0x28] ;  /* 0x0000280003127983 */ /* 0x000ee20000100a00 */
[----:B------:R-:W-:Y:S01]  /*45d0*/  IADD3 R26, PT, PT, R37, -0x2, RZ ;  /* 0xfffffffe251a7810 */ /* 0x000fe20007ffe0ff */
[----:B------:R-:W-:Y:S02]  /*45e0*/  BSSY.RECONVERGENT B2, `(.L_x_2371) ;  /* 0x0000014000027945 */ /* 0x000fe40003800200 */
[----:B------:R0:W-:Y:S01]  /*45f0*/  STL.64 [R3+0x20], R22 ;  /* 0x0000201603007387 */ /* 0x0001e20000100a00 */
[----:B------:R-:W-:Y:S01]  /*4600*/  I2FP.F32.S32 R31, R26 ;  /* 0x0000001a001f7245 */ /* 0x000fe20000201400 */
[----:B------:R-:W-:-:S02]  /*4610*/  VIADD R26, R38, 0x1 ;  /* 0x00000001261a7836 */ /* 0x000fc40000000000 */
[----:B------:R0:W-:Y:S01]  /*4620*/  STL.64 [R3+0x48], R20 ;  /* 0x0000481403007387 */ /* 0x0001e20000100a00 */
[----:B------:R-:W1:Y:S02]  /*4630*/  MUFU.RCP R28, R31 ;  /* 0x0000001f001c7308 */ /* 0x000e640000001000 */
[----:B------:R-:W-:-:S05]  /*4640*/  I2FP.F32.S32 R29, R26 ;  /* 0x0000001a001d7245 */ /* 0x000fca0000201400 */
[----:B--2---:R-:W-:Y:S01]  /*4650*/  FMUL R24, R29, R24 ;  /* 0x000000181d187220 */ /* 0x004fe20000400000 */
[----:B-1----:R-:W-:Y:S01]  /*4660*/  FFMA R29, -R31, R28, 1 ;  /* 0x3f8000001f1d7423 */ /* 0x002fe2000000011c */
[----:B---3--:R-:W-:-:S03]  /*4670*/  FMUL R34, R2, R18 ;  /* 0x0000001202227220 */ /* 0x008fc60000400000 */
[----:B------:R-:W-:Y:S01]  /*4680*/  FFMA R29, R28, R29, R28 ;  /* 0x0000001d1c1d7223 */ /* 0x000fe2000000001c */
[----:B------:R-:W-:-:S04]  /*4690*/  FFMA R34, R11, R34, -R24 ;  /* 0x000000220b227223 */ /* 0x000fc80000000818 */
[----:B------:R-:W1:Y:S01]  /*46a0*/  FCHK P0, R34, R31 ;  /* 0x0000001f22007302 */ /* 0x000e620000000000 */
[----:B------:R-:W-:-:S04]  /*46b0*/  FFMA R24, R34, R29, RZ ;  /* 0x0000001d22187223 */ /* 0x000fc800000000ff */
[----:B------:R-:W-:-:S04]  /*46c0*/  FFMA R26, -R31, R24, R34 ;  /* 0x000000181f1a7223 */ /* 0x000fc80000000122 */
[----:B------:R-:W-:Y:S01]  /*46d0*/  FFMA R24, R29, R26, R24 ;  /* 0x0000001a1d187223 */ /* 0x000fe20000000018 */
[----:B01----:R-:W-:Y:S06]  /*46e0*/  @!P0 BRA `(.L_x_2372) ;  /* 0x00000000000c8947 */ /* 0x003fec0003800000 */
[----:B------:R-:W-:-:S07]  /*46f0*/  MOV R26, 0x4710 ;  /* 0x00004710001a7802 */ /* 0x000fce0000000f00 */
[----:B------:R-:W-:Y:S05]  /*4700*/  CALL.REL.NOINC `($__internal_32_$__cuda_sm3x_div_rn_noftz_f32_slowpath) ;  /* 0x0000005400a07944 */ /* 0x000fea0003c00000 */
[----:B------:R-:W-:-:S07]  /*4710*/  MOV R24, R28 ;  /* 0x0000001c00187202 */ /* 0x000fce0000000f00 */
.L_x_2372:
[----:B------:R-:W-:Y:S05]  /*4720*/  BSYNC.RECONVERGENT B2 ;  /* 0x0000000000027941 */ /* 0x000fea0003800200 */
.L_x_2371:
[----:B------:R-:W-:Y:S02]  /*4730*/  VIADD R20, R37, 0xfffffffd ;  /* 0xfffffffd25147836 */ /* 0x000fe40000000000 */
        /* <DEDUP_REMOVED lines=18> */
.L_x_2374:
[----:B------:R-:W-:Y:S05]  /*4860*/  BSYNC.RECONVERGENT B2 ;  /* 0x0000000000027941 */ /* 0x000fea0003800200 */
.L_x_2373:
        /* <DEDUP_REMOVED lines=23> */
.L_x_2376:
[----:B------:R-:W-:Y:S05]  /*49e0*/  BSYNC.RECONVERGENT B2 ;  /* 0x0000000000027941 */ /* 0x000fea0003800200 */
.L_x_2375:
        /* <DEDUP_REMOVED lines=19> */
.L_x_2378:
[----:B------:R-:W-:Y:S05]  /*4b20*/  BSYNC.RECONVERGENT B2 ;  /* 0x0000000000027941 */ /* 0x000fea0003800200 */
.L_x_2377:
        /* <DEDUP_REMOVED lines=23> */
.L_x_2380:
[----:B------:R-:W-:Y:S05]  /*4ca0*/  BSYNC.RECONVERGENT B2 ;  /* 0x0000000000027941 */ /* 0x000fea0003800200 */
.L_x_2379:
        /* <DEDUP_REMOVED lines=19> */
.L_x_2382:
[----:B------:R-:W-:Y:S05]  /*4de0*/  BSYNC.RECONVERGENT B2 ;  /* 0x0000000000027941 */ /* 0x000fea0003800200 */
.L_x_2381:
[----:B------:R1:W-:Y:S01]  /*4df0*/  STL.64 [R3+0x38], R24 ;  /* 0x0000381803007387 */ /* 0x0003e20000100a00 */
[----:B------:R-:W-:Y:S02]  /*4e00*/  IADD3 R36, PT, PT, R36, 0x8, RZ ;  /* 0x0000000824247810 */ /* 0x000fe40007ffe0ff */
[----:B------:R-:W-:Y:S01]  /*4e10*/  LOP3.LUT R21, R17, 0x7ffffff8, RZ, 0xc0, !PT ;  /* 0x7ffffff811157812 */ /* 0x000fe200078ec0ff */
[----:B------:R1:W-:Y:S03]  /*4e20*/  STL.64 [R3+0x60], R18 ;  /* 0x0000601203007387 */ /* 0x0003e60000100a00 */
[----:B------:R-:W-:-:S13]  /*4e30*/  ISETP.NE.AND P0, PT, R36, R21, PT ;  /* 0x000000152400720c */ /* 0x000fda0003f05270 */
[----:B-1----:R-:W-:Y:S05]  /*4e40*/  @P0 BRA `(.L_x_2383) ;  /* 0xfffffff400280947 */ /* 0x002fea000383ffff */
[----:B------:R-:W-:-:S07]  /*4e50*/  IMAD.MOV.U32 R24, RZ, RZ, R21 ;  /* 0x000000ffff187224 */ /* 0x000fce00078e0015 */
.L_x_2366:
[----:B------:R-:W-:-:S13]  /*4e60*/  LOP3.LUT P0, RZ, R17, 0x7, RZ, 0xc0, !PT ;  /* 0x0000000711ff7812 */ /* 0x000fda000780c0ff */
[----:B------:R-:W-:Y:S05]  /*4e70*/  @!P0 BRA `(.L_x_2384) ;  /* 0x0000000800d88947 */ /* 0x000fea0003800000 */
[----:B0-----:R-:W-:-:S04]  /*4e80*/  LOP3.LUT R3, R13, 0x7, RZ, 0xc0, !PT ;  /* 0x000000070d037812 */ /* 0x001fc800078ec0ff */
[----:B------:R-:W-:-:S04]  /*4e90*/  IADD3 R3, PT, PT, R3, -0x1, RZ ;  /* 0xffffffff03037810 */ /* 0x000fc80007ffe0ff */
[----:B------:R-:W-:-:S13]  /*4ea0*/  ISETP.GE.U32.AND P0, PT, R3, 0x3, PT ;  /* 0x000000030300780c */ /* 0x000fda0003f06070 */
[----:B------:R-:W-:Y:S05]  /*4eb0*/  @!P0 BRA `(.L_x_2385) ;  /* 0x0000000400848947 */ /* 0x000fea0003800000 */
[----:B------:R-:W-:-:S05]  /*4ec0*/  IMAD R22, R24, 0x4, R1 ;  /* 0x0000000418167824 */ /* 0x000fca00078e0201 */
[----:B------:R-:W2:Y:S04]  /*4ed0*/  LDL R19, [R22+0x20] ;  /* 0x0000200016137983 */ /* 0x000ea80000100800 */
[----:B------:R-:W3:Y:S01]  /*4ee0*/  LDL R26, [R22+0x48] ;  /* 0x00004800161a7983 */ /* 0x000ee20000100800 */
        /* <DEDUP_REMOVED lines=18> */
[----:B------:R-:W-:Y:S05]  /*5010*/  CALL.REL.NOINC `($__internal_32_$__cuda_sm3x_div_rn_noftz_f32_slowpath) ;  /* 0x0000004c005c7944 */ /* 0x000fea0003c00000 */
.L_x_2387:
[----:B------:R-:W-:Y:S05]  /*5020*/  BSYNC.RECONVERGENT B2 ;  /* 0x0000000000027941 */ /* 0x000fea0003800200 */
.L_x_2386:
        /* <DEDUP_REMOVED lines=9> */
[----:B------:R-:W1:Y:S01]  /*50c0*/  MUFU.RCP R23, R31 ;  /* 0x0000001f00177308 */ /* 0x000e620000001000 */
        /* <DEDUP_REMOVED lines=13> */
.L_x_2389:
[----:B------:R-:W-:Y:S05]  /*51a0*/  BSYNC.RECONVERGENT B2 ;  /* 0x0000000000027941 */ /* 0x000fea0003800200 */
.L_x_2388:
[----:B------:R-:W2:Y:S04]  /*51b0*/  LDL R26, [R22+0x50] ;  /* 0x00005000161a7983 */ /* 0x000ea80000100800 */
[----:B------:R-:W3:Y:S01]  /*51c0*/  LDL R19, [R22+0x28] ;  /* 0x0000280016137983 */ /* 0x000ee20000100800 */
[----:B------:R-:W-:Y:S01]  /*51d0*/  VIADD R23, R18, 0xfffffffe ;  /* 0xfffffffe12177836 */ /* 0x000fe20000000000 */
[----:B------:R-:W-:Y:S02]  /*51e0*/  BSSY.RECONVERGENT B2, `(.L_x_2390) ;  /* 0x0000013000027945 */ /* 0x000fe40003800200 */
[----:B------:R0:W-:Y:S02]  /*51f0*/  STL [R22+0x24], R21 ;  /* 0x0000241516007387 */ /* 0x0001e40000100800 */
[----:B------:R-:W-:-:S02]  /*5200*/  I2FP.F32.S32 R31, R23 ;  /* 0x00000017001f7245 */ /* 0x000fc40000201400 */
[----:B------:R-:W-:Y:S01]  /*5210*/  IADD3 R23, PT, PT, R20, 0x1, RZ ;  /* 0x0000000114177810 */ /* 0x000fe20007ffe0ff */
[----:B------:R0:W-:Y:S01]  /*5220*/  STL [R22+0x4c], R3 ;  /* 0x00004c0316007387 */ /* 0x0001e20000100800 */
        /* <DEDUP_REMOVED lines=14> */
.L_x_2391:
[----:B------:R-:W-:Y:S05]  /*5310*/  BSYNC.RECONVERGENT B2 ;  /* 0x0000000000027941 */ /* 0x000fea0003800200 */
.L_x_2390:
[----:B------:R-:W2:Y:S04]  /*5320*/  LDL R21, [R22+0x54] ;  /* 0x0000540016157983 */ /* 0x000ea80000100800 */
[----:B------:R-:W3:Y:S01]  /*5330*/  LDL R3, [R22+0x2c] ;  /* 0x00002c0016037983 */ /* 0x000ee20000100800 */
[----:B------:R-:W-:Y:S01]  /*5340*/  VIADD R18, R18, 0xfffffffd ;  /* 0xfffffffd12127836 */ /* 0x000fe20000000000 */
[----:B------:R-:W-:Y:S01]  /*5350*/  IADD3 R20, PT, PT, R20, 0x2, RZ ;  /* 0x0000000214147810 */ /* 0x000fe20007ffe0ff */
[----:B------:R-:W-:Y:S01]  /*5360*/  BSSY.RECONVERGENT B2, `(.L_x_2392) ;  /* 0x0000013000027945 */ /* 0x000fe20003800200 */
[----:B------:R0:W-:Y:S02]  /*5370*/  STL [R22+0x28], R28 ;  /* 0x0000281c16007387 */ /* 0x0001e40000100800 */
[----:B------:R-:W-:-:S02]  /*5380*/  I2FP.F32.S32 R31, R18 ;  /* 0x00000012001f7245 */ /* 0x000fc40000201400 */
[----:B------:R-:W-:Y:S01]  /*5390*/  I2FP.F32.S32 R20, R20 ;  /* 0x0000001400147245 */ /* 0x000fe20000201400 */
[----:B------:R0:W-:Y:S01]  /*53a0*/  STL [R22+0x50], R19 ;  /* 0x0000501316007387 */ /* 0x0001e20000100800 */
[----:B------:R-:W1:Y:S03]  /*53b0*/  MUFU.RCP R18, R31 ;  /* 0x0000001f00127308 */ /* 0x000e660000001000 */
        /* <DEDUP_REMOVED lines=12> */
[----:B------:R-:W-:-:S07]  /*5480*/  IMAD.MOV.U32 R21, RZ, RZ, R28 ;  /* 0x000000ffff157224 */ /* 0x000fce00078e001c */
.L_x_2393:
[----:B------:R-:W-:Y:S05]  /*5490*/  BSYNC.RECONVERGENT B2 ;  /* 0x0000000000027941 */ /* 0x000fea0003800200 */
.L_x_2392:
[----:B------:R0:W-:Y:S01]  /*54a0*/  STL [R22+0x2c], R21 ;  /* 0x00002c1516007387 */ /* 0x0001e20000100800 */
[----:B------:R-:W-:-:S03]  /*54b0*/  IADD3 R24, PT, PT, R24, 0x4, RZ ;  /* 0x0000000418187810 */ /* 0x000fc60007ffe0ff */
[----:B------:R0:W-:Y:S04]  /*54c0*/  STL [R22+0x54], R3 ;  /* 0x0000540316007387 */ /* 0x0001e80000100800 */
.L_x_2385:
[----:B------:R-:W-:-:S13]  /*54d0*/  LOP3.LUT P0, RZ, R13, 0x3, RZ, 0xc0, !PT ;  /* 0x000000030dff7812 */ /* 0x000fda000780c0ff */
[----:B------:R-:W-:Y:S05]  /*54e0*/  @!P0 BRA `(.L_x_2384) ;  /* 0x00000004003c8947 */ /* 0x000fea0003800000 */
[----:B------:R-:W-:-:S13]  /*54f0*/  LOP3.LUT P0, RZ, R14, 0x3, RZ, 0xc0, !PT ;  /* 0x000000030eff7812 */ /* 0x000fda000780c0ff */
[----:B------:R-:W-:Y:S05]  /*5500*/  @!P0 BRA `(.L_x_2394) ;  /* 0x0000000000c88947 */ /* 0x000fea0003800000 */
[----:B------:R-:W-:-:S05]  /*5510*/  IMAD R18, R24, 0x4, R1 ;  /* 0x0000000418127824 */ /* 0x000fca00078e0201 */
[----:B0-----:R-:W2:Y:S04]  /*5520*/  LDL R21, [R18+0x20] ;  /* 0x0000200012157983 */ /* 0x001ea80000100800 */
        /* <DEDUP_REMOVED lines=20> */
.L_x_2396:
[----:B------:R-:W-:Y:S05]  /*5670*/  BSYNC.RECONVERGENT B2 ;  /* 0x0000000000027941 */ /* 0x000fea0003800200 */
.L_x_2395:
        /* <DEDUP_REMOVED lines=23> */
.L_x_2398:
[----:B------:R-:W-:Y:S05]  /*57f0*/  BSYNC.RECONVERGENT B2 ;  /* 0x0000000000027941 */ /* 0x000fea0003800200 */
.L_x_2397:
[----:B------:R1:W-:Y:S01]  /*5800*/  STL [R18+0x24], R3 ;  /* 0x0000240312007387 */ /* 0x0003e20000100800 */
[----:B------:R-:W-:-:S03]  /*5810*/  VIADD R24, R24, 0x2 ;  /* 0x0000000218187836 */ /* 0x000fc60000000000 */
[----:B------:R1:W-:Y:S04]  /*5820*/  STL [R18+0x4c], R19 ;  /* 0x00004c1312007387 */ /* 0x0003e80000100800 */
.L_x_2394:
        /* <DEDUP_REMOVED lines=24> */
.L_x_2400:
[----:B------:R-:W-:Y:S05]  /*59b0*/  BSYNC.RECONVERGENT B2 ;  /* 0x0000000000027941 */ /* 0x000fea0003800200 */
.L_x_2399:
[----:B------:R1:W-:Y:S04]  /*59c0*/  STL [R18+0x20], R28 ;  /* 0x0000201c12007387 */ /* 0x0003e80000100800 */
[----:B------:R1:W-:Y:S02]  /*59d0*/  STL [R18+0x48], R3 ;  /* 0x0000480312007387 */ /* 0x0003e40000100800 */
.L_x_2384:
[----:B------:R-:W-:-:S07]  /*59e0*/  HFMA2 R24, -RZ, RZ, 0, 0 ;  /* 0x00000000ff187431 */ /* 0x000fce00000001ff */
.L_x_2463:
[----:B01----:R-:W0:Y:S01]  /*59f0*/  LDC.64 R18, c[0x0][0x3b0] ;  /* 0x0000ec00ff127b82 */ /* 0x003e220000000a00 */
[C---:B------:R-:W-:Y:S01]  /*5a00*/  IMAD.IADD R20, R24.reuse, 0x1, R27 ;  /* 0x0000000118147824 */ /* 0x040fe200078e021b */
[----:B------:R-:W-:-:S03]  /*5a10*/  IADD3 R3, PT, PT, -R24, R27, RZ ;  /* 0x0000001b18037210 */ /* 0x000fc60007ffe1ff */
[----:B0-----:R-:W-:-:S06]  /*5a20*/  IMAD.WIDE.U32 R22, R20, 0x4, R18 ;  /* 0x0000000414167825 */ /* 0x001fcc00078e0012 */
[----:B------:R-:W2:Y:S01]  /*5a30*/  LDG.E R22, desc[UR8][R22.64] ;  /* 0x0000000816167981 */ /* 0x000ea2000c1e1900 */
[----:B------:R-:W-:-:S06]  /*5a40*/  IMAD.WIDE.U32 R18, R3, 0x4, R18 ;  /* 0x0000000403127825 */ /* 0x000fcc00078e0012 */
[----:B------:R-:W3:Y:S01]  /*5a50*/  LDG.E R18, desc[UR8][R18.64] ;  /* 0x0000000812127981 */ /* 0x000ee2000c1e1900 */
        /* <DEDUP_REMOVED lines=15> */
.L_x_2401:
[----:B------:R-:W-:Y:S01]  /*5b50*/  IADD3 R3, PT, PT, R11, -0xd000000, RZ ;  /* 0xf30000000b037810 */ /* 0x000fe20007ffe0ff */
[----:B------:R0:W1:Y:S01]  /*5b60*/  MUFU.RSQ R22, R11 ;  /* 0x0000000b00167308 */ /* 0x0000620000001400 */
[----:B------:R-:W-:Y:S02]  /*5b70*/  BSSY.RECONVERGENT B0, `(.L_x_2402) ;  /* 0x000000a000007945 */ /* 0x000fe40003800200 */
[----:B------:R-:W-:-:S13]  /*5b80*/  ISETP.GT.U32.AND P0, PT, R3, 0x727fffff, PT ;  /* 0x727fffff0300780c */ /* 0x000fda0003f04070 */
[----:B0-----:R-:W-:Y:S05]  /*5b90*/  @!P0 BRA `(.L_x_2403) ;  /* 0x00000000000c8947 */ /* 0x001fea0003800000 */
[----:B------:R-:W-:-:S07]  /*5ba0*/  MOV R25, 0x5bc0 ;  /* 0x00005bc000197802 */ /* 0x000fce0000000f00 */
[----:B-1----:R-:W-:Y:S05]  /*5bb0*/  CALL.REL.NOINC `($__internal_31_$__cuda_sm20_sqrt_rn_f32_slowpath) ;  /* 0x0000004000187944 */ /* 0x002fea0003c00000 */
[----:B------:R-:W-:Y:S05]  /*5bc0*/  BRA `(.L_x_2404) ;  /* 0x0000000000107947 */ /* 0x000fea0003800000 */
.L_x_2403:
[C---:B-1----:R-:W-:Y:S01]  /*5bd0*/  FMUL.FTZ R18, R22.reuse, R11 ;  /* 0x0000000b16127220 */ /* 0x042fe20000410000 */
[----:B------:R-:W-:-:S03]  /*5be0*/  FMUL.FTZ R21, R22, 0.5 ;  /* 0x3f00000016157820 */ /* 0x000fc60000410000 */
[----:B------:R-:W-:-:S04]  /*5bf0*/  FFMA R11, -R18, R18, R11 ;  /* 0x00000012120b7223 */ /* 0x000fc8000000010b */
[----:B------:R-:W-:-:S07]  /*5c00*/  FFMA R21, R11, R21, R18 ;  /* 0x000000150b157223 */ /* 0x000fce0000000012 */
.L_x_2404:
[----:B------:R-:W-:Y:S05]  /*5c10*/  BSYNC.RECONVERGENT B0 ;  /* 0x0000000000007941 */ /* 0x000fea0003800200 */
.L_x_2402:
        /* <DEDUP_REMOVED lines=22> */
.L_x_2407:
        /* <DEDUP_REMOVED lines=34> */
[----:B-1----:R-:W-:Y:S02]  /*5fa0*/  LOP3.LUT R29, R11, R26, RZ, 0x3c, !PT ;  /* 0x0000001a0b1d7212 */ /* 0x002fe400078e3cff */
[----:B------:R-:W0:Y:S01]  /*5fb0*/  I2F.F64.S64 R18, R18 ;  /* 0x0000001200127312 */ /* 0x000e220000301c00 */
[----:B------:R-:W-:Y:S01]  /*5fc0*/  IMAD.MOV R11, RZ, RZ, -R3 ;  /* 0x000000ffff0b7224 */ /* 0x000fe200078e0a03 */
[----:B------:R-:W-:-:S04]  /*5fd0*/  ISETP.GE.AND P4, PT, R29, RZ, PT ;  /* 0x000000ff1d00720c */ /* 0x000fc80003f86270 */
[----:B------:R-:W-:Y:S01]  /*5fe0*/  @!P1 MOV R3, R11 ;  /* 0x0000000b00039202 */ /* 0x000fe20000000f00 */
[----:B0-----:R-:W-:-:S10]  /*5ff0*/  DMUL R22, R18, UR4 ;  /* 0x0000000412167c28 */ /* 0x001fd40008000000 */
[----:B------:R-:W0:Y:S02]  /*6000*/  F2F.F32.F64 R22, R22 ;  /* 0x0000001600167310 */ /* 0x000e240000301000 */
[----:B0-----:R-:W-:-:S07]  /*6010*/  FSEL R11, -R22, R22, !P4 ;  /* 0x00000016160b7208 */ /* 0x001fce0006000100 */
.L_x_2406:
[----:B------:R-:W-:Y:S05]  /*6020*/  BSYNC.RECONVERGENT B0 ;  /* 0x0000000000007941 */ /* 0x000fea0003800200 */
.L_x_2405:
[----:B------:R-:W-:-:S06]  /*6030*/  LEA R29, R24, R7, 0x2 ;  /* 0x00000007181d7211 */ /* 0x000fcc00078e10ff */
[----:B------:R-:W2:Y:S01]  /*6040*/  LDL R29, [R29] ;  /* 0x000000001d1d7983 */ /* 0x000ea20000100800 */
        /* <DEDUP_REMOVED lines=26> */
[----:B------:R-:W-:Y:S01]  /*61f0*/  IMAD.MOV.U32 R25, RZ, RZ, RZ ;  /* 0x000000ffff197224 */ /* 0x000fe200078e00ff */
[----:B------:R-:W-:Y:S01]  /*6200*/  MOV R3, RZ ;  /* 0x000000ff00037202 */ /* 0x000fe20000000f00 */
[----:B------:R-:W-:Y:S01]  /*6210*/  UMOV UR4, URZ ;  /* 0x000000ff00047c82 */ /* 0x000fe20008000000 */
[----:B------:R-:W-:-:S07]  /*6220*/  LOP3.LUT R35, R11, 0x80000000, RZ, 0xfc, !PT ;  /* 0x800000000b237812 */ /* 0x000fce00078efcff */
.L_x_2410:
        /* <DEDUP_REMOVED lines=31> */
[----:B-1----:R-:W-:Y:S02]  /*6420*/  LEA.HI R25, R11, R28, RZ, 0x1 ;  /* 0x0000001c0b197211 */ /* 0x002fe400078f08ff */
[C---:B------:R-:W-:Y:S02]  /*6430*/  LOP3.LUT R18, R19.reuse, R18, RZ, 0x3c, !PT ;  /* 0x0000001213127212 */ /* 0x040fe400078e3cff */
[----:B------:R-:W-:Y:S01]  /*6440*/  LOP3.LUT R19, R19, R11, RZ, 0x3c, !PT ;  /* 0x0000000b13137212 */ /* 0x000fe200078e3cff */
[----:B------:R-:W-:Y:S01]  /*6450*/  IMAD.MOV R3, RZ, RZ, -R25 ;  /* 0x000000ffff037224 */ /* 0x000fe200078e0a19 */
[----:B------:R-:W-:-:S04]  /*6460*/  LOP3.LUT R26, R11, R26, RZ, 0x3c, !PT ;  /* 0x0000001a0b1a7212 */ /* 0x000fc800078e3cff */
[----:B------:R-:W0:Y:S01]  /*6470*/  I2F.F64.S64 R18, R18 ;  /* 0x0000001200127312 */ /* 0x000e220000301c00 */
[----:B------:R-:W-:Y:S02]  /*6480*/  ISETP.GE.AND P0, PT, R26, RZ, PT ;  /* 0x000000ff1a00720c */ /* 0x000fe40003f06270 */
[----:B------:R-:W-:Y:S01]  /*6490*/  @!P1 MOV R25, R3 ;  /* 0x0000000300199202 */ /* 0x000fe20000000f00 */
[----:B0-----:R-:W-:-:S10]  /*64a0*/  DMUL R22, R18, UR4 ;  /* 0x0000000412167c28 */ /* 0x001fd40008000000 */
[----:B------:R-:W0:Y:S02]  /*64b0*/  F2F.F32.F64 R22, R22 ;  /* 0x0000001600167310 */ /* 0x000e240000301000 */
[----:B0-----:R-:W-:-:S07]  /*64c0*/  FSEL R28, -R22, R22, !P0 ;  /* 0x00000016161c7208 */ /* 0x001fce0004000100 */
.L_x_2409:
[----:B------:R-:W-:Y:S05]  /*64d0*/  BSYNC.RECONVERGENT B0 ;  /* 0x0000000000007941 */ /* 0x000fea0003800200 */
.L_x_2408:
[----:B------:R-:W-:Y:S05]  /*64e0*/  @!P2 BRA `(.L_x_2411) ;  /* 0x000000240068a947 */ /* 0x000fea0003800000 */
[----:B------:R-:W-:Y:S01]  /*64f0*/  FMUL R3, R28, R28 ;  /* 0x0000001c1c037220 */ /* 0x000fe20000400000 */
[C---:B------:R-:W-:Y:S01]  /*6500*/  LOP3.LUT R11, R25.reuse, 0x1, RZ, 0xc0, !PT ;  /* 0x00000001190b7812 */ /* 0x040fe200078ec0ff */
[----:B------:R-:W-:Y:S01]  /*6510*/  HFMA2 R22, -RZ, RZ, 0, 0 ;  /* 0x00000000ff167431 */ /* 0x000fe200000001ff */
[----:B------:R-:W-:Y:S01]  /*6520*/  LOP3.LUT P1, RZ, R25, 0x2, RZ, 0xc0, !PT ;  /* 0x0000000219ff7812 */ /* 0x000fe2000782c0ff */
[----:B------:R-:W-:Y:S01]  /*6530*/  FFMA R31, R3, R31, -0.0013887860113754868507 ;  /* 0xbab607ed031f7423 */ /* 0x000fe2000000001f */
[----:B------:R-:W-:Y:S01]  /*6540*/  ISETP.NE.U32.AND P0, PT, R11, 0x1, PT ;  /* 0x000000010b00780c */ /* 0x000fe20003f05070 */
[----:B------:R-:W-:-:S03]  /*6550*/  IMAD R20, R27, R27, R20 ;  /* 0x0000001b1b147224 */ /* 0x000fc600078e0214 */
        /* <DEDUP_REMOVED lines=8> */
[----:B------:R-:W-:-:S03]  /*65e0*/  FMUL R11, R30, R21 ;  /* 0x000000151e0b7220 */ /* 0x000fc60000400000 */
[----:B------:R-:W-:-:S04]  /*65f0*/  @P1 FADD R18, RZ, -R18 ;  /* 0x80000012ff121221 */ /* 0x000fc80000000000 */
[----:B------:R-:W-:-:S04]  /*6600*/  FMUL R18, R29, R18 ;  /* 0x000000121d127220 */ /* 0x000fc80000400000 */
[----:B------:R-:W-:-:S07]  /*6610*/  FMUL R21, R18, R21 ;  /* 0x0000001512157220 */ /* 0x000fce0000400000 */
.L_x_2462:
        /* <DEDUP_REMOVED lines=25> */
.L_x_2414:
        /* <DEDUP_REMOVED lines=29> */
[----:B------:R-:W-:Y:S02]  /*6980*/  SHF.R.S32.HI R29, RZ, 0x1f, R26 ;  /* 0x0000001fff1d7819 */ /* 0x000fe4000001141a */
[----:B-1----:R-:W-:Y:S02]  /*6990*/  LOP3.LUT R32, R26, R3, RZ, 0x3c, !PT ;  /* 0x000000031a207212 */ /* 0x002fe400078e3cff */
[C---:B------:R-:W-:Y:S02]  /*69a0*/  LOP3.LUT R28, R29.reuse, R25, RZ, 0x3c, !PT ;  /* 0x000000191d1c7212 */ /* 0x040fe400078e3cff */
[----:B------:R-:W-:Y:S02]  /*69b0*/  LOP3.LUT R29, R29, R26, RZ, 0x3c, !PT ;  /* 0x0000001a1d1d7212 */ /* 0x000fe400078e3cff */
[----:B------:R-:W-:Y:S02]  /*69c0*/  SHF.R.U32.HI R25, RZ, 0x1e, R18 ;  /* 0x0000001eff197819 */ /* 0x000fe40000011612 */
[----:B------:R-:W-:-:S02]  /*69d0*/  ISETP.GE.AND P1, PT, R32, RZ, PT ;  /* 0x000000ff2000720c */ /* 0x000fc40003f26270 */
[----:B------:R-:W0:Y:S01]  /*69e0*/  I2F.F64.S64 R28, R28 ;  /* 0x0000001c001c7312 */ /* 0x000e220000301c00 */
[----:B------:R-:W-:-:S04]  /*69f0*/  LEA.HI R18, R26, R25, RZ, 0x1 ;  /* 0x000000191a127211 */ /* 0x000fc800078f08ff */
[----:B------:R-:W-:-:S04]  /*6a00*/  IADD3 R25, PT, PT, -R18, RZ, RZ ;  /* 0x000000ff12197210 */ /* 0x000fc80007ffe1ff */
[----:B------:R-:W-:Y:S01]  /*6a10*/  @!P0 MOV R18, R25 ;  /* 0x0000001900128202 */ /* 0x000fe20000000f00 */
[----:B0-----:R-:W-:-:S10]  /*6a20*/  DMUL R30, R28, UR4 ;  /* 0x000000041c1e7c28 */ /* 0x001fd40008000000 */
[----:B------:R-:W0:Y:S02]  /*6a30*/  F2F.F32.F64 R30, R30 ;  /* 0x0000001e001e7310 */ /* 0x000e240000301000 */
[----:B0-----:R-:W-:-:S07]  /*6a40*/  FSEL R25, -R30, R30, !P1 ;  /* 0x0000001e1e197208 */ /* 0x001fce0004800100 */
.L_x_2413:
[----:B------:R-:W-:Y:S05]  /*6a50*/  BSYNC.RECONVERGENT B0 ;  /* 0x0000000000007941 */ /* 0x000fea0003800200 */
.L_x_2412:
        /* <DEDUP_REMOVED lines=9> */
[----:B------:R-:W-:Y:S01]  /*6af0*/  LOP3.LUT P1, RZ, R32, 0x2, RZ, 0xc0, !PT ;  /* 0x0000000220ff7812 */ /* 0x000fe2000782c0ff */
[----:B------:R-:W0:Y:S01]  /*6b00*/  MUFU.RCP R28, R3 ;  /* 0x00000003001c7308 */ /* 0x000e220000001000 */
[----:B------:R-:W-:-:S02]  /*6b10*/  FSEL R26, R26, -0.00019574658654164522886, P0 ;  /* 0xb94d41531a1a7808 */ /* 0x000fc40000000000 */
[----:B------:R-:W-:Y:S02]  /*6b20*/  FSEL R18, R30, 0.041666727513074874878, !P0 ;  /* 0x3d2aaabb1e127808 */ /* 0x000fe40004000000 */
[----:B------:R-:W-:-:S03]  /*6b30*/  FSEL R31, -R31, -0.4999999701976776123, !P0 ;  /* 0xbeffffff1f1f7808 */ /* 0x000fc60004000100 */
        /* <DEDUP_REMOVED lines=8> */
[----:B------:R-:W0:Y:S01]  /*6bc0*/  FCHK P0, -R18, R3 ;  /* 0x0000000312007302 */ /* 0x000e220000000100 */
[----:B------:R-:W-:-:S04]  /*6bd0*/  FFMA R28, -R18, R25, RZ ;  /* 0x00000019121c7223 */ /* 0x000fc800000001ff */
[----:B------:R-:W-:-:S04]  /*6be0*/  FFMA R26, -R3, R28, -R18 ;  /* 0x0000001c031a7223 */ /* 0x000fc80000000912 */
[----:B------:R-:W-:Y:S01]  /*6bf0*/  FFMA R28, R25, R26, R28 ;  /* 0x0000001a191c7223 */ /* 0x000fe2000000001c */
[----:B0-----:R-:W-:Y:S06]  /*6c00*/  @!P0 BRA `(.L_x_2416) ;  /* 0x0000000000108947 */ /* 0x001fec0003800000 */
[----:B------:R-:W-:Y:S01]  /*6c10*/  FADD R34, -R18, -RZ ;  /* 0x800000ff12227221 */ /* 0x000fe20000000100 */
[----:B------:R-:W-:Y:S02]  /*6c20*/  MOV R31, R3 ;  /* 0x00000003001f7202 */ /* 0x000fe40000000f00 */
[----:B------:R-:W-:-:S07]  /*6c30*/  MOV R26, 0x6c50 ;  /* 0x00006c50001a7802 */ /* 0x000fce0000000f00 */
[----:B------:R-:W-:Y:S05]  /*6c40*/  CALL.REL.NOINC `($__internal_32_$__cuda_sm3x_div_rn_noftz_f32_slowpath) ;  /* 0x0000003000507944 */ /* 0x000fea0003c00000 */
.L_x_2416:
[----:B------:R-:W-:Y:S05]  /*6c50*/  BSYNC.RECONVERGENT B2 ;  /* 0x0000000000027941 */ /* 0x000fea0003800200 */
.L_x_2415:
[----:B------:R0:W-:Y:S01]  /*6c60*/  STL [R1+0x70], R28 ;  /* 0x0000701c01007387 */ /* 0x0001e20000100800 */
[----:B------:R-:W-:Y:S01]  /*6c70*/  BSSY.RECONVERGENT B0, `(.L_x_2417) ;  /* 0x0000037000007945 */ /* 0x000fe20003800200 */
[----:B------:R-:W-:Y:S01]  /*6c80*/  MOV R18, R23 ;  /* 0x0000001700127202 */ /* 0x000fe20000000f00 */
[----:B------:R-:W-:Y:S02]  /*6c90*/  IMAD.MOV.U32 R25, RZ, RZ, R19 ;  /* 0x000000ffff197224 */ /* 0x000fe400078e0013 */
        /* <DEDUP_REMOVED lines=10> */
.L_x_2419:
[----:B0-----:R-:W0:Y:S02]  /*6d40*/  LDC.64 R28, c[0x4][RZ] ;  /* 0x01000000ff1c7b82 */ /* 0x001e240000000a00 */
[----:B0-----:R-:W-:-:S05]  /*6d50*/  IMAD.WIDE.U32 R30, R18, 0x4, R28 ;  /* 0x00000004121e7825 */ /* 0x001fca00078e001c */
        /* <DEDUP_REMOVED lines=28> */
[----:B0-----:R-:W-:Y:S02]  /*6f20*/  LOP3.LUT R32, R26, R3, RZ, 0x3c, !PT ;  /* 0x000000031a207212 */ /* 0x001fe400078e3cff */
[C---:B------:R-:W-:Y:S02]  /*6f30*/  LOP3.LUT R28, R29.reuse, R25, RZ, 0x3c, !PT ;  /* 0x000000191d1c7212 */ /* 0x040fe400078e3cff */
[----:B------:R-:W-:-:S02]  /*6f40*/  LOP3.LUT R29, R29, R26, RZ, 0x3c, !PT ;  /* 0x0000001a1d1d7212 */ /* 0x000fc400078e3cff */
        /* <DEDUP_REMOVED lines=9> */
.L_x_2418:
[----:B------:R-:W-:Y:S05]  /*6fe0*/  BSYNC.RECONVERGENT B0 ;  /* 0x0000000000007941 */ /* 0x000fea0003800200 */
.L_x_2417:
        /* <DEDUP_REMOVED lines=29> */
.L_x_2422:
        /* <DEDUP_REMOVED lines=34> */
[----:B-1----:R-:W-:Y:S02]  /*73e0*/  LOP3.LUT R25, R36, R3, RZ, 0x3c, !PT ;  /* 0x0000000324197212 */ /* 0x002fe400078e3cff */
[----:B------:R-:W0:Y:S01]  /*73f0*/  I2F.F64.S64 R28, R28 ;  /* 0x0000001c001c7312 */ /* 0x000e220000301c00 */
[----:B------:R-:W-:Y:S02]  /*7400*/  IADD3 R19, PT, PT, -R23, RZ, RZ ;  /* 0x000000ff17137210 */ /* 0x000fe40007ffe1ff */
[----:B------:R-:W-:-:S03]  /*7410*/  ISETP.GE.AND P0, PT, R25, RZ, PT ;  /* 0x000000ff1900720c */ /* 0x000fc60003f06270 */
[----:B------:R-:W-:Y:S01]  /*7420*/  @!P1 IMAD.MOV.U32 R23, RZ, RZ, R19 ;  /* 0x000000ffff179224 */ /* 0x000fe200078e0013 */
[----:B0-----:R-:W-:-:S10]  /*7430*/  DMUL R30, R28, UR4 ;  /* 0x000000041c1e7c28 */ /* 0x001fd40008000000 */
[----:B------:R-:W0:Y:S02]  /*7440*/  F2F.F32.F64 R30, R30 ;  /* 0x0000001e001e7310 */ /* 0x000e240000301000 */
[----:B0-----:R-:W-:-:S07]  /*7450*/  FSEL R19, -R30, R30, !P0 ;  /* 0x0000001e1e137208 */ /* 0x001fce0004000100 */
.L_x_2421:
[----:B------:R-:W-:Y:S05]  /*7460*/  BSYNC.RECONVERGENT B0 ;  /* 0x0000000000007941 */ /* 0x000fea0003800200 */
.L_x_2420:
        /* <DEDUP_REMOVED lines=26> */
[----:B------:R-:W-:-:S07]  /*7610*/  MOV R19, R28 ;  /* 0x0000001c00137202 */ /* 0x000fce0000000f00 */
.L_x_2424:
[----:B------:R-:W-:Y:S05]  /*7620*/  BSYNC.RECONVERGENT B2 ;  /* 0x0000000000027941 */ /* 0x000fea0003800200 */
.L_x_2423:
        /* <DEDUP_REMOVED lines=11> */
[----:B------:R-:W-:-:S07]  /*76e0*/  MOV R26, 0x7700 ;  /* 0x00007700001a7802 */ /* 0x000fce0000000f00 */
[----:B------:R-:W-:Y:S05]  /*76f0*/  CALL.REL.NOINC `($__internal_32_$__cuda_sm3x_div_rn_noftz_f32_slowpath) ;  /* 0x0000002400a47944 */ /* 0x000fea0003c00000 */
.L_x_2426:
[----:B------:R-:W-:Y:S05]  /*7700*/  BSYNC.RECONVERGENT B2 ;  /* 0x0000000000027941 */ /* 0x000fea0003800200 */
.L_x_2425:
[----:B------:R-:W-:Y:S01]  /*7710*/  FADD R18, R28, -R19 ;  /* 0x800000131c127221 */ /* 0x000fe20000000000 */
[----:B------:R-:W-:-:S04]  /*7720*/  IMAD.MOV.U32 R23, RZ, RZ, 0x2 ;  /* 0x00000002ff177424 */ /* 0x000fc800078e00ff */
[----:B------:R0:W-:Y:S01]  /*7730*/  STL [R1+0x74], R18 ;  /* 0x0000741201007387 */ /* 0x0001e20000100800 */
[----:B------:R-:W-:Y:S05]  /*7740*/  @!P3 BRA `(.L_x_2427) ;  /* 0x000000080038b947 */ /* 0x000fea0003800000 */
[----:B------:R-:W-:-:S07]  /*7750*/  HFMA2 R23, -RZ, RZ, 0, 1.1920928955078125e-07 ;  /* 0x00000002ff177431 */ /* 0x000fce00000001ff */
.L_x_2444:
[----:B------:R-:W1:Y:S01]  /*7760*/  MUFU.RCP R26, R3 ;  /* 0x00000003001a7308 */ /* 0x000e620000001000 */
[----:B0-----:R-:W-:Y:S01]  /*7770*/  LEA R18, R23, 0xffffffff, 0x1 ;  /* 0xffffffff17127811 */ /* 0x001fe200078e08ff */
[----:B------:R-:W-:Y:S03]  /*7780*/  BSSY.RECONVERGENT B2, `(.L_x_2428) ;  /* 0x000000c000027945 */ /* 0x000fe60003800200 */
[----:B------:R-:W-:-:S04]  /*7790*/  I2FP.F32.S32 R34, R18 ;  /* 0x0000001200227245 */ /* 0x000fc80000201400 */
[----:B------:R-:W0:Y:S01]  /*77a0*/  FCHK P0, R34, R3 ;  /* 0x0000000322007302 */ /* 0x000e220000000000 */
[----:B-1----:R-:W-:-:S04]  /*77b0*/  FFMA R19, -R3, R26, 1 ;  /* 0x3f80000003137423 */ /* 0x002fc8000000011a */
[----:B------:R-:W-:-:S04]  /*77c0*/  FFMA R18, R26, R19, R26 ;  /* 0x000000131a127223 */ /* 0x000fc8000000001a */
[----:B------:R-:W-:-:S04]  /*77d0*/  FFMA R19, R18, R34, RZ ;  /* 0x0000002212137223 */ /* 0x000fc800000000ff */
[----:B------:R-:W-:-:S04]  /*77e0*/  FFMA R26, -R3, R19, R34 ;  /* 0x00000013031a7223 */ /* 0x000fc80000000122 */
[----:B------:R-:W-:Y:S01]  /*77f0*/  FFMA R28, R18, R26, R19 ;  /* 0x0000001a121c7223 */ /* 0x000fe20000000013 */
[----:B0-----:R-:W-:Y:S06]  /*7800*/  @!P0 BRA `(.L_x_2429) ;  /* 0x00000000000c8947 */ /* 0x001fec0003800000 */
[----:B------:R-:W-:Y:S02]  /*7810*/  MOV R31, R3 ;  /* 0x00000003001f7202 */ /* 0x000fe40000000f00 */
[----:B------:R-:W-:-:S07]  /*7820*/  MOV R26, 0x7840 ;  /* 0x00007840001a7802 */ /* 0x000fce0000000f00 */
[----:B------:R-:W-:Y:S05]  /*7830*/  CALL.REL.NOINC `($__internal_32_$__cuda_sm3x_div_rn_noftz_f32_slowpath) ;  /* 0x0000002400547944 */ /* 0x000fea0003c00000 */
.L_x_2429:
[----:B------:R-:W-:Y:S05]  /*7840*/  BSYNC.RECONVERGENT B2 ;  /* 0x0000000000027941 */ /* 0x000fea0003800200 */
.L_x_2428:
[----:B------:R-:W-:-:S06]  /*7850*/  IMAD R19, R23, 0x4, R6 ;  /* 0x0000000417137824 */ /* 0x000fcc00078e0206 */
[----:B------:R-:W2:Y:S01]  /*7860*/  LDL.64 R18, [R19+-0x8] ;  /* 0xfffff80013127983 */ /* 0x000ea20000100a00 */
[----:B------:R-:W0:Y:S01]  /*7870*/  MUFU.RCP R26, R3 ;  /* 0x00000003001a7308 */ /* 0x000e220000001000 */
[----:B------:R-:W-:Y:S01]  /*7880*/  LEA R25, R23, 0x1, 0x1 ;  /* 0x0000000117197811 */ /* 0x000fe200078e08ff */
[----:B------:R-:W-:Y:S03]  /*7890*/  BSSY.RECONVERGENT B2, `(.L_x_2430) ;  /* 0x000000e000027945 */ /* 0x000fe60003800200 */
[----:B------:R-:W-:-:S04]  /*78a0*/  I2FP.F32.S32 R34, R25 ;  /* 0x0000001900227245 */ /* 0x000fc80000201400 */
[----:B------:R-:W1:Y:S01]  /*78b0*/  FCHK P0, R34, R3 ;  /* 0x0000000322007302 */ /* 0x000e620000000000 */
[----:B0-----:R-:W-:-:S04]  /*78c0*/  FFMA R29, -R3, R26, 1 ;  /* 0x3f800000031d7423 */ /* 0x001fc8000000011a */
[----:B------:R-:W-:-:S04]  /*78d0*/  FFMA R25, R26, R29, R26 ;  /* 0x0000001d1a197223 */ /* 0x000fc8000000001a */
[----:B------:R-:W-:-:S04]  /*78e0*/  FFMA R26, R25, R34, RZ ;  /* 0x00000022191a7223 */ /* 0x000fc800000000ff */
[----:B------:R-:W-:Y:S01]  /*78f0*/  FFMA R29, -R3, R26, R34 ;  /* 0x0000001a031d7223 */ /* 0x000fe20000000122 */
[----:B--2---:R-:W-:-:S03]  /*7900*/  FFMA R18, R19, R28, -R18 ;  /* 0x0000001c13127223 */ /* 0x004fc60000000812 */
[----:B------:R-:W-:Y:S01]  /*7910*/  FFMA R28, R25, R29, R26 ;  /* 0x0000001d191c7223 */ /* 0x000fe2000000001a */
[----:B------:R-:W-:Y:S01]  /*7920*/  LEA R25, R23, R6, 0x2 ;  /* 0x0000000617197211 */ /* 0x000fe200078e10ff */
[----:B-1----:R-:W-:Y:S06]  /*7930*/  @!P0 BRA `(.L_x_2431) ;  /* 0x00000000000c8947 */ /* 0x002fec0003800000 */
[----:B------:R-:W-:Y:S02]  /*7940*/  MOV R31, R3 ;  /* 0x00000003001f7202 */ /* 0x000fe40000000f00 */
[----:B------:R-:W-:-:S07]  /*7950*/  MOV R26, 0x7970 ;  /* 0x00007970001a7802 */ /* 0x000fce0000000f00 */
[----:B------:R-:W-:Y:S05]  /*7960*/  CALL.REL.NOINC `($__internal_32_$__cuda_sm3x_div_rn_noftz_f32_slowpath) ;  /* 0x0000002400087944 */ /* 0x000fea0003c00000 */
.L_x_2431:
[----:B------:R-:W-:Y:S05]  /*7970*/  BSYNC.RECONVERGENT B2 ;  /* 0x0000000000027941 */ /* 0x000fea0003800200 */
.L_x_2430:
[----:B------:R-:W0:Y:S01]  /*7980*/  MUFU.RCP R30, R3 ;  /* 0x00000003001e7308 */ /* 0x000e220000001000 */
[----:B------:R-:W-:Y:S01]  /*7990*/  FFMA R19, R18, R28, -R19 ;  /* 0x0000001c12137223 */ /* 0x000fe20000000813 */
[----:B------:R-:W-:Y:S01]  /*79a0*/  LEA R26, R23, 0x3, 0x1 ;  /* 0x00000003171a7811 */ /* 0x000fe200078e08ff */
[----:B------:R-:W-:Y:S03]  /*79b0*/  BSSY.RECONVERGENT B2, `(.L_x_2432) ;  /* 0x000000d000027945 */ /* 0x000fe60003800200 */
[----:B------:R-:W-:Y:S01]  /*79c0*/  I2FP.F32.S32 R34, R26 ;  /* 0x0000001a00227245 */ /* 0x000fe20000201400 */
[----:B------:R1:W-:Y:S03]  /*79d0*/  STL.64 [R25], R18 ;  /* 0x0000001219007387 */ /* 0x0003e60000100a00 */
        /* <DEDUP_REMOVED lines=8> */
[----:B------:R-:W-:-:S07]  /*7a60*/  MOV R26, 0x7a80 ;  /* 0x00007a80001a7802 */ /* 0x000fce0000000f00 */
[----:B------:R-:W-:Y:S05]  /*7a70*/  CALL.REL.NOINC `($__internal_32_$__cuda_sm3x_div_rn_noftz_f32_slowpath) ;  /* 0x0000002000c47944 */ /* 0x000fea0003c00000 */
.L_x_2433:
[----:B------:R-:W-:Y:S05]  /*7a80*/  BSYNC.RECONVERGENT B2 ;  /* 0x0000000000027941 */ /* 0x000fea0003800200 */
.L_x_2432:
[----:B------:R-:W0:Y:S01]  /*7a90*/  MUFU.RCP R30, R3 ;  /* 0x00000003001e7308 */ /* 0x000e220000001000 */
[----:B------:R-:W-:Y:S01]  /*7aa0*/  LEA R26, R23, 0x5, 0x1 ;  /* 0x00000005171a7811 */ /* 0x000fe200078e08ff */
[----:B------:R-:W-:Y:S01]  /*7ab0*/  BSSY.RECONVERGENT B2, `(.L_x_2434) ;  /* 0x000000d000027945 */ /* 0x000fe20003800200 */
[----:B------:R-:W-:Y:S02]  /*7ac0*/  FFMA R18, R19, R28, -R18 ;  /* 0x0000001c13127223 */ /* 0x000fe40000000812 */
        /* <DEDUP_REMOVED lines=11> */
.L_x_2435:
[----:B------:R-:W-:Y:S05]  /*7b80*/  BSYNC.RECONVERGENT B2 ;  /* 0x0000000000027941 */ /* 0x000fea0003800200 */
.L_x_2434:
[----:B------:R-:W0:Y:S01]  /*7b90*/  MUFU.RCP R30, R3 ;  /* 0x00000003001e7308 */ /* 0x000e220000001000 */
[----:B------:R-:W-:Y:S01]  /*7ba0*/  FFMA R19, R18, R28, -R19 ;  /* 0x0000001c12137223 */ /* 0x000fe20000000813 */
[----:B------:R-:W-:Y:S01]  /*7bb0*/  LEA R26, R23, 0x7, 0x1 ;  /* 0x00000007171a7811 */ /* 0x000fe200078e08ff */
[----:B------:R-:W-:Y:S03]  /*7bc0*/  BSSY.RECONVERGENT B2, `(.L_x_2436) ;  /* 0x000000d000027945 */ /* 0x000fe60003800200 */
[----:B------:R-:W-:Y:S01]  /*7bd0*/  I2FP.F32.S32 R34, R26 ;  /* 0x0000001a00227245 */ /* 0x000fe20000201400 */
[----:B------:R1:W-:Y:S03]  /*7be0*/  STL.64 [R25+0x8], R18 ;  /* 0x0000081219007387 */ /* 0x0003e60000100a00 */
        /* <DEDUP_REMOVED lines=9> */
[----:B------:R-:W-:Y:S05]  /*7c80*/  CALL.REL.NOINC `($__internal_32_$__cuda_sm3x_div_rn_noftz_f32_slowpath) ;  /* 0x0000002000407944 */ /* 0x000fea0003c00000 */
.L_x_2437:
[----:B------:R-:W-:Y:S05]  /*7c90*/  BSYNC.RECONVERGENT B2 ;  /* 0x0000000000027941 */ /* 0x000fea0003800200 */
.L_x_2436:
        /* <DEDUP_REMOVED lines=15> */
.L_x_2439:
[----:B------:R-:W-:Y:S05]  /*7d90*/  BSYNC.RECONVERGENT B2 ;  /* 0x0000000000027941 */ /* 0x000fea0003800200 */
.L_x_2438:
[----:B------:R-:W0:Y:S01]  /*7da0*/  MUFU.RCP R30, R3 ;  /* 0x00000003001e7308 */ /* 0x000e220000001000 */
[----:B------:R-:W-:Y:S01]  /*7db0*/  FFMA R19, R18, R28, -R19 ;  /* 0x0000001c12137223 */ /* 0x000fe20000000813 */
[C---:B------:R-:W-:Y:S01]  /*7dc0*/  LEA R26, R23.reuse, 0xb, 0x1 ;  /* 0x0000000b171a7811 */ /* 0x040fe200078e08ff */
[----:B------:R-:W-:Y:S01]  /*7dd0*/  BSSY.RECONVERGENT B2, `(.L_x_2440) ;  /* 0x000000e000027945 */ /* 0x000fe20003800200 */
[----:B------:R-:W-:Y:S02]  /*7de0*/  IADD3 R37, PT, PT, R23, 0x6, RZ ;  /* 0x0000000617257810 */ /* 0x000fe40007ffe0ff */
        /* <DEDUP_REMOVED lines=12> */
.L_x_2441:
[----:B------:R-:W-:Y:S05]  /*7eb0*/  BSYNC.RECONVERGENT B2 ;  /* 0x0000000000027941 */ /* 0x000fea0003800200 */
.L_x_2440:
        /* <DEDUP_REMOVED lines=11> */
[----:B------:R-:W-:Y:S01]  /*7f70*/  IMAD R25, R37, 0x4, R6 ;  /* 0x0000000425197824 */ /* 0x000fe200078e0206 */
[----:B-1----:R-:W-:Y:S06]  /*7f80*/  @!P0 BRA `(.L_x_2443) ;  /* 0x00000000000c8947 */ /* 0x002fec0003800000 */
[----:B------:R-:W-:Y:S02]  /*7f90*/  MOV R31, R3 ;  /* 0x00000003001f7202 */ /* 0x000fe40000000f00 */
[----:B------:R-:W-:-:S07]  /*7fa0*/  MOV R26, 0x7fc0 ;  /* 0x00007fc0001a7802 */ /* 0x000fce0000000f00 */
[----:B------:R-:W-:Y:S05]  /*7fb0*/  CALL.REL.NOINC `($__internal_32_$__cuda_sm3x_div_rn_noftz_f32_slowpath) ;  /* 0x0000001c00747944 */ /* 0x000fea0003c00000 */
.L_x_2443:
[----:B------:R-:W-:Y:S05]  /*7fc0*/  BSYNC.RECONVERGENT B2 ;  /* 0x0000000000027941 */ /* 0x000fea0003800200 */
.L_x_2442:
[----:B------:R-:W-:Y:S01]  /*7fd0*/  FFMA R19, R18, R28, -R19 ;  /* 0x0000001c12137223 */ /* 0x000fe20000000813 */
[----:B------:R-:W-:Y:S02]  /*7fe0*/  LOP3.LUT R26, R12, 0xfffffff8, RZ, 0xc0, !PT ;  /* 0xfffffff80c1a7812 */ /* 0x000fe400078ec0ff */
[----:B------:R-:W-:Y:S02]  /*7ff0*/  IADD3 R23, PT, PT, R23, 0x8, RZ ;  /* 0x0000000817177810 */ /* 0x000fe40007ffe0ff */
[----:B------:R1:W-:Y:S01]  /*8000*/  STL.64 [R25], R18 ;  /* 0x0000001219007387 */ /* 0x0003e20000100a00 */
[----:B------:R-:W-:-:S13]  /*8010*/  ISETP.NE.AND P0, PT, R37, R26, PT ;  /* 0x0000001a2500720c */ /* 0x000fda0003f05270 */
[----:B-1----:R-:W-:Y:S05]  /*8020*/  @P0 BRA `(.L_x_2444) ;  /* 0xfffffff400cc0947 */ /* 0x002fea000383ffff */
.L_x_2427:
[----:B------:R-:W-:-:S13]  /*8030*/  LOP3.LUT P0, RZ, R12, 0x7, RZ, 0xc0, !PT ;  /* 0x000000070cff7812 */ /* 0x000fda000780c0ff */
[----:B------:R-:W-:Y:S05]  /*8040*/  @!P0 BRA `(.L_x_2445) ;  /* 0x0000000800508947 */ /* 0x000fea0003800000 */
[----:B0-----:R-:W-:-:S05]  /*8050*/  LOP3.LUT R18, R13, 0x7, RZ, 0xc0, !PT ;  /* 0x000000070d127812 */ /* 0x001fca00078ec0ff */
[----:B------:R-:W-:-:S05]  /*8060*/  VIADD R18, R18, 0xffffffff ;  /* 0xffffffff12127836 */ /* 0x000fca0000000000 */
[----:B------:R-:W-:-:S13]  /*8070*/  ISETP.GE.U32.AND P0, PT, R18, 0x3, PT ;  /* 0x000000031200780c */ /* 0x000fda0003f06070 */
[----:B------:R-:W-:Y:S05]  /*8080*/  @!P0 BRA `(.L_x_2446) ;  /* 0x0000000400308947 */ /* 0x000fea0003800000 */
        /* <DEDUP_REMOVED lines=14> */
.L_x_2448:
[----:B------:R-:W-:Y:S05]  /*8170*/  BSYNC.RECONVERGENT B2 ;  /* 0x0000000000027941 */ /* 0x000fea0003800200 */
.L_x_2447:
[----:B------:R-:W-:-:S05]  /*8180*/  IADD3 R37, PT, PT, -R23, R18, RZ ;  /* 0x0000001217257210 */ /* 0x000fca0007ffe1ff */
[----:B------:R-:W-:-:S05]  /*8190*/  IMAD R26, R37, 0x4, R6 ;  /* 0x00000004251a7824 */ /* 0x000fca00078e0206 */
[----:B------:R-:W2:Y:S04]  /*81a0*/  LDL R25, [R26] ;  /* 0x000000001a197983 */ /* 0x000ea80000100800 */
[----:B------:R-:W2:Y:S01]  /*81b0*/  LDL R18, [R26+-0x4] ;  /* 0xfffffc001a127983 */ /* 0x000ea20000100800 */
[----:B------:R-:W0:Y:S01]  /*81c0*/  MUFU.RCP R30, R3 ;  /* 0x00000003001e7308 */ /* 0x000e220000001000 */
[C---:B------:R-:W-:Y:S01]  /*81d0*/  LEA R36, R23.reuse, R6, 0x2 ;  /* 0x0000000617247211 */ /* 0x040fe200078e10ff */
[----:B------:R-:W-:Y:S01]  /*81e0*/  BSSY.RECONVERGENT B2, `(.L_x_2449) ;  /* 0x000000f000027945 */ /* 0x000fe20003800200 */
[----:B------:R-:W-:-:S04]  /*81f0*/  LEA R19, R23, 0x1, 0x1 ;  /* 0x0000000117137811 */ /* 0x000fc800078e08ff */
[----:B------:R-:W-:-:S04]  /*8200*/  I2FP.F32.S32 R34, R19 ;  /* 0x0000001300227245 */ /* 0x000fc80000201400 */
[----:B------:R-:W1:Y:S01]  /*8210*/  FCHK P0, R34, R3 ;  /* 0x0000000322007302 */ /* 0x000e620000000000 */
[----:B0-----:R-:W-:-:S04]  /*8220*/  FFMA R29, -R3, R30, 1 ;  /* 0x3f800000031d7423 */ /* 0x001fc8000000011e */
[----:B------:R-:W-:Y:S01]  /*8230*/  FFMA R19, R30, R29, R30 ;  /* 0x0000001d1e137223 */ /* 0x000fe2000000001e */
[----:B--2---:R-:W-:-:S03]  /*8240*/  FFMA R18, R25, R28, -R18 ;  /* 0x0000001c19127223 */ /* 0x004fc60000000812 */
[----:B------:R-:W-:Y:S02]  /*8250*/  FFMA R28, R19, R34, RZ ;  /* 0x00000022131c7223 */ /* 0x000fe400000000ff */
[----:B------:R0:W-:Y:S02]  /*8260*/  STL [R36], R18 ;  /* 0x0000001224007387 */ /* 0x0001e40000100800 */
[----:B------:R-:W-:-:S04]  /*8270*/  FFMA R29, -R3, R28, R34 ;  /* 0x0000001c031d7223 */ /* 0x000fc80000000122 */
[----:B------:R-:W-:Y:S01]  /*8280*/  FFMA R28, R19, R29, R28 ;  /* 0x0000001d131c7223 */ /* 0x000fe2000000001c */
[----:B-1----:R-:W-:Y:S06]  /*8290*/  @!P0 BRA `(.L_x_2450) ;  /* 0x00000000000c8947 */ /* 0x002fec0003800000 */
[----:B------:R-:W-:Y:S02]  /*82a0*/  MOV R31, R3 ;  /* 0x00000003001f7202 */ /* 0x000fe40000000f00 */
[----:B------:R-:W-:-:S07]  /*82b0*/  MOV R26, 0x82d0 ;  /* 0x000082d0001a7802 */ /* 0x000fce0000000f00 */
[----:B0-----:R-:W-:Y:S05]  /*82c0*/  CALL.REL.NOINC `($__internal_32_$__cuda_sm3x_div_rn_noftz_f32_slowpath) ;  /* 0x0000001800b07944 */ /* 0x001fea0003c00000 */
.L_x_2450:
[----:B------:R-:W-:Y:S05]  /*82d0*/  BSYNC.RECONVERGENT B2 ;  /* 0x0000000000027941 */ /* 0x000fea0003800200 */
.L_x_2449:
        /* <DEDUP_REMOVED lines=12> */
[----:B------:R-:W-:Y:S01]  /*83a0*/  VIADD R19, R37, 0x3 ;  /* 0x0000000325137836 */ /* 0x000fe20000000000 */
[----:B--23--:R-:W-:Y:S06]  /*83b0*/  @!P0 BRA `(.L_x_2452) ;  /* 0x00000000000c8947 */ /* 0x00cfec0003800000 */
[----:B------:R-:W-:Y:S02]  /*83c0*/  MOV R31, R3 ;  /* 0x00000003001f7202 */ /* 0x000fe40000000f00 */
[----:B------:R-:W-:-:S07]  /*83d0*/  MOV R26, 0x83f0 ;  /* 0x000083f0001a7802 */ /* 0x000fce0000000f00 */
[----:B0-----:R-:W-:Y:S05]  /*83e0*/  CALL.REL.NOINC `($__internal_32_$__cuda_sm3x_div_rn_noftz_f32_slowpath) ;  /* 0x0000001800687944 */ /* 0x001fea0003c00000 */
.L_x_2452:
[----:B------:R-:W-:Y:S05]  /*83f0*/  BSYNC.RECONVERGENT B2 ;  /* 0x0000000000027941 */ /* 0x000fea0003800200 */
.L_x_2451:
[----:B------:R-:W1:Y:S01]  /*8400*/  MUFU.RCP R26, R3 ;  /* 0x00000003001a7308 */ /* 0x000e620000001000 */
[----:B0-----:R-:W-:Y:S01]  /*8410*/  FFMA R18, R25, R28, -R18 ;  /* 0x0000001c19127223 */ /* 0x001fe20000000812 */
[----:B------:R-:W-:Y:S01]  /*8420*/  LEA R29, R19, R6, 0x2 ;  /* 0x00000006131d7211 */ /* 0x000fe200078e10ff */
[----:B------:R-:W-:Y:S01]  /*8430*/  BSSY.RECONVERGENT B2, `(.L_x_2453) ;  /* 0x000000e000027945 */ /* 0x000fe20003800200 */
[----:B------:R-:W-:-:S03]  /*8440*/  LEA R23, R23, 0x5, 0x1 ;  /* 0x0000000517177811 */ /* 0x000fc600078e08ff */
[----:B------:R0:W-:Y:S01]  /*8450*/  STL [R29], R18 ;  /* 0x000000121d007387 */ /* 0x0001e20000100800 */
[----:B------:R-:W-:-:S04]  /*8460*/  I2FP.F32.S32 R34, R23 ;  /* 0x0000001700227245 */ /* 0x000fc80000201400 */
        /* <DEDUP_REMOVED lines=9> */
[----:B------:R-:W-:Y:S05]  /*8500*/  CALL.REL.NOINC `($__internal_32_$__cuda_sm3x_div_rn_noftz_f32_slowpath) ;  /* 0x0000001800207944 */ /* 0x000fea0003c00000 */
.L_x_2454:
[----:B------:R-:W-:Y:S05]  /*8510*/  BSYNC.RECONVERGENT B2 ;  /* 0x0000000000027941 */ /* 0x000fea0003800200 */
.L_x_2453:
[----:B------:R-:W-:Y:S01]  /*8520*/  FFMA R25, R18, R28, -R25 ;  /* 0x0000001c12197223 */ /* 0x000fe20000000819 */
[----:B------:R-:W-:-:S04]  /*8530*/  IADD3 R23, PT, PT, R37, 0x5, RZ ;  /* 0x0000000525177810 */ /* 0x000fc80007ffe0ff */
[----:B------:R0:W-:Y:S03]  /*8540*/  STL [R36+0xc], R25 ;  /* 0x00000c1924007387 */ /* 0x0001e60000100800 */
.L_x_2446:
        /* <DEDUP_REMOVED lines=12> */
[----:B0-----:R-:W-:-:S04]  /*8610*/  FFMA R25, -R3, R26, R34 ;  /* 0x0000001a03197223 */ /* 0x001fc80000000122 */
[----:B------:R-:W-:Y:S01]  /*8620*/  FFMA R28, R19, R25, R26 ;  /* 0x00000019131c7223 */ /* 0x000fe2000000001a */
[----:B--2---:R-:W-:Y:S06]  /*8630*/  @!P0 BRA `(.L_x_2457) ;  /* 0x00000000000c8947 */ /* 0x004fec0003800000 */
[----:B------:R-:W-:Y:S02]  /*8640*/  MOV R31, R3 ;  /* 0x00000003001f7202 */ /* 0x000fe40000000f00 */
[----:B------:R-:W-:-:S07]  /*8650*/  MOV R26, 0x8670 ;  /* 0x00008670001a7802 */ /* 0x000fce0000000f00 */
[----:B------:R-:W-:Y:S05]  /*8660*/  CALL.REL.NOINC `($__internal_32_$__cuda_sm3x_div_rn_noftz_f32_slowpath) ;  /* 0x0000001400c87944 */ /* 0x000fea0003c00000 */
.L_x_2457:
[----:B------:R-:W-:Y:S05]  /*8670*/  BSYNC.RECONVERGENT B2 ;  /* 0x0000000000027941 */ /* 0x000fea0003800200 */
.L_x_2456:
        /* <DEDUP_REMOVED lines=18> */
[----:B------:R-:W-:Y:S01]  /*87a0*/  IMAD.MOV.U32 R31, RZ, RZ, R3 ;  /* 0x000000ffff1f7224 */ /* 0x000fe200078e0003 */
[----:B------:R-:W-:-:S07]  /*87b0*/  MOV R26, 0x87d0 ;  /* 0x000087d0001a7802 */ /* 0x000fce0000000f00 */
[----:B0-----:R-:W-:Y:S05]  /*87c0*/  CALL.REL.NOINC `($__internal_32_$__cuda_sm3x_div_rn_noftz_f32_slowpath) ;  /* 0x0000001400707944 */ /* 0x001fea0003c00000 */
.L_x_2459:
[----:B------:R-:W-:Y:S05]  /*87d0*/  BSYNC.RECONVERGENT B2 ;  /* 0x0000000000027941 */ /* 0x000fea0003800200 */
.L_x_2458:
[----:B0-----:R-:W-:Y:S01]  /*87e0*/  FFMA R19, R19, R28, -R36 ;  /* 0x0000001c13137223 */ /* 0x001fe20000000824 */
[----:B------:R-:W-:-:S04]  /*87f0*/  IADD3 R23, PT, PT, R25, 0x3, RZ ;  /* 0x0000000319177810 */ /* 0x000fc80007ffe0ff */
[----:B------:R1:W-:Y:S03]  /*8800*/  STL [R18+0x4], R19 ;  /* 0x0000041312007387 */ /* 0x0003e60000100800 */
.L_x_2455:
[----:B-1----:R-:W-:-:S04]  /*8810*/  LOP3.LUT R18, R14, 0x1, RZ, 0xc0, !PT ;  /* 0x000000010e127812 */ /* 0x002fc800078ec0ff */
        /* <DEDUP_REMOVED lines=15> */
[----:B0-----:R-:W-:Y:S05]  /*8910*/  CALL.REL.NOINC `($__internal_32_$__cuda_sm3x_div_rn_noftz_f32_slowpath) ;  /* 0x00000014001c7944 */ /* 0x001fea0003c00000 */
.L_x_2461:
[----:B------:R-:W-:Y:S05]  /*8920*/  BSYNC.RECONVERGENT B2 ;  /* 0x0000000000027941 */ /* 0x000fea0003800200 */
.L_x_2460:
[----:B------:R-:W-:-:S05]  /*8930*/  IMAD R3, R23, 0x4, R6 ;  /* 0x0000000417037824 */ /* 0x000fca00078e0206 */
[----:B------:R-:W2:Y:S04]  /*8940*/  LDL R19, [R3+-0x4] ;  /* 0xfffffc0003137983 */ /* 0x000ea80000100800 */
[----:B------:R-:W2:Y:S01]  /*8950*/  LDL R18, [R3+-0x8] ;  /* 0xfffff80003127983 */ /* 0x000ea20000100800 */
[----:B------:R-:W-:Y:S01]  /*8960*/  LEA R23, R23, R6, 0x2 ;  /* 0x0000000617177211 */ /* 0x000fe200078e10ff */
[----:B--2---:R-:W-:-:S05]  /*8970*/  FFMA R18, R19, R28, -R18 ;  /* 0x0000001c13127223 */ /* 0x004fca0000000812 */
[----:B------:R1:W-:Y:S02]  /*8980*/  STL [R23], R18 ;  /* 0x0000001217007387 */ /* 0x0003e40000100800 */
.L_x_2445:
[----:B------:R-:W-:Y:S01]  /*8990*/  LEA R3, R27, R6, 0x2 ;  /* 0x000000061b037211 */ /* 0x000fe200078e10ff */
[----:B------:R-:W2:Y:S01]  /*89a0*/  LDCU.64 UR4, c[0x0][0x3c0] ;  /* 0x00007800ff0477ac */ /* 0x000ea20008000a00 */
[----:B------:R-:W3:Y:S03]  /*89b0*/  LDC.64 R28, c[0x0][0x380] ;  /* 0x0000e000ff1c7b82 */ /* 0x000ee60000000a00 */
[----:B------:R-:W4:Y:S05]  /*89c0*/  LDL R26, [R3] ;  /* 0x00000000031a7983 */ /* 0x000f2a0000100800 */
[----:B01----:R-:W0:Y:S01]  /*89d0*/  LDC.64 R18, c[0x0][0x388] ;  /* 0x0000e200ff127b82 */ /* 0x003e220000000a00 */
[----:B--2---:R-:W-:-:S02]  /*89e0*/  IMAD R23, R20, UR4, R22 ;  /* 0x0000000414177c24 */ /* 0x004fc4000f8e0216 */
[----:B------:R-:W-:Y:S02]  /*89f0*/  VIADD R22, R22, 0x1 ;  /* 0x0000000116167836 */ /* 0x000fe40000000000 */
[----:B------:R-:W-:-:S03]  /*8a00*/  IMAD R23, R23, UR5, R10 ;  /* 0x0000000517177c24 */ /* 0x000fc6000f8e020a */
[----:B------:R-:W-:Y:S01]  /*8a10*/  ISETP.NE.AND P0, PT, R22, UR4, PT ;  /* 0x0000000416007c0c */ /* 0x000fe2000bf05270 */
[----:B---3--:R-:W-:-:S04]  /*8a20*/  IMAD.WIDE R28, R23, 0x4, R28 ;  /* 0x00000004171c7825 */ /* 0x008fc800078e021c */
[----:B0-----:R-:W-:-:S04]  /*8a30*/  IMAD.WIDE R18, R23, 0x4, R18 ;  /* 0x0000000417127825 */ /* 0x001fc800078e0212 */
[-C--:B----4-:R-:W-:Y:S01]  /*8a40*/  FMUL R25, R11, -R26.reuse ;  /* 0x8000001a0b197220 */ /* 0x090fe20000400000 */
[----:B------:R-:W-:-:S04]  /*8a50*/  FMUL R23, R21, -R26 ;  /* 0x8000001a15177220 */ /* 0x000fc80000400000 */
[----:B------:R0:W-:Y:S04]  /*8a60*/  STG.E desc[UR8][R28.64], R25 ;  /* 0x000000191c007986 */ /* 0x0001e8000c101908 */
[----:B------:R0:W-:Y:S01]  /*8a70*/  STG.E desc[UR8][R18.64], R23 ;  /* 0x0000001712007986 */ /* 0x0001e2000c101908 */
[----:B------:R-:W-:Y:S05]  /*8a80*/  @P0 BRA `(.L_x_2462) ;  /* 0xffffffd800e40947 */ /* 0x000fea000383ffff */
.L_x_2411:
[----:B------:R-:W-:-:S04]  /*8a90*/  IADD3 R24, PT, PT, R24, 0x1, RZ ;  /* 0x0000000118187810 */ /* 0x000fc80007ffe0ff */
[----:B------:R-:W-:-:S13]  /*8aa0*/  ISETP.NE.AND P0, PT, R24, R16, PT ;  /* 0x000000101800720c */ /* 0x000fda0003f05270 */
[----:B------:R-:W-:Y:S05]  /*8ab0*/  @P0 BRA `(.L_x_2463) ;  /* 0xffffffcc00cc0947 */ /* 0x000fea000383ffff */
[----:B------:R-:W-:Y:S05]  /*8ac0*/  @!P2 BRA `(.L_x_2464) ;  /* 0x0000000c004ca947 */ /* 0x000fea0003800000 */
[----:B------:R-:W-:Y:S01]  /*8ad0*/  HFMA2 R3, -RZ, RZ, -1.875, 0 ;  /* 0xbf800000ff037431 */ /* 0x000fe200000001ff */
[----:B------:R-:W-:-:S06]  /*8ae0*/  UMOV UR4, 0x1 ;  /* 0x0000000100047882 */ /* 0x000fcc0000000000 */
.L_x_2470:
[----:B-1----:R-:W1:Y:S01]  /*8af0*/  LDCU UR12, c[0x0][0x3c0] ;  /* 0x00007800ff0c77ac */ /* 0x002e620008000800 */
[----:B------:R-:W-:Y:S01]  /*8b00*/  IMAD R26, R27, R27, R27 ;  /* 0x0000001b1b1a7224 */ /* 0x000fe200078e021b */
[----:B------:R-:W-:Y:S01]  /*8b10*/  MOV R32, R3 ;  /* 0x0000000300207202 */ /* 0x000fe20000000f00 */
[----:B------:R-:W-:Y:S02]  /*8b20*/  IMAD.MOV.U32 R33, RZ, RZ, RZ ;  /* 0x000000ffff217224 */ /* 0x000fe400078e00ff */
[----:B------:R-:W-:Y:S01]  /*8b30*/  FADD R3, -R3, -RZ ;  /* 0x800000ff03037221 */ /* 0x000fe20000000100 */
[C---:B----4-:R-:W-:Y:S01]  /*8b40*/  VIADD R11, R26.reuse, UR4 ;  /* 0x000000041a0b7c36 */ /* 0x050fe20008000000 */
[----:B------:R-:W-:Y:S01]  /*8b50*/  IADD3 R26, PT, PT, R26, -UR4, RZ ;  /* 0x800000041a1a7c10 */ /* 0x000fe2000fffe0ff */
[----:B------:R-:W-:-:S06]  /*8b60*/  UIADD3 UR4, UPT, UPT, UR4, 0x1, URZ ;  /* 0x0000000104047890 */ /* 0x000fcc000fffe0ff */
[----:B------:R-:W-:Y:S01]  /*8b70*/  ISETP.NE.AND P1, PT, R16, UR4, PT ;  /* 0x0000000410007c0c */ /* 0x000fe2000bf25270 */
[----:B-1----:R-:W-:-:S09]  /*8b80*/  UISETP.GE.U32.AND UP0, UPT, UR12, 0x8, UPT ;  /* 0x000000080c00788c */ /* 0x002fd2000bf06070 */
[----:B--23--:R-:W-:Y:S05]  /*8b90*/  BRA.U !UP0, `(.L_x_2465) ;  /* 0x0000000508707547 */ /* 0x00cfea000b800000 */
[----:B------:R-:W-:-:S07]  /*8ba0*/  HFMA2 R33, -RZ, RZ, 0, 0 ;  /* 0x00000000ff217431 */ /* 0x000fce00000001ff */
.L_x_2466:
[----:B-1----:R-:W1:Y:S01]  /*8bb0*/  LDC R35, c[0x0][0x3c4] ;  /* 0x0000f100ff237b82 */ /* 0x002e620000000800 */
[----:B0-----:R-:W-:-:S07]  /*8bc0*/  IMAD R18, R11, UR12, R33 ;  /* 0x0000000c0b127c24 */ /* 0x001fce000f8e0221 */
[----:B------:R-:W0:Y:S01]  /*8bd0*/  LDC.64 R22, c[0x0][0x380] ;  /* 0x0000e000ff167b82 */ /* 0x000e220000000a00 */
[----:B-1----:R-:W-:-:S07]  /*8be0*/  IMAD R21, R18, R35, R10 ;  /* 0x0000002312157224 */ /* 0x002fce00078e020a */
[----:B------:R-:W1:Y:S01]  /*8bf0*/  LDC.64 R18, c[0x0][0x388] ;  /* 0x0000e200ff127b82 */ /* 0x000e620000000a00 */
[----:B0-----:R-:W-:-:S05]  /*8c00*/  IMAD.WIDE R24, R21, 0x4, R22 ;  /* 0x0000000415187825 */ /* 0x001fca00078e0216 */
[----:B------:R-:W2:Y:S01]  /*8c10*/  LDG.E R31, desc[UR8][R24.64] ;  /* 0x00000008181f7981 */ /* 0x000ea2000c1e1900 */
[----:B------:R-:W-:-:S04]  /*8c20*/  IMAD R20, R26, UR12, R33 ;  /* 0x0000000c1a147c24 */ /* 0x000fc8000f8e0221 */
[----:B------:R-:W-:-:S04]  /*8c30*/  IMAD R29, R20, R35, R10 ;  /* 0x00000023141d7224 */ /* 0x000fc800078e020a */
[----:B------:R-:W-:-:S04]  /*8c40*/  IMAD.WIDE R22, R29, 0x4, R22 ;  /* 0x000000041d167825 */ /* 0x000fc800078e0216 */
[----:B-1----:R-:W-:-:S04]  /*8c50*/  IMAD.WIDE R20, R21, 0x4, R18 ;  /* 0x0000000415147825 */ /* 0x002fc800078e0212 */
        /* <DEDUP_REMOVED lines=9> */
[----:B--2---:R-:W-:Y:S01]  /*8cf0*/  FMUL R41, R31, R32 ;  /* 0x000000201f297220 */ /* 0x004fe20000400000 */
[----:B------:R-:W-:-:S04]  /*8d00*/  IMAD.WIDE R30, R35, 0x4, R20 ;  /* 0x00000004231e7825 */ /* 0x000fc800078e0214 */
[----:B------:R2:W-:Y:S04]  /*8d10*/  STG.E desc[UR8][R28.64], R41 ;  /* 0x000000291c007986 */ /* 0x0005e8000c101908 */
[----:B0-----:R-:W3:Y:S01]  /*8d20*/  LDG.E R22, desc[UR8][R30.64] ;  /* 0x000000081e167981 */ /* 0x001ee2000c1e1900 */
[----:B------:R-:W-:-:S04]  /*8d30*/  IMAD.WIDE R20, R35, 0x4, R18 ;  /* 0x0000000423147825 */ /* 0x000fc800078e0212 */
[----:B---3--:R-:W-:Y:S01]  /*8d40*/  FMUL R37, R3, R22 ;  /* 0x0000001603257220 */ /* 0x008fe20000400000 */
[----:B------:R-:W-:-:S04]  /*8d50*/  IMAD.WIDE R22, R35, 0x4, R24 ;  /* 0x0000000423167825 */ /* 0x000fc800078e0218 */
[----:B------:R0:W-:Y:S04]  /*8d60*/  STG.E desc[UR8][R20.64], R37 ;  /* 0x0000002514007986 */ /* 0x0001e8000c101908 */
[----:B-1----:R-:W3:Y:S01]  /*8d70*/  LDG.E R39, desc[UR8][R22.64] ;  /* 0x0000000816277981 */ /* 0x002ee2000c1e1900 */
[----:B------:R-:W-:-:S04]  /*8d80*/  IMAD.WIDE R18, R35, 0x4, R28 ;  /* 0x0000000423127825 */ /* 0x000fc800078e021c */
[----:B------:R-:W-:-:S04]  /*8d90*/  IMAD.WIDE R24, R35, 0x4, R30 ;  /* 0x0000000423187825 */ /* 0x000fc800078e021e */
[----:B---3--:R-:W-:-:S05]  /*8da0*/  FMUL R39, R39, R32 ;  /* 0x0000002027277220 */ /* 0x008fca0000400000 */
[----:B------:R1:W-:Y:S04]  /*8db0*/  STG.E desc[UR8][R18.64], R39 ;  /* 0x0000002712007986 */ /* 0x0003e8000c101908 */
[----:B------:R-:W3:Y:S01]  /*8dc0*/  LDG.E R34, desc[UR8][R24.64] ;  /* 0x0000000818227981 */ /* 0x000ee2000c1e1900 */
[----:B--2---:R-:W-:-:S04]  /*8dd0*/  IMAD.WIDE R28, R35, 0x4, R20 ;  /* 0x00000004231c7825 */ /* 0x004fc800078e0214 */
[----:B------:R-:W-:-:S04]  /*8de0*/  IMAD.WIDE R30, R35, 0x4, R22 ;  /* 0x00000004231e7825 */ /* 0x000fc800078e0216 */
[----:B---3--:R-:W-:-:S05]  /*8df0*/  FMUL R41, R3, R34 ;  /* 0x0000002203297220 */ /* 0x008fca0000400000 */
[----:B------:R2:W-:Y:S04]  /*8e00*/  STG.E desc[UR8][R28.64], R41 ;  /* 0x000000291c007986 */ /* 0x0005e8000c101908 */
[----:B0-----:R-:W3:Y:S01]  /*8e10*/  LDG.E R37, desc[UR8][R30.64] ;  /* 0x000000081e257981 */ /* 0x001ee2000c1e1900 */
[----:B------:R-:W-:-:S04]  /*8e20*/  IMAD.WIDE R20, R35, 0x4, R18 ;  /* 0x0000000423147825 */ /* 0x000fc800078e0212 */
[----:B------:R-:W-:-:S04]  /*8e30*/  IMAD.WIDE R22, R35, 0x4, R24 ;  /* 0x0000000423167825 */ /* 0x000fc800078e0218 */
[----:B---3--:R-:W-:-:S05]  /*8e40*/  FMUL R37, R37, R32 ;  /* 0x0000002025257220 */ /* 0x008fca0000400000 */
[----:B------:R0:W-:Y:S04]  /*8e50*/  STG.E desc[UR8][R20.64], R37 ;  /* 0x0000002514007986 */ /* 0x0001e8000c101908 */
[----:B------:R-:W3:Y:S01]  /*8e60*/  LDG.E R34, desc[UR8][R22.64] ;  /* 0x0000000816227981 */ /* 0x000ee2000c1e1900 */
[----:B-1----:R-:W-:-:S04]  /*8e70*/  IMAD.WIDE R18, R35, 0x4, R28 ;  /* 0x0000000423127825 */ /* 0x002fc800078e021c */
        /* <DEDUP_REMOVED lines=8> */
[----:B------:R-:W3:Y:S01]  /*8f00*/  LDG.E R34, desc[UR8][R30.64] ;  /* 0x000000081e227981 */ /* 0x000ee2000c1e1900 */
[----:B0-----:R-:W-:-:S04]  /*8f10*/  IMAD.WIDE R20, R35, 0x4, R18 ;  /* 0x0000000423147825 */ /* 0x001fc800078e0212 */
        /* <DEDUP_REMOVED lines=28> */
[----:B------:R-:W2:Y:S01]  /*90e0*/  LDG.E R30, desc[UR8][R30.64] ;  /* 0x000000081e1e7981 */ /* 0x000ea2000c1e1900 */
[----:B0-----:R-:W-:Y:S01]  /*90f0*/  IMAD.WIDE R20, R35, 0x4, R18 ;  /* 0x0000000423147825 */ /* 0x001fe200078e0212 */
[----:B------:R-:W-:-:S04]  /*9100*/  IADD3 R33, PT, PT, R33, 0x8, RZ ;  /* 0x0000000821217810 */ /* 0x000fc80007ffe0ff */
[----:B------:R-:W-:Y:S01]  /*9110*/  ISETP.NE.AND P0, PT, R33, UR7, PT ;  /* 0x0000000721007c0c */ /* 0x000fe2000bf05270 */
[----:B--2---:R-:W-:-:S05]  /*9120*/  FMUL R23, R3, R30 ;  /* 0x0000001e03177220 */ /* 0x004fca0000400000 */
[----:B------:R1:W-:Y:S07]  /*9130*/  STG.E desc[UR8][R20.64], R23 ;  /* 0x0000001714007986 */ /* 0x0003ee000c101908 */
[----:B------:R-:W-:Y:S05]  /*9140*/  @P0 BRA `(.L_x_2466) ;  /* 0xfffffff800980947 */ /* 0x000fea000383ffff */
[----:B------:R-:W-:-:S07]  /*9150*/  IMAD.U32 R33, RZ, RZ, UR7 ;  /* 0x00000007ff217e24 */ /* 0x000fce000f8e00ff */
.L_x_2465:
[----:B------:R-:W-:-:S09]  /*9160*/  UISETP.NE.AND UP0, UPT, UR10, URZ, UPT ;  /* 0x000000ff0a00728c */ /* 0x000fd2000bf05270 */
[----:B------:R-:W-:Y:S05]  /*9170*/  BRA.U !UP0, `(.L_x_2467) ;  /* 0x00000005089c7547 */ /* 0x000fea000b800000 */
[----:B------:R-:W-:Y:S02]  /*9180*/  UIADD3 UR5, UPT, UPT, UR10, -0x1, URZ ;  /* 0xffffffff0a057890 */ /* 0x000fe4000fffe0ff */
[----:B------:R-:W-:Y:S02]  /*9190*/  ULOP3.LUT UP1, UR11, UR12, 0x3, URZ, 0xc0, !UPT ;  /* 0x000000030c0b7892 */ /* 0x000fe4000f82c0ff */
[----:B------:R-:W-:-:S09]  /*91a0*/  UISETP.GE.U32.AND UP0, UPT, UR5, 0x3, UPT ;  /* 0x000000030500788c */ /* 0x000fd2000bf06070 */
[----:B------:R-:W-:Y:S05]  /*91b0*/  BRA.U !UP0, `(.L_x_2468) ;  /* 0x0000000108c07547 */ /* 0x000fea000b800000 */
[----:B------:R-:W2:Y:S01]  /*91c0*/  LDC R35, c[0x0][0x3c4] ;  /* 0x0000f100ff237b82 */ /* 0x000ea20000000800 */
[----:B01----:R-:W-:-:S07]  /*91d0*/  IMAD R18, R11, UR12, R33 ;  /* 0x0000000c0b127c24 */ /* 0x003fce000f8e0221 */
[----:B------:R-:W0:Y:S01]  /*91e0*/  LDC.64 R30, c[0x0][0x380] ;  /* 0x0000e000ff1e7b82 */ /* 0x000e220000000a00 */
[----:B--2---:R-:W-:-:S07]  /*91f0*/  IMAD R25, R18, R35, R10 ;  /* 0x0000002312197224 */ /* 0x004fce00078e020a */
        /* <DEDUP_REMOVED lines=34> */
[----:B------:R-:W3:Y:S01]  /*9420*/  LDG.E R29, desc[UR8][R28.64] ;  /* 0x000000081c1d7981 */ /* 0x000ee2000c1e1900 */
[----:B0-----:R-:W-:-:S04]  /*9430*/  IMAD.WIDE R24, R35, 0x4, R18 ;  /* 0x0000000423187825 */ /* 0x001fc800078e0212 */
[----:B------:R-:W-:-:S04]  /*9440*/  IMAD.WIDE R30, R35, 0x4, R22 ;  /* 0x00000004231e7825 */ /* 0x000fc800078e0216 */
[----:B---3--:R-:W-:-:S05]  /*9450*/  FMUL R37, R29, R32 ;  /* 0x000000201d257220 */ /* 0x008fca0000400000 */
[----:B------:R2:W-:Y:S04]  /*9460*/  STG.E desc[UR8][R24.64], R37 ;  /* 0x0000002518007986 */ /* 0x0005e8000c101908 */
[----:B------:R-:W3:Y:S01]  /*9470*/  LDG.E R30, desc[UR8][R30.64] ;  /* 0x000000081e1e7981 */ /* 0x000ee2000c1e1900 */
[----:B-1----:R-:W-:Y:S01]  /*9480*/  IMAD.WIDE R18, R35, 0x4, R20 ;  /* 0x0000000423127825 */ /* 0x002fe200078e0214 */
[----:B------:R-:W-:-:S03]  /*9490*/  IADD3 R33, PT, PT, R33, 0x4, RZ ;  /* 0x0000000421217810 */ /* 0x000fc60007ffe0ff */
[----:B---3--:R-:W-:-:S05]  /*94a0*/  FMUL R23, R3, R30 ;  /* 0x0000001e03177220 */ /* 0x008fca0000400000 */
[----:B------:R2:W-:Y:S02]  /*94b0*/  STG.E desc[UR8][R18.64], R23 ;  /* 0x0000001712007986 */ /* 0x0005e4000c101908 */
.L_x_2468:
[----:B------:R-:W-:Y:S05]  /*94c0*/  BRA.U !UP1, `(.L_x_2467) ;  /* 0x0000000109c87547 */ /* 0x000fea000b800000 */
[----:B------:R-:W-:Y:S02]  /*94d0*/  UISETP.NE.AND UP0, UPT, UR11, 0x1, UPT ;  /* 0x000000010b00788c */ /* 0x000fe4000bf05270 */
[----:B------:R-:W-:-:S04]  /*94e0*/  ULOP3.LUT UR5, UR12, 0x1, URZ, 0xc0, !UPT ;  /* 0x000000010c057892 */ /* 0x000fc8000f8ec0ff */
[----:B------:R-:W-:-:S03]  /*94f0*/  UISETP.NE.U32.AND UP1, UPT, UR5, 0x1, UPT ;  /* 0x000000010500788c */ /* 0x000fc6000bf25070 */
[----:B------:R-:W-:Y:S08]  /*9500*/  BRA.U !UP0, `(.L_x_2469) ;  /* 0x0000000108707547 */ /* 0x000ff0000b800000 */
[----:B------:R-:W3:Y:S01]  /*9510*/  LDC R35, c[0x0][0x3c4] ;  /* 0x0000f100ff237b82 */ /* 0x000ee20000000800 */
[----:B012---:R-:W-:-:S07]  /*9520*/  IMAD R18, R11, UR12, R33 ;  /* 0x0000000c0b127c24 */ /* 0x007fce000f8e0221 */
[----:B------:R-:W0:Y:S08]  /*9530*/  LDC.64 R24, c[0x0][0x380] ;  /* 0x0000e000ff187b82 */ /* 0x000e300000000a00 */
[----:B------:R-:W1:Y:S01]  /*9540*/  LDC.64 R20, c[0x0][0x388] ;  /* 0x0000e200ff147b82 */ /* 0x000e620000000a00 */
[----:B---3--:R-:W-:-:S04]  /*9550*/  IMAD R29, R18, R35, R10 ;  /* 0x00000023121d7224 */ /* 0x008fc800078e020a */
[----:B0-----:R-:W-:-:S05]  /*9560*/  IMAD.WIDE R18, R29, 0x4, R24 ;  /* 0x000000041d127825 */ /* 0x001fca00078e0218 */
[----:B------:R-:W2:Y:S01]  /*9570*/  LDG.E R23, desc[UR8][R18.64] ;  /* 0x0000000812177981 */ /* 0x000ea2000c1e1900 */
[----:B------:R-:W-:-:S04]  /*9580*/  IMAD R22, R26, UR12, R33 ;  /* 0x0000000c1a167c24 */ /* 0x000fc8000f8e0221 */
[----:B------:R-:W-:-:S04]  /*9590*/  IMAD R31, R22, R35, R10 ;  /* 0x00000023161f7224 */ /* 0x000fc800078e020a */
[----:B------:R-:W-:-:S04]  /*95a0*/  IMAD.WIDE R24, R31, 0x4, R24 ;  /* 0x000000041f187825 */ /* 0x000fc800078e0218 */
[----:B--2---:R-:W-:Y:S01]  /*95b0*/  FMUL R37, R23, R32 ;  /* 0x0000002017257220 */ /* 0x004fe20000400000 */
[----:B-1----:R-:W-:-:S04]  /*95c0*/  IMAD.WIDE R22, R29, 0x4, R20 ;  /* 0x000000041d167825 */ /* 0x002fc800078e0214 */
        /* <DEDUP_REMOVED lines=16> */
.L_x_2469:
[----:B------:R-:W-:Y:S05]  /*96d0*/  BRA.U UP1, `(.L_x_2467) ;  /* 0x0000000101447547 */ /* 0x000fea000b800000 */
[----:B012---:R-:W0:Y:S01]  /*96e0*/  LDC.64 R18, c[0x0][0x380] ;  /* 0x0000e000ff127b82 */ /* 0x007e220000000a00 */
[----:B------:R-:W1:Y:S01]  /*96f0*/  LDCU UR5, c[0x0][0x3c4] ;  /* 0x00007880ff0577ac */ /* 0x000e620008000800 */
[----:B------:R-:W-:-:S06]  /*9700*/  IMAD R11, R11, UR12, R33 ;  /* 0x0000000c0b0b7c24 */ /* 0x000fcc000f8e0221 */
[----:B---3--:R-:W2:Y:S01]  /*9710*/  LDC.64 R20, c[0x0][0x388] ;  /* 0x0000e200ff147b82 */ /* 0x008ea20000000a00 */
[----:B-1----:R-:W-:-:S04]  /*9720*/  IMAD R11, R11, UR5, R10 ;  /* 0x000000050b0b7c24 */ /* 0x002fc8000f8e020a */
[----:B0-----:R-:W-:-:S06]  /*9730*/  IMAD.WIDE R22, R11, 0x4, R18 ;  /* 0x000000040b167825 */ /* 0x001fcc00078e0212 */
[----:B------:R-:W3:Y:S01]  /*9740*/  LDG.E R23, desc[UR8][R22.64] ;  /* 0x0000000816177981 */ /* 0x000ee2000c1e1900 */
[----:B------:R-:W-:Y:S02]  /*9750*/  IMAD R33, R26, UR12, R33 ;  /* 0x0000000c1a217c24 */ /* 0x000fe4000f8e0221 */
[----:B--2---:R-:W-:-:S04]  /*9760*/  IMAD.WIDE R24, R11, 0x4, R20 ;  /* 0x000000040b187825 */ /* 0x004fc800078e0214 */
[----:B------:R-:W-:-:S04]  /*9770*/  IMAD R33, R33, UR5, R10 ;  /* 0x0000000521217c24 */ /* 0x000fc8000f8e020a */
[----:B------:R-:W-:-:S04]  /*9780*/  IMAD.WIDE R18, R33, 0x4, R18 ;  /* 0x0000000421127825 */ /* 0x000fc800078e0212 */
[----:B---3--:R-:W-:-:S05]  /*9790*/  FMUL R29, R23, R32 ;  /* 0x00000020171d7220 */ /* 0x008fca0000400000 */
[----:B------:R4:W-:Y:S04]  /*97a0*/  STG.E desc[UR8][R18.64], R29 ;  /* 0x0000001d12007986 */ /* 0x0009e8000c101908 */
[----:B------:R-:W2:Y:S01]  /*97b0*/  LDG.E R24, desc[UR8][R24.64] ;  /* 0x0000000818187981 */ /* 0x000ea2000c1e1900 */
[----:B------:R-:W-:-:S04]  /*97c0*/  IMAD.WIDE R20, R33, 0x4, R20 ;  /* 0x0000000421147825 */ /* 0x000fc800078e0214 */
[----:B--2---:R-:W-:-:S05]  /*97d0*/  FMUL R11, R3, R24 ;  /* 0x00000018030b7220 */ /* 0x004fca0000400000 */
[----:B------:R4:W-:Y:S02]  /*97e0*/  STG.E desc[UR8][R20.64], R11 ;  /* 0x0000000b14007986 */ /* 0x0009e4000c101908 */
.L_x_2467:
[----:B------:R-:W-:Y:S05]  /*97f0*/  @P1 BRA `(.L_x_2470) ;  /* 0xfffffff000bc1947 */ /* 0x000fea000383ffff */
.L_x_2464:
[----:B------:R-:W-:Y:S02]  /*9800*/  ISETP.NE.AND P0, PT, R16, UR6, PT ;  /* 0x0000000610007c0c */ /* 0x000fe4000bf05270 */
[----:B------:R-:W-:Y:S01]  /*9810*/  IADD3 R17, PT, PT, -R17, R12, R27 ;  /* 0x0000000c11117210 */ /* 0x000fe20007ffe11b */
[----:B------:R-:W-:Y:S01]  /*9820*/  VIADD R27, R15, 0x3 ;  /* 0x000000030f1b7836 */ /* 0x000fe20000000000 */
[----:B------:R-:W-:Y:S01]  /*9830*/  IADD3 R14, PT, PT, R14, 0x1, RZ ;  /* 0x000000010e0e7810 */ /* 0x000fe20007ffe0ff */
[----:B------:R-:W-:Y:S01]  /*9840*/  IMAD.MOV.U32 R15, RZ, RZ, R12 ;  /* 0x000000ffff0f7224 */ /* 0x000fe200078e000c */
[----:B------:R-:W-:-:S07]  /*9850*/  IADD3 R16, PT, PT, R17, 0x2, RZ ;  /* 0x0000000211107810 */ /* 0x000fce0007ffe0ff */
[----:B------:R-:W-:Y:S05]  /*9860*/  @P0 BRA `(.L_x_2471) ;  /* 0xffffffa8005c0947 */ /* 0x000fea000383ffff */
.L_x_2365:
[----:B------:R-:W5:Y:S01]  /*9870*/  LDCU UR4, c[0x0][0x360] ;  /* 0x00006c00ff0477ac */ /* 0x000f620008000800 */
[----:B------:R-:W5:Y:S01]  /*9880*/  LDC R3, c[0x0][0x370] ;  /* 0x0000dc00ff037b82 */ /* 0x000f620000000800 */
[----:B------:R-:W0:Y:S01]  /*9890*/  LDCU UR5, c[0x0][0x3c4] ;  /* 0x00007880ff0577ac */ /* 0x000e220008000800 */
[----:B-----5:R-:W-:-:S05]  /*98a0*/  IMAD R10, R3, UR4, R10 ;  /* 0x00000004030a7c24 */ /* 0x020fca000f8e020a */
[----:B0-----:R-:W-:-:S13]  /*98b0*/  ISETP.GE.AND P0, PT, R10, UR5, PT ;  /* 0x000000050a007c0c */ /* 0x001fda000bf06270 */
[----:B------:R-:W-:Y:S05]  /*98c0*/  @!P0 BRA `(.L_x_2472) ;  /* 0xffffff6800808947 */ /* 0x000fea000383ffff */
[----:B------:R-:W-:Y:S05]  /*98d0*/  EXIT ;  /* 0x000000000000794d */ /* 0x000fea0003800000 */
        .weak           $__internal_30_$__cuda_sm20_rcp_rn_f32_slowpath
        .type           $__internal_30_$__cuda_sm20_rcp_rn_f32_slowpath,@function
        .size           $__internal_30_$__cuda_sm20_rcp_rn_f32_slowpath,($__internal_31_$__cuda_sm20_sqrt_rn_f32_slowpath - $__internal_30_$__cuda_sm20_rcp_rn_f32_slowpath)
$__internal_30_$__cuda_sm20_rcp_rn_f32_slowpath:
[----:B------:R-:W-:-:S04]  /*98e0*/  SHF.L.U32 R0, R9, 0x1, RZ ;  /* 0x0000000109007819 */ /* 0x000fc800000006ff */
[----:B------:R-:W-:-:S04]  /*98f0*/  SHF.R.U32.HI R0, RZ, 0x18, R0 ;  /* 0x00000018ff007819 */ /* 0x000fc80000011600 */
[----:B------:R-:W-:-:S13]  /*9900*/  ISETP.NE.U32.AND P0, PT, R0, RZ, PT ;  /* 0x000000ff0000720c */ /* 0x000fda0003f05070 */
[----:B------:R-:W-:Y:S05]  /*9910*/  @P0 BRA `(.L_x_2473) ;  /* 0x00000000002c0947 */ /* 0x000fea0003800000 */
[----:B------:R-:W-:-:S04]  /*9920*/  SHF.L.U32 R0, R9, 0x1, RZ ;  /* 0x0000000109007819 */ /* 0x000fc800000006ff */
[----:B------:R-:W-:-:S13]  /*9930*/  ISETP.NE.AND P0, PT, R0, RZ, PT ;  /* 0x000000ff0000720c */ /* 0x000fda0003f05270 */
[----:B------:R2:W3:Y:S01]  /*9940*/  @!P0 MUFU.RCP R0, R9 ;  /* 0x0000000900008308 */ /* 0x0004e20000001000 */
[----:B------:R-:W-:Y:S05]  /*9950*/  @!P0 BRA `(.L_x_2474) ;  /* 0x0000000000a48947 */ /* 0x000fea0003800000 */
[----:B------:R-:W-:-:S04]  /*9960*/  FFMA R2, R9, 1.84467440737095516160e+19, RZ ;  /* 0x5f80000009027823 */ /* 0x000fc800000000ff */
[----:B------:R-:W3:Y:S02]  /*9970*/  MUFU.RCP R3, R2 ;  /* 0x0000000200037308 */ /* 0x000ee40000001000 */
[----:B---3--:R-:W-:-:S04]  /*9980*/  FFMA R0, R2, R3, -1 ;  /* 0xbf80000002007423 */ /* 0x008fc80000000003 */
[----:B------:R-:W-:-:S04]  /*9990*/  FADD.FTZ R0, -R0, -RZ ;  /* 0x800000ff00007221 */ /* 0x000fc80000010100 */
[----:B------:R-:W-:-:S04]  /*99a0*/  FFMA R0, R3, R0, R3 ;  /* 0x0000000003007223 */ /* 0x000fc80000000003 */
[----:B------:R-:W-:Y:S01]  /*99b0*/  FFMA R0, R0, 1.84467440737095516160e+19, RZ ;  /* 0x5f80000000007823 */ /* 0x000fe200000000ff */
[----:B------:R-:W-:Y:S06]  /*99c0*/  BRA `(.L_x_2474) ;  /* 0x0000000000887947 */ /* 0x000fec0003800000 */
.L_x_2473:
        /* <DEDUP_REMOVED lines=33> */
.L_x_2475:
[----:B------:R0:W1:Y:S02]  /*9be0*/  MUFU.RCP R0, R9 ;  /* 0x0000000900007308 */ /* 0x0000640000001000 */
.L_x_2474:
[----:B------:R-:W-:Y:S01]  /*9bf0*/  HFMA2 R3, -RZ, RZ, 0, 0 ;  /* 0x00000000ff037431 */ /* 0x000fe200000001ff */
[----:B------:R-:W-:-:S04]  /*9c00*/  MOV R2, R7 ;  /* 0x0000000700027202 */ /* 0x000fc80000000f00 */
[----:B0123--:R-:W-:Y:S05]  /*9c10*/  RET.REL.NODEC R2 `(_Z33gpuKernelSphericalHarmonicsBesselIfEvPT_S1_S1_S1_S1_S1_S1_S0_iii) ;  /* 0xffffff6002f87950 */ /* 0x00ffea0003c3ffff */
        .weak           $__internal_31_$__cuda_sm20_sqrt_rn_f32_slowpath
        .type           $__internal_31_$__cuda_sm20_sqrt_rn_f32_slowpath,@function
        .size           $__internal_31_$__cuda_sm20_sqrt_rn_f32_slowpath,($__internal_32_$__cuda_sm3x_div_rn_noftz_f32_slowpath - $__internal_31_$__cuda_sm20_sqrt_rn_f32_slowpath)
$__internal_31_$__cuda_sm20_sqrt_rn_f32_slowpath:
        /* <DEDUP_REMOVED lines=19> */
.L_x_2476:
[----:B------:R-:W-:Y:S02]  /*9d50*/  HFMA2 R19, -RZ, RZ, 0, 0 ;  /* 0x00000000ff137431 */ /* 0x000fe400000001ff */
[----:B------:R-:W-:Y:S01]  /*9d60*/  IMAD.MOV.U32 R21, RZ, RZ, R18 ;  /* 0x000000ffff157224 */ /* 0x000fe200078e0012 */
[----:B------:R-:W-:-:S04]  /*9d70*/  MOV R18, R25 ;  /* 0x0000001900127202 */ /* 0x000fc80000000f00 */
[----:B------:R-:W-:Y:S05]  /*9d80*/  RET.REL.NODEC R18 `(_Z33gpuKernelSphericalHarmonicsBesselIfEvPT_S1_S1_S1_S1_S1_S1_S0_iii) ;  /* 0xffffff60129c7950 */ /* 0x000fea0003c3ffff */
        .weak           $__internal_32_$__cuda_sm3x_div_rn_noftz_f32_slowpath
        .type           $__internal_32_$__cuda_sm3x_div_rn_noftz_f32_slowpath,@function
        .size           $__internal_32_$__cuda_sm3x_div_rn_noftz_f32_slowpath,(.L_x_2726 - $__internal_32_$__cuda_sm3x_div_rn_noftz_f32_slowpath)
$__internal_32_$__cuda_sm3x_div_rn_noftz_f32_slowpath:
        /* <DEDUP_REMOVED lines=34> */
.L_x_2478:
        /* <DEDUP_REMOVED lines=51> */
.L_x_2485:
[----:B------:R-:W-:-:S04]  /*a2e0*/  LOP3.LUT R32, R32, 0x80000000, RZ, 0xc0, !PT ;  /* 0x8000000020207812 */ /* 0x000fc800078ec0ff */
[----:B------:R-:W-:Y:S01]  /*a2f0*/  LOP3.LUT R32, R32, 0x7f800000, RZ, 0xfc, !PT ;  /* 0x7f80000020207812 */ /* 0x000fe200078efcff */
[----:B------:R-:W-:Y:S06]  /*a300*/  BRA `(.L_x_2486) ;  /* 0x0000000000047947 */ /* 0x000fec0003800000 */
.L_x_2484:
[----:B------:R-:W-:-:S07]  /*a310*/  LEA R32, R35, R32, 0x17 ;  /* 0x0000002023207211 */ /* 0x000fce00078eb8ff */
.L_x_2486:
[----:B------:R-:W-:Y:S05]  /*a320*/  BSYNC.RECONVERGENT B1 ;  /* 0x0000000000017941 */ /* 0x000fea0003800200 */
.L_x_2483:
[----:B------:R-:W-:Y:S01]  /*a330*/  IMAD.MOV.U32 R28, RZ, RZ, R32 ;  /* 0x000000ffff1c7224 */ /* 0x000fe200078e0020 */
[----:B------:R-:W-:Y:S06]  /*a340*/  BRA `(.L_x_2487) ;  /* 0x0000000000207947 */ /* 0x000fec0003800000 */
.L_x_2482:
[----:B------:R-:W-:-:S04]  /*a350*/  LOP3.LUT R31, R31, 0x80000000, R34, 0x48, !PT ;  /* 0x800000001f1f7812 */ /* 0x000fc800078e4822 */
[----:B------:R-:W-:Y:S01]  /*a360*/  LOP3.LUT R28, R31, 0x7f800000, RZ, 0xfc, !PT ;  /* 0x7f8000001f1c7812 */ /* 0x000fe200078efcff */
[----:B------:R-:W-:Y:S06]  /*a370*/  BRA `(.L_x_2487) ;  /* 0x0000000000147947 */ /* 0x000fec0003800000 */
.L_x_2481:
[----:B------:R-:W-:Y:S01]  /*a380*/  LOP3.LUT R28, R31, 0x80000000, R34, 0x48, !PT ;  /* 0x800000001f1c7812 */ /* 0x000fe200078e4822 */
[----:B------:R-:W-:Y:S06]  /*a390*/  BRA `(.L_x_2487) ;  /* 0x00000000000c7947 */ /* 0x000fec0003800000 */
.L_x_2480:
[----:B------:R-:W0:Y:S01]  /*a3a0*/  MUFU.RSQ R28, -QNAN ;  /* 0xffc00000001c7908 */ /* 0x000e220000001400 */
[----:B------:R-:W-:Y:S05]  /*a3b0*/  BRA `(.L_x_2487) ;  /* 0x0000000000047947 */ /* 0x000fea0003800000 */
.L_x_2479:
[----:B------:R-:W-:-:S07]  /*a3c0*/  FADD.FTZ R28, R34, R31 ;  /* 0x0000001f221c7221 */ /* 0x000fce0000010000 */
.L_x_2487:
[----:B------:R-:W-:Y:S05]  /*a3d0*/  BSYNC.RECONVERGENT B0 ;  /* 0x0000000000007941 */ /* 0x000fea0003800200 */
.L_x_2477:
[----:B------:R-:W-:Y:S01]  /*a3e0*/  HFMA2 R31, -RZ, RZ, 0, 0 ;  /* 0x00000000ff1f7431 */ /* 0x000fe200000001ff */
[----:B------:R-:W-:-:S04]  /*a3f0*/  MOV R30, R26 ;  /* 0x0000001a001e7202 */ /* 0x000fc80000000f00 */
[----:B0-----:R-:W-:Y:S05]  /*a400*/  RET.REL.NODEC R30 `(_Z33gpuKernelSphericalHarmonicsBesselIfEvPT_S1_S1_S1_S1_S1_S1_S0_iii) ;  /* 0xffffff581efc7950 */ /* 0x001fea0003c3ffff */
.L_x_2488:
        /* <DEDUP_REMOVED lines=15> */
.L_x_2726:


//--------------------- .text._Z33gpuKernelSphericalHarmonicsBesselIdEvPT_S1_S1_S1_S1_S1_S1_S0_iii --------------------------
	.section	.text._Z33gpuKernelSphericalHarmonicsBesselIdEvPT_S1_S1_S1_S1_S1_S1_S0_iii,"ax",@progbits
	.align	128
        .global         _Z33gpuKernelSphericalHarmonicsBesselIdEvPT_S1_S1_S1_S1_S1_S1_S0_iii
        .type           _Z33gpuKernelSphericalHarmonicsBesselIdEvPT_S1_S1_S1_S1_S1_S1_S0_iii,@function
        .size           _Z33gpuKernelSphericalHarmonicsBesselIdEvPT_S1_S1_S1_S1_S1_S1_S0_iii,(.L_x_2730 - _Z33gpuKernelSphericalHarmonicsBesselIdEvPT_S1_S1_S1_S1_S1_S1_S0_iii)
        .other          _Z33gpuKernelSphericalHarmonicsBesselIdEvPT_S1_S1_S1_S1_S1_S1_S0_iii,@"STO_CUDA_ENTRY STV_DEFAULT"
_Z33gpuKernelSphericalHarmonicsBesselIdEvPT_S1_S1_S1_S1_S1_S1_S0_iii:
.text._Z33gpuKernelSphericalHarmonicsBesselIdEvPT_S1_S1_S1_S1_S1_S1_S0_iii:
        /* <DEDUP_REMOVED lines=33> */
[----:B------:R-:W-:Y:S05]  /*0210*/  CALL.REL.NOINC `($__internal_33_$__cuda_sm20_dblrcp_rn_slowpath_v3) ;  /* 0x000000b800f47944 */ /* 0x000fea0003c00000 */
[----:B------:R-:W-:Y:S02]  /*0220*/  IMAD.U32 R38, RZ, RZ, UR4 ;  /* 0x00000004ff267e24 */ /* 0x000fe4000f8e00ff */
[----:B------:R-:W-:-:S07]  /*0230*/  IMAD.U32 R39, RZ, RZ, UR5 ;  /* 0x00000005ff277e24 */ /* 0x000fce000f8e00ff */
.L_x_2489:
        /* <DEDUP_REMOVED lines=18> */
[----:B------:R-:W-:Y:S01]  /*0360*/  MOV R40, 0x390 ;  /* 0x0000039000287802 */ /* 0x000fe20000000f00 */
[----:B------:R-:W-:-:S07]  /*0370*/  IMAD.MOV.U32 R41, RZ, RZ, R5 ;  /* 0x000000ffff297224 */ /* 0x000fce00078e0005 */
[----:B------:R-:W-:Y:S05]  /*0380*/  CALL.REL.NOINC `($__internal_35_$__cuda_sm20_dsqrt_rn_f64_mediumpath_v1) ;  /* 0x000000c000f87944 */ /* 0x000fea0003c00000 */
[----:B------:R-:W-:Y:S02]  /*0390*/  IMAD.MOV.U32 R36, RZ, RZ, R12 ;  /* 0x000000ffff247224 */ /* 0x000fe400078e000c */
[----:B------:R-:W-:-:S07]  /*03a0*/  IMAD.MOV.U32 R37, RZ, RZ, R13 ;  /* 0x000000ffff257224 */ /* 0x000fce00078e000d */
.L_x_2490:
[----:B------:R-:W0:Y:S01]  /*03b0*/  LDCU.64 UR6, c[0x0][0x3c0] ;  /* 0x00007800ff0677ac */ /* 0x000e220008000a00 */
[----:B------:R-:W1:Y:S01]  /*03c0*/  LDCU.64 UR14, c[0x0][0x358] ;  /* 0x00006b00ff0e77ac */ /* 0x000e620008000a00 */
[----:B0-----:R-:W-:Y:S02]  /*03d0*/  ULOP3.LUT UR16, UR7, 0x7, URZ, 0xc0, !UPT ;  /* 0x0000000707107892 */ /* 0x001fe4000f8ec0ff */
[----:B------:R-:W-:Y:S02]  /*03e0*/  UIADD3 UR5, UPT, UPT, UR6, 0x1, URZ ;  /* 0x0000000106057890 */ /* 0x000fe4000fffe0ff */
[----:B------:R-:W-:Y:S02]  /*03f0*/  ULOP3.LUT UR17, UR7, 0x3, URZ, 0xc0, !UPT ;  /* 0x0000000307117892 */ /* 0x000fe4000f8ec0ff */
[----:B------:R-:W-:Y:S02]  /*0400*/  ULOP3.LUT UR18, UR7, 0x1, URZ, 0xc0, !UPT ;  /* 0x0000000107127892 */ /* 0x000fe4000f8ec0ff */
[----:B------:R-:W-:-:S02]  /*0410*/  ULOP3.LUT UR6, UR7, 0x7ffffff8, URZ, 0xc0, !UPT ;  /* 0x7ffffff807067892 */ /* 0x000fc4000f8ec0ff */
[----:B------:R-:W-:Y:S02]  /*0420*/  UIADD3 UR7, UPT, UPT, UR8, 0xa0, URZ ;  /* 0x000000a008077890 */ /* 0x000fe4000fffe0ff */
[----:B-1----:R-:W-:-:S12]  /*0430*/  UIADD3 UR19, UPT, UPT, UR16, -0x1, URZ ;  /* 0xffffffff10137890 */ /* 0x002fd8000fffe0ff */
.L_x_2668:
[----:B0-----:R-:W0:Y:S08]  /*0440*/  LDC.64 R4, c[0x0][0x398] ;  /* 0x0000e600ff047b82 */ /* 0x001e300000000a00 */
[----:B-1----:R-:W1:Y:S08]  /*0450*/  LDC.64 R8, c[0x0][0x390] ;  /* 0x0000e400ff087b82 */ /* 0x002e700000000a00 */
[----:B--23--:R-:W2:Y:S01]  /*0460*/  LDC.64 R14, c[0x0][0x3a0] ;  /* 0x0000e800ff0e7b82 */ /* 0x00cea20000000a00 */
[----:B0-----:R-:W-:-:S06]  /*0470*/  IMAD.WIDE R4, R0, 0x8, R4 ;  /* 0x0000000800047825 */ /* 0x001fcc00078e0204 */
[----:B------:R-:W3:Y:S01]  /*0480*/  LDG.E.64 R4, desc[UR14][R4.64] ;  /* 0x0000000e04047981 */ /* 0x000ee2000c1e1b00 */
[----:B-1----:R-:W-:-:S06]  /*0490*/  IMAD.WIDE R8, R0, 0x8, R8 ;  /* 0x0000000800087825 */ /* 0x002fcc00078e0208 */
[----:B------:R-:W4:Y:S01]  /*04a0*/  LDG.E.64 R8, desc[UR14][R8.64] ;  /* 0x0000000e08087981 */ /* 0x000f22000c1e1b00 */
[----:B--2---:R-:W-:-:S06]  /*04b0*/  IMAD.WIDE R14, R0, 0x8, R14 ;  /* 0x00000008000e7825 */ /* 0x004fcc00078e020e */
[----:B------:R-:W2:Y:S01]  /*04c0*/  LDG.E.64 R14, desc[UR14][R14.64] ;  /* 0x0000000e0e0e7981 */ /* 0x000ea2000c1e1b00 */
[----:B------:R-:W-:Y:S01]  /*04d0*/  IMAD.MOV.U32 R6, RZ, RZ, 0x0 ;  /* 0x00000000ff067424 */ /* 0x000fe200078e00ff */
[----:B------:R-:W-:Y:S01]  /*04e0*/  BSSY.RECONVERGENT B0, `(.L_x_2491) ;  /* 0x000001e000007945 */ /* 0x000fe20003800200 */
[----:B------:R-:W-:Y:S01]  /*04f0*/  IMAD.MOV.U32 R7, RZ, RZ, 0x3fd80000 ;  /* 0x3fd80000ff077424 */ /* 0x000fe200078e00ff */
[----:B---3--:R-:W-:-:S08]  /*0500*/  DMUL R2, R4, R4 ;  /* 0x0000000404027228 */ /* 0x008fd00000000000 */
[----:B----4-:R-:W-:-:S08]  /*0510*/  DFMA R2, R8, R8, R2 ;  /* 0x000000080802722b */ /* 0x010fd00000000002 */
[----:B--2---:R-:W-:-:S06]  /*0520*/  DFMA R38, R14, R14, R2 ;  /* 0x0000000e0e26722b */ /* 0x004fcc0000000002 */
[----:B------:R-:W0:Y:S04]  /*0530*/  MUFU.RSQ64H R17, R39 ;  /* 0x0000002700117308 */ /* 0x000e280000001c00 */
[----:B------:R-:W-:-:S04]  /*0540*/  IADD3 R16, PT, PT, R39, -0x3500000, RZ ;  /* 0xfcb0000027107810 */ /* 0x000fc80007ffe0ff */
[----:B------:R-:W-:Y:S02]  /*0550*/  ISETP.GE.U32.AND P0, PT, R16, 0x7ca00000, PT ;  /* 0x7ca000001000780c */ /* 0x000fe40003f06070 */
[----:B0-----:R-:W-:-:S08]  /*0560*/  DMUL R2, R16, R16 ;  /* 0x0000001010027228 */ /* 0x001fd00000000000 */
        /* <DEDUP_REMOVED lines=8> */
[----:B------:R-:W-:Y:S01]  /*05f0*/  IADD3 R3, PT, PT, R21, -0x100000, RZ ;  /* 0xfff0000015037810 */ /* 0x000fe20007ffe0ff */
[----:B------:R-:W-:-:S05]  /*0600*/  IMAD.MOV.U32 R2, RZ, RZ, R20 ;  /* 0x000000ffff027224 */ /* 0x000fca00078e0014 */
[----:B------:R-:W-:-:S08]  /*0610*/  DFMA R10, R22, -R22, R38 ;  /* 0x80000016160a722b */ /* 0x000fd00000000026 */
[----:B------:R-:W-:Y:S01]  /*0620*/  DFMA R34, R10, R2, R22 ;  /* 0x000000020a22722b */ /* 0x000fe20000000016 */
[----:B0-----:R-:W-:Y:S10]  /*0630*/  @!P0 BRA `(.L_x_2492) ;  /* 0x0000000000208947 */ /* 0x001ff40003800000 */
[----:B------:R-:W-:Y:S01]  /*0640*/  IMAD.MOV.U32 R12, RZ, RZ, R10 ;  /* 0x000000ffff0c7224 */ /* 0x000fe200078e000a */
[----:B------:R-:W-:Y:S01]  /*0650*/  MOV R41, R3 ;  /* 0x0000000300297202 */ /* 0x000fe20000000f00 */
[----:B------:R-:W-:Y:S01]  /*0660*/  IMAD.MOV.U32 R21, RZ, RZ, R11 ;  /* 0x000000ffff157224 */ /* 0x000fe200078e000b */
[----:B------:R-:W-:Y:S01]  /*0670*/  MOV R40, 0x6a0 ;  /* 0x000006a000287802 */ /* 0x000fe20000000f00 */
[----:B------:R-:W-:-:S07]  /*0680*/  IMAD.MOV.U32 R10, RZ, RZ, R16 ;  /* 0x000000ffff0a7224 */ /* 0x000fce00078e0010 */
[----:B------:R-:W-:Y:S05]  /*0690*/  CALL.REL.NOINC `($__internal_35_$__cuda_sm20_dsqrt_rn_f64_mediumpath_v1) ;  /* 0x000000c000347944 */ /* 0x000fea0003c00000 */
[----:B------:R-:W-:Y:S02]  /*06a0*/  IMAD.MOV.U32 R34, RZ, RZ, R12 ;  /* 0x000000ffff227224 */ /* 0x000fe400078e000c */
[----:B------:R-:W-:-:S07]  /*06b0*/  IMAD.MOV.U32 R35, RZ, RZ, R13 ;  /* 0x000000ffff237224 */ /* 0x000fce00078e000d */
.L_x_2492:
[----:B------:R-:W-:Y:S05]  /*06c0*/  BSYNC.RECONVERGENT B0 ;  /* 0x0000000000007941 */ /* 0x000fea0003800200 */
.L_x_2491:
        /* <DEDUP_REMOVED lines=20> */
[----:B------:R-:W-:Y:S05]  /*0810*/  CALL.REL.NOINC `($__internal_34_$__cuda_sm20_div_rn_f64_full) ;  /* 0x000000b800407944 */ /* 0x000fea0003c00000 */
.L_x_2494:
[----:B------:R-:W-:Y:S05]  /*0820*/  BSYNC.RECONVERGENT B1 ;  /* 0x0000000000017941 */ /* 0x000fea0003800200 */
.L_x_2493:
[----:B------:R-:W-:Y:S01]  /*0830*/  DADD R2, -RZ, |R38| ;  /* 0x00000000ff027229 */ /* 0x000fe20000000526 */
[----:B------:R-:W-:Y:S09]  /*0840*/  BSSY.RECONVERGENT B0, `(.L_x_2495) ;  /* 0x0000080000007945 */ /* 0x000ff20003800200 */
[----:B------:R-:W-:-:S13]  /*0850*/  ISETP.GT.AND P0, PT, R3, 0x3fe26665, PT ;  /* 0x3fe266650300780c */ /* 0x000fda0003f04270 */
[----:B------:R-:W-:Y:S05]  /*0860*/  @P0 BRA `(.L_x_2496) ;  /* 0x0000000000d40947 */ /* 0x000fea0003800000 */
[----:B------:R-:W-:Y:S01]  /*0870*/  DMUL R2, R38, R38 ;  /* 0x0000002626027228 */ /* 0x000fe20000000000 */
[----:B------:R-:W-:Y:S01]  /*0880*/  IMAD.MOV.U32 R6, RZ, RZ, 0x180754af ;  /* 0x180754afff067424 */ /* 0x000fe200078e00ff */
[----:B------:R-:W-:Y:S01]  /*0890*/  UMOV UR8, 0xdc1895e9 ;  /* 0xdc1895e900087882 */ /* 0x000fe20000000000 */
[----:B------:R-:W-:Y:S01]  /*08a0*/  IMAD.MOV.U32 R7, RZ, RZ, 0x3fb3823b ;  /* 0x3fb3823bff077424 */ /* 0x000fe200078e00ff */
[----:B------:R-:W-:Y:S01]  /*08b0*/  UMOV UR9, 0x3fb0066b ;  /* 0x3fb0066b00097882 */ /* 0x000fe20000000000 */
[----:B------:R-:W-:-:S04]  /*08c0*/  ISETP.GT.AND P0, PT, R39, -0x1, PT ;  /* 0xffffffff2700780c */ /* 0x000fc80003f04270 */
[----:B------:R-:W-:Y:S01]  /*08d0*/  DFMA R6, R2, UR8, -R6 ;  /* 0x0000000802067c2b */ /* 0x000fe20008000806 */
        /* <DEDUP_REMOVED lines=35> */
[----:B------:R-:W-:Y:S01]  /*0b10*/  DMUL R6, R2, R6 ;  /* 0x0000000602067228 */ /* 0x000fe20000000000 */
[----:B------:R-:W-:Y:S02]  /*0b20*/  @P0 IMAD.MOV.U32 R2, RZ, RZ, 0x33145c07 ;  /* 0x33145c07ff020424 */ /* 0x000fe400078e00ff */
[----:B------:R-:W-:-:S05]  /*0b30*/  @P0 IMAD.MOV.U32 R3, RZ, RZ, 0x3c91a626 ;  /* 0x3c91a626ff030424 */ /* 0x000fca00078e00ff */
[----:B------:R-:W-:Y:S01]  /*0b40*/  DFMA R38, R6, |R38|, |R38| ;  /* 0x400000260626722b */ /* 0x000fe20000000426 */
[----:B------:R-:W-:Y:S01]  /*0b50*/  @!P0 MOV R6, 0x33145c07 ;  /* 0x33145c0700068802 */ /* 0x000fe20000000f00 */
[----:B------:R-:W-:-:S06]  /*0b60*/  @!P0 IMAD.MOV.U32 R7, RZ, RZ, 0x3c91a626 ;  /* 0x3c91a626ff078424 */ /* 0x000fcc00078e00ff */
[C---:B------:R-:W-:Y:S02]  /*0b70*/  @P0 DADD R2, R38.reuse, -R2 ;  /* 0x0000000026020229 */ /* 0x040fe40000000802 */
[----:B------:R-:W-:-:S08]  /*0b80*/  @!P0 DADD R6, R38, R6 ;  /* 0x0000000026068229 */ /* 0x000fd00000000006 */
[----:B------:R-:W-:Y:S02]  /*0b90*/  @!P0 DADD R6, R6, UR8 ;  /* 0x0000000806068e29 */ /* 0x000fe40008000000 */
[----:B------:R-:W-:Y:S01]  /*0ba0*/  @P0 DADD R6, -R2, UR8 ;  /* 0x0000000802060e29 */ /* 0x000fe20008000100 */
[----:B------:R-:W-:Y:S10]  /*0bb0*/  BRA `(.L_x_2497) ;  /* 0x0000000400207947 */ /* 0x000ff40003800000 */
.L_x_2496:
[----:B------:R-:W-:Y:S01]  /*0bc0*/  DADD R2, -|R38|, 1 ;  /* 0x3ff0000026027429 */ /* 0x000fe20000000300 */
[----:B------:R-:W-:Y:S01]  /*0bd0*/  IMAD.MOV.U32 R6, RZ, RZ, 0x66faac4b ;  /* 0x66faac4bff067424 */ /* 0x000fe200078e00ff */
[----:B------:R-:W-:Y:S01]  /*0be0*/  MOV R7, 0x3ebac2fe ;  /* 0x3ebac2fe00077802 */ /* 0x000fe20000000f00 */
[----:B------:R-:W-:Y:S01]  /*0bf0*/  UMOV UR8, 0x71155f70 ;  /* 0x71155f7000087882 */ /* 0x000fe20000000000 */
[----:B------:R-:W-:-:S04]  /*0c00*/  UMOV UR9, 0x3ec715b3 ;  /* 0x3ec715b300097882 */ /* 0x000fc80000000000 */
[----:B------:R-:W-:Y:S01]  /*0c10*/  DFMA R6, R2, UR8, -R6 ;  /* 0x0000000802067c2b */ /* 0x000fe20008000806 */
[----:B------:R-:W-:Y:S01]  /*0c20*/  UMOV UR8, 0x8efcd9b8 ;  /* 0x8efcd9b800087882 */ /* 0x000fe20000000000 */
[----:B------:R-:W-:Y:S01]  /*0c30*/  UMOV UR9, 0x3ed9a9b8 ;  /* 0x3ed9a9b800097882 */ /* 0x000fe20000000000 */
[----:B------:R-:W-:-:S05]  /*0c40*/  ISETP.GE.AND P0, PT, R3, 0x1, PT ;  /* 0x000000010300780c */ /* 0x000fca0003f06270 */
[----:B------:R-:W-:Y:S01]  /*0c50*/  DFMA R6, R2, R6, UR8 ;  /* 0x0000000802067e2b */ /* 0x000fe20008000006 */
[----:B------:R-:W-:Y:S01]  /*0c60*/  UMOV UR8, 0xa8a0c4c3 ;  /* 0xa8a0c4c300087882 */ /* 0x000fe20000000000 */
[----:B------:R-:W-:-:S06]  /*0c70*/  UMOV UR9, 0x3edd0f40 ;  /* 0x3edd0f4000097882 */ /* 0x000fcc0000000000 */
[----:B------:R-:W-:Y:S01]  /*0c80*/  DFMA R10, R2, R6, UR8 ;  /* 0x00000008020a7e2b */ /* 0x000fe20008000006 */
[----:B------:R-:W-:Y:S01]  /*0c90*/  UMOV UR8, 0xfa9e0e1f ;  /* 0xfa9e0e1f00087882 */ /* 0x000fe20000000000 */
[----:B------:R-:W-:Y:S01]  /*0ca0*/  UMOV UR9, 0x3ef46d4c ;  /* 0x3ef46d4c00097882 */ /* 0x000fe20000000000 */
[----:B------:R-:W-:Y:S02]  /*0cb0*/  VIADD R7, R3, 0xfff00000 ;  /* 0xfff0000003077836 */ /* 0x000fe40000000000 */
[----:B------:R-:W-:-:S03]  /*0cc0*/  IMAD.MOV.U32 R6, RZ, RZ, R2 ;  /* 0x000000ffff067224 */ /* 0x000fc600078e0002 */
[----:B------:R-:W-:Y:S01]  /*0cd0*/  DFMA R12, R2, R10, UR8 ;  /* 0x00000008020c7e2b */ /* 0x000fe2000800000a */
[----:B------:R-:W-:Y:S01]  /*0ce0*/  UMOV UR8, 0x8d1e2422 ;  /* 0x8d1e242200087882 */ /* 0x000fe20000000000 */
[----:B------:R-:W-:Y:S01]  /*0cf0*/  UMOV UR9, 0x3f079c16 ;  /* 0x3f079c1600097882 */ /* 0x000fe20000000000 */
[----:B------:R-:W0:Y:S01]  /*0d00*/  MUFU.RSQ64H R11, R7 ;  /* 0x00000007000b7308 */ /* 0x000e220000001c00 */
[----:B------:R-:W-:-:S04]  /*0d10*/  IMAD.MOV.U32 R10, RZ, RZ, RZ ;  /* 0x000000ffff0a7224 */ /* 0x000fc800078e00ff */
[----:B------:R-:W-:Y:S01]  /*0d20*/  DFMA R12, R2, R12, UR8 ;  /* 0x00000008020c7e2b */ /* 0x000fe2000800000c */
[----:B------:R-:W-:Y:S01]  /*0d30*/  UMOV UR8, 0xc3bca540 ;  /* 0xc3bca54000087882 */ /* 0x000fe20000000000 */
[----:B------:R-:W-:-:S06]  /*0d40*/  UMOV UR9, 0x3f1c9a88 ;  /* 0x3f1c9a8800097882 */ /* 0x000fcc0000000000 */
[----:B------:R-:W-:Y:S01]  /*0d50*/  DFMA R12, R2, R12, UR8 ;  /* 0x00000008020c7e2b */ /* 0x000fe2000800000c */
[----:B------:R-:W-:Y:S01]  /*0d60*/  UMOV UR8, 0x4bd476df ;  /* 0x4bd476df00087882 */ /* 0x000fe20000000000 */
[----:B------:R-:W-:Y:S01]  /*0d70*/  UMOV UR9, 0x3f31c4e6 ;  /* 0x3f31c4e600097882 */ /* 0x000fe20000000000 */
[----:B0-----:R-:W-:-:S05]  /*0d80*/  DMUL R14, R6, R10 ;  /* 0x0000000a060e7228 */ /* 0x001fca0000000000 */
[----:B------:R-:W-:Y:S01]  /*0d90*/  DFMA R18, R2, R12, UR8 ;  /* 0x0000000802127e2b */ /* 0x000fe2000800000c */
[----:B------:R-:W-:Y:S01]  /*0da0*/  UMOV UR8, 0x60009c8f ;  /* 0x60009c8f00087882 */ /* 0x000fe20000000000 */
[----:B------:R-:W-:Y:S01]  /*0db0*/  UMOV UR9, 0x3f46e8ba ;  /* 0x3f46e8ba00097882 */ /* 0x000fe20000000000 */
[----:B------:R-:W-:Y:S01]  /*0dc0*/  VIADD R13, R11, 0xfff00000 ;  /* 0xfff000000b0d7836 */ /* 0x000fe20000000000 */
[----:B------:R-:W-:Y:S01]  /*0dd0*/  DFMA R16, R14, -R14, R6 ;  /* 0x8000000e0e10722b */ /* 0x000fe20000000006 */
[----:B------:R-:W-:-:S03]  /*0de0*/  MOV R12, RZ ;  /* 0x000000ff000c7202 */ /* 0x000fc60000000f00 */
[----:B------:R-:W-:Y:S01]  /*0df0*/  DFMA R18, R2, R18, UR8 ;  /* 0x0000000802127e2b */ /* 0x000fe20008000012 */
[----:B------:R-:W-:Y:S01]  /*0e00*/  UMOV UR8, 0xc62b05a2 ;  /* 0xc62b05a200087882 */ /* 0x000fe20000000000 */
[----:B------:R-:W-:Y:S02]  /*0e10*/  UMOV UR9, 0x3f5f1c71 ;  /* 0x3f5f1c7100097882 */ /* 0x000fe40000000000 */
[----:B------:R-:W-:-:S04]  /*0e20*/  DFMA R16, R12, R16, R14 ;  /* 0x000000100c10722b */ /* 0x000fc8000000000e */
[----:B------:R-:W-:Y:S01]  /*0e30*/  DFMA R18, R2, R18, UR8 ;  /* 0x0000000802127e2b */ /* 0x000fe20008000012 */
[----:B------:R-:W-:Y:S01]  /*0e40*/  UMOV UR8, 0xb6dc9f2c ;  /* 0xb6dc9f2c00087882 */ /* 0x000fe20000000000 */
[----:B------:R-:W-:Y:S02]  /*0e50*/  UMOV UR9, 0x3f76db6d ;  /* 0x3f76db6d00097882 */ /* 0x000fe40000000000 */
[-C--:B------:R-:W-:Y:S02]  /*0e60*/  DFMA R10, R10, -R16.reuse, 1 ;  /* 0x3ff000000a0a742b */ /* 0x080fe40000000810 */
[----:B------:R-:W-:Y:S02]  /*0e70*/  DFMA R6, R16, -R16, R6 ;  /* 0x800000101006722b */ /* 0x000fe40000000006 */
[----:B------:R-:W-:Y:S01]  /*0e80*/  DFMA R18, R2, R18, UR8 ;  /* 0x0000000802127e2b */ /* 0x000fe20008000012 */
[----:B------:R-:W-:Y:S01]  /*0e90*/  UMOV UR8, 0x3333329c ;  /* 0x3333329c00087882 */ /* 0x000fe20000000000 */
[----:B------:R-:W-:-:S02]  /*0ea0*/  UMOV UR9, 0x3f933333 ;  /* 0x3f93333300097882 */ /* 0x000fc40000000000 */
[----:B------:R-:W-:-:S04]  /*0eb0*/  DFMA R10, R12, R10, R12 ;  /* 0x0000000a0c0a722b */ /* 0x000fc8000000000c */
[----:B------:R-:W-:Y:S01]  /*0ec0*/  DFMA R18, R2, R18, UR8 ;  /* 0x0000000802127e2b */ /* 0x000fe20008000012 */
[----:B------:R-:W-:Y:S01]  /*0ed0*/  UMOV UR8, 0x55555555 ;  /* 0x5555555500087882 */ /* 0x000fe20000000000 */
[----:B------:R-:W-:Y:S02]  /*0ee0*/  UMOV UR9, 0x3fb55555 ;  /* 0x3fb5555500097882 */ /* 0x000fe40000000000 */
[----:B------:R-:W-:Y:S02]  /*0ef0*/  DFMA R6, R10, R6, R16 ;  /* 0x000000060a06722b */ /* 0x000fe40000000010 */
[----:B------:R-:W-:Y:S02]  /*0f00*/  DMUL R10, RZ, |R38| ;  /* 0x40000026ff0a7228 */ /* 0x000fe40000000000 */
[----:B------:R-:W-:Y:S01]  /*0f10*/  DFMA R18, R2, R18, UR8 ;  /* 0x0000000802127e2b */ /* 0x000fe20008000012 */
[----:B------:R-:W-:Y:S01]  /*0f20*/  UMOV UR8, 0x33145c07 ;  /* 0x33145c0700087882 */ /* 0x000fe20000000000 */
[----:B------:R-:W-:-:S04]  /*0f30*/  UMOV UR9, 0x3ca1a626 ;  /* 0x3ca1a62600097882 */ /* 0x000fc80000000000 */
[----:B------:R-:W-:Y:S02]  /*0f40*/  VIADD R7, R7, 0x100000 ;  /* 0x0010000007077836 */ /* 0x000fe40000000000 */
[----:B------:R-:W-:-:S08]  /*0f50*/  DMUL R18, R2, R18 ;  /* 0x0000001202127228 */ /* 0x000fd00000000000 */
[----:B------:R-:W-:-:S10]  /*0f60*/  DFMA R18, R6, R18, R6 ;  /* 0x000000120612722b */ /* 0x000fd40000000006 */
[----:B------:R-:W-:Y:S02]  /*0f70*/  FSEL R10, R10, R18, !P0 ;  /* 0x000000120a0a7208 */ /* 0x000fe40004000000 */
[----:B------:R-:W-:Y:S02]  /*0f80*/  FSEL R11, R11, R19, !P0 ;  /* 0x000000130b0b7208 */ /* 0x000fe40004000000 */
[----:B------:R-:W-:-:S04]  /*0f90*/  ISETP.GE.AND P0, PT, R3, RZ, PT ;  /* 0x000000ff0300720c */ /* 0x000fc80003f06270 */
[----:B------:R-:W-:-:S10]  /*0fa0*/  DMUL R6, R10, +INF ;  /* 0x7ff000000a067828 */ /* 0x000fd40000000000 */
[----:B------:R-:W-:Y:S02]  /*0fb0*/  FSEL R6, R6, R10, !P0 ;  /* 0x0000000a06067208 */ /* 0x000fe40004000000 */
[----:B------:R-:W-:Y:S02]  /*0fc0*/  FSEL R7, R7, R11, !P0 ;  /* 0x0000000b07077208 */ /* 0x000fe40004000000 */
[----:B------:R-:W-:-:S04]  /*0fd0*/  ISETP.GE.AND P0, PT, R39, RZ, PT ;  /* 0x000000ff2700720c */ /* 0x000fc80003f06270 */
[----:B------:R-:W-:Y:S01]  /*0fe0*/  DADD R2, R6, -UR8 ;  /* 0x8000000806027e29 */ /* 0x000fe20008000000 */
[----:B------:R-:W-:Y:S01]  /*0ff0*/  UMOV UR8, 0x54442d18 ;  /* 0x54442d1800087882 */ /* 0x000fe20000000000 */
[----:B------:R-:W-:-:S06]  /*1000*/  UMOV UR9, 0x400921fb ;  /* 0x400921fb00097882 */ /* 0x000fcc0000000000 */
[----:B------:R-:W-:-:S10]  /*1010*/  DADD R2, -R2, UR8 ;  /* 0x0000000802027e29 */ /* 0x000fd40008000100 */
[----:B------:R-:W-:Y:S02]  /*1020*/  FSEL R6, R2, R6, !P0 ;  /* 0x0000000602067208 */ /* 0x000fe40004000000 */
[----:B------:R-:W-:-:S07]  /*1030*/  FSEL R7, R3, R7, !P0 ;  /* 0x0000000703077208 */ /* 0x000fce0004000000 */
.L_x_2497:
[----:B------:R-:W-:Y:S05]  /*1040*/  BSYNC.RECONVERGENT B0 ;  /* 0x0000000000007941 */ /* 0x000fea0003800200 */
.L_x_2495:
        /* <DEDUP_REMOVED lines=28> */
.L_x_2499:
[----:B------:R-:W-:Y:S05]  /*1210*/  BSYNC.RECONVERGENT B1 ;  /* 0x0000000000017941 */ /* 0x000fea0003800200 */
.L_x_2498:
        /* <DEDUP_REMOVED lines=10> */
[----:B------:R-:W-:Y:S01]  /*12c0*/  DFMA R12, R10, -UR8, R12 ;  /* 0x800000080a0c7c2b */ /* 0x000fe2000800000c */
[----:B------:R-:W-:Y:S01]  /*12d0*/  UMOV UR8, 0x8dde082e ;  /* 0x8dde082e00087882 */ /* 0x000fe20000000000 */
[----:B------:R-:W-:Y:S01]  /*12e0*/  UMOV UR9, 0x3f531278 ;  /* 0x3f53127800097882 */ /* 0x000fe20000000000 */
[----:B------:R-:W-:Y:S01]  /*12f0*/  @P2 IMAD.MOV.U32 R14, RZ, RZ, 0x54442d18 ;  /* 0x54442d18ff0e2424 */ /* 0x000fe200078e00ff */
[----:B------:R-:W0:Y:S01]  /*1300*/  LDCU UR4, c[0x0][0x3c4] ;  /* 0x00007880ff0477ac */ /* 0x000e220008000800 */
[----:B------:R-:W-:-:S03]  /*1310*/  @P2 IMAD.MOV.U32 R15, RZ, RZ, 0x3ff921fb ;  /* 0x3ff921fbff0f2424 */ /* 0x000fc600078e00ff */
        /* <DEDUP_REMOVED lines=51> */
[----:B------:R-:W-:-:S08]  /*1650*/  DFMA R12, R12, R38, R38 ;  /* 0x000000260c0c722b */ /* 0x000fd00000000026 */
[----:B------:R-:W-:-:S10]  /*1660*/  @P2 DADD R10, -RZ, -R12 ;  /* 0x00000000ff0a2229 */ /* 0x000fd4000000090c */
[----:B------:R-:W-:Y:S02]  /*1670*/  @P2 FSEL R2, R12, R10, !P0 ;  /* 0x0000000a0c022208 */ /* 0x000fe40004000000 */
[----:B------:R-:W-:Y:S01]  /*1680*/  @P2 FSEL R3, R13, R11, !P0 ;  /* 0x0000000b0d032208 */ /* 0x000fe20004000000 */
[----:B------:R-:W-:Y:S01]  /*1690*/  @!P2 DADD R10, -R12, R16 ;  /* 0x000000000c0aa229 */ /* 0x000fe20000000110 */
[----:B------:R-:W-:Y:S01]  /*16a0*/  @!P2 PLOP3.LUT P0, PT, P1, PT, PT, 0x80, 0x8 ;  /* 0x000000000008a81c */ /* 0x000fe20000f0f070 */
[C-C-:B------:R-:W-:Y:S02]  /*16b0*/  @P3 DSETP.NEU.AND P1, PT, |R8|.reuse, |R4|.reuse, PT ;  /* 0x400000040800322a */ /* 0x140fe40003f2d200 */
[----:B------:R-:W-:Y:S01]  /*16c0*/  DADD R8, |R8|, |R4| ;  /* 0x0000000008087229 */ /* 0x000fe20000000604 */
[----:B------:R-:W-:Y:S01]  /*16d0*/  @!P3 FSEL R33, RZ, 2.1426990032196044922, P0 ;  /* 0x400921fbff21b808 */ /* 0x000fe20000000000 */
[----:B------:R-:W-:Y:S01]  /*16e0*/  @P2 DADD R2, R2, R14 ;  /* 0x0000000002022229 */ /* 0x000fe2000000000e */
[----:B------:R-:W-:-:S05]  /*16f0*/  @!P3 FSEL R32, RZ, 3.37028055040000000000e+12, P0 ;  /* 0x54442d18ff20b808 */ /* 0x000fca0000000000 */
[----:B------:R-:W-:Y:S01]  /*1700*/  @!P2 FSEL R3, R11, R13, !P0 ;  /* 0x0000000d0b03a208 */ /* 0x000fe20004000000 */
[----:B------:R-:W-:Y:S01]  /*1710*/  @P3 IMAD.MOV.U32 R13, RZ, RZ, 0x4002d97c ;  /* 0x4002d97cff0d3424 */ /* 0x000fe200078e00ff */
[----:B------:R-:W-:Y:S01]  /*1720*/  @!P2 FSEL R2, R10, R12, !P0 ;  /* 0x0000000c0a02a208 */ /* 0x000fe20004000000 */
[----:B------:R-:W-:-:S03]  /*1730*/  @P3 IMAD.MOV.U32 R11, RZ, RZ, 0x7f3321d2 ;  /* 0x7f3321d2ff0b3424 */ /* 0x000fc600078e00ff */
[----:B------:R-:W-:Y:S02]  /*1740*/  @P3 FSEL R13, R13, 1.8213495016098022461, !P0 ;  /* 0x3fe921fb0d0d3808 */ /* 0x000fe40004000000 */
[----:B------:R-:W-:Y:S01]  /*1750*/  @P3 FSEL R11, R11, 3.37028055040000000000e+12, !P0 ;  /* 0x54442d180b0b3808 */ /* 0x000fe20004000000 */
[----:B------:R-:W-:Y:S01]  /*1760*/  DSETP.NAN.AND P0, PT, R8, R8, PT ;  /* 0x000000080800722a */ /* 0x000fe20003f08000 */
[----:B------:R-:W-:Y:S02]  /*1770*/  @P3 FSEL R3, R13, R3, !P1 ;  /* 0x000000030d033208 */ /* 0x000fe40004800000 */
[----:B------:R-:W-:-:S03]  /*1780*/  @P3 FSEL R2, R11, R2, !P1 ;  /* 0x000000020b023208 */ /* 0x000fc60004800000 */
[----:B------:R-:W-:Y:S01]  /*1790*/  @P3 IMAD.MOV.U32 R33, RZ, RZ, R3 ;  /* 0x000000ffff213224 */ /* 0x000fe200078e0003 */
[----:B------:R-:W-:-:S04]  /*17a0*/  @P3 MOV R32, R2 ;  /* 0x0000000200203202 */ /* 0x000fc80000000f00 */
        /* <DEDUP_REMOVED lines=13> */
.L_x_2515:
[----:B0-----:R-:W0:Y:S02]  /*1880*/  LDC.64 R16, c[0x0][0x3a8] ;  /* 0x0000ea00ff107b82 */ /* 0x001e240000000a00 */
[----:B0-----:R-:W-:-:S05]  /*1890*/  IMAD.WIDE R16, R3, 0x8, R16 ;  /* 0x0000000803107825 */ /* 0x001fca00078e0210 */
        /* <DEDUP_REMOVED lines=27> */
[----:B------:R-:W-:Y:S05]  /*1a50*/  CALL.REL.NOINC `($_Z33gpuKernelSphericalHarmonicsBesselIdEvPT_S1_S1_S1_S1_S1_S1_S0_iii$__internal_trig_reduction_slowpathd) ;  /* 0x000000ac00f07944 */ /* 0x000fea0003c00000 */
[----:B------:R-:W-:Y:S01]  /*1a60*/  MOV R8, R11 ;  /* 0x0000000b00087202 */ /* 0x000fe20000000f00 */
[----:B------:R-:W-:Y:S02]  /*1a70*/  IMAD.MOV.U32 R18, RZ, RZ, R20 ;  /* 0x000000ffff127224 */ /* 0x000fe400078e0014 */
[----:B------:R-:W-:-:S07]  /*1a80*/  IMAD.MOV.U32 R19, RZ, RZ, R21 ;  /* 0x000000ffff137224 */ /* 0x000fce00078e0015 */
.L_x_2505:
[----:B------:R-:W-:Y:S05]  /*1a90*/  BSYNC.RECONVERGENT B3 ;  /* 0x0000000000037941 */ /* 0x000fea0003800200 */
.L_x_2504:
[----:B------:R-:W-:-:S07]  /*1aa0*/  VIADD R14, R8, 0x1 ;  /* 0x00000001080e7836 */ /* 0x000fce0000000000 */
.L_x_2503:
[----:B------:R-:W-:Y:S05]  /*1ab0*/  BSYNC.RECONVERGENT B2 ;  /* 0x0000000000027941 */ /* 0x000fea0003800200 */
.L_x_2502:
        /* <DEDUP_REMOVED lines=50> */
.L_x_2507:
[----:B------:R-:W-:Y:S05]  /*1de0*/  BSYNC.RECONVERGENT B1 ;  /* 0x0000000000017941 */ /* 0x000fea0003800200 */
.L_x_2506:
        /* <DEDUP_REMOVED lines=35> */
[----:B------:R-:W-:Y:S05]  /*2020*/  CALL.REL.NOINC `($_Z33gpuKernelSphericalHarmonicsBesselIdEvPT_S1_S1_S1_S1_S1_S1_S0_iii$__internal_trig_reduction_slowpathd) ;  /* 0x000000a8007c7944 */ /* 0x000fea0003c00000 */
[----:B------:R-:W-:Y:S02]  /*2030*/  IMAD.MOV.U32 R8, RZ, RZ, R11 ;  /* 0x000000ffff087224 */ /* 0x000fe400078e000b */
[----:B------:R-:W-:Y:S02]  /*2040*/  IMAD.MOV.U32 R28, RZ, RZ, R20 ;  /* 0x000000ffff1c7224 */ /* 0x000fe400078e0014 */
[----:B------:R-:W-:-:S07]  /*2050*/  IMAD.MOV.U32 R29, RZ, RZ, R21 ;  /* 0x000000ffff1d7224 */ /* 0x000fce00078e0015 */
.L_x_2511:
[----:B------:R-:W-:Y:S05]  /*2060*/  BSYNC.RECONVERGENT B3 ;  /* 0x0000000000037941 */ /* 0x000fea0003800200 */
.L_x_2510:
[----:B------:R-:W-:Y:S01]  /*2070*/  VIADD R26, R8, 0x1 ;  /* 0x00000001081a7836 */ /* 0x000fe20000000000 */
[----:B------:R-:W-:Y:S06]  /*2080*/  BRA `(.L_x_2512) ;  /* 0x0000000000087947 */ /* 0x000fec0003800000 */
.L_x_2509:
[----:B------:R-:W-:Y:S01]  /*2090*/  DMUL R28, RZ, R24 ;  /* 0x00000018ff1c7228 */ /* 0x000fe20000000000 */
[----:B------:R-:W-:-:S10]  /*20a0*/  MOV R26, 0x1 ;  /* 0x00000001001a7802 */ /* 0x000fd40000000f00 */
.L_x_2512:
[----:B------:R-:W-:Y:S05]  /*20b0*/  BSYNC.RECONVERGENT B2 ;  /* 0x0000000000027941 */ /* 0x000fea0003800200 */
.L_x_2508:
        /* <DEDUP_REMOVED lines=49> */
[----:B------:R-:W-:Y:S05]  /*23d0*/  CALL.REL.NOINC `($__internal_34_$__cuda_sm20_div_rn_f64_full) ;  /* 0x0000009c00507944 */ /* 0x000fea0003c00000 */
.L_x_2514:
[----:B------:R-:W-:Y:S05]  /*23e0*/  BSYNC.RECONVERGENT B1 ;  /* 0x0000000000017941 */ /* 0x000fea0003800200 */
.L_x_2513:
[----:B------:R-:W0:Y:S01]  /*23f0*/  LDC R11, c[0x0][0x3c8] ;  /* 0x0000f200ff0b7b82 */ /* 0x000e220000000800 */
[----:B------:R-:W-:Y:S01]  /*2400*/  DMUL R8, R38, R36 ;  /* 0x0000002426087228 */ /* 0x000fe20000000000 */
[----:B------:R-:W-:Y:S01]  /*2410*/  IADD3 R4, PT, PT, R4, 0x2, RZ ;  /* 0x0000000204047810 */ /* 0x000fe20007ffe0ff */
[----:B------:R-:W-:-:S03]  /*2420*/  DMUL R38, RZ, R38 ;  /* 0x00000026ff267228 */ /* 0x000fc60000000000 */
[----:B------:R-:W-:Y:S02]  /*2430*/  ISETP.NE.AND P0, PT, R4, RZ, PT ;  /* 0x000000ff0400720c */ /* 0x000fe40003f05270 */
[----:B------:R-:W1:Y:S01]  /*2440*/  LDC R10, c[0x0][0x3c0] ;  /* 0x0000f000ff0a7b82 */ /* 0x000e620000000800 */
[----:B0-----:R-:W-:-:S04]  /*2450*/  IMAD.WIDE R14, R11, 0x8, R14 ;  /* 0x000000080b0e7825 */ /* 0x001fc800078e020e */
[C---:B------:R-:W-:Y:S01]  /*2460*/  IMAD.WIDE R12, R11.reuse, 0x8, R12 ;  /* 0x000000080b0c7825 */ /* 0x040fe200078e020c */
[----:B------:R0:W-:Y:S03]  /*2470*/  STG.E.64 desc[UR14][R14.64], R8 ;  /* 0x000000080e007986 */ /* 0x0001e6000c101b0e */
[----:B-1----:R-:W-:Y:S01]  /*2480*/  IMAD R3, R10, 0x2, R3 ;  /* 0x000000020a037824 */ /* 0x002fe200078e0203 */
[----:B------:R0:W-:Y:S01]  /*2490*/  STG.E.64 desc[UR14][R12.64], R38 ;  /* 0x000000260c007986 */ /* 0x0001e2000c101b0e */
[----:B------:R-:W-:Y:S02]  /*24a0*/  IMAD R2, R11, 0x2, R2 ;  /* 0x000000020b027824 */ /* 0x000fe400078e0202 */
[----:B------:R-:W-:Y:S01]  /*24b0*/  VIADD R3, R3, 0x2 ;  /* 0x0000000203037836 */ /* 0x000fe20000000000 */
[----:B------:R-:W-:Y:S06]  /*24c0*/  @P0 BRA `(.L_x_2515) ;  /* 0xfffffff000ec0947 */ /* 0x000fec000383ffff */
.L_x_2501:
        /* <DEDUP_REMOVED lines=31> */
[----:B------:R-:W-:-:S07]  /*26c0*/  IMAD.MOV.U32 R4, RZ, RZ, R11 ;  /* 0x000000ffff047224 */ /* 0x000fce00078e000b */
.L_x_2519:
[----:B------:R-:W-:Y:S05]  /*26d0*/  BSYNC.RECONVERGENT B3 ;  /* 0x0000000000037941 */ /* 0x000fea0003800200 */
.L_x_2518:
[----:B------:R-:W-:Y:S01]  /*26e0*/  VIADD R4, R4, 0x1 ;  /* 0x0000000104047836 */ /* 0x000fe20000000000 */
[----:B------:R-:W-:Y:S06]  /*26f0*/  BRA `(.L_x_2520) ;  /* 0x0000000000087947 */ /* 0x000fec0003800000 */
.L_x_2517:
[----:B------:R-:W-:Y:S01]  /*2700*/  DMUL R20, RZ, R2 ;  /* 0x00000002ff147228 */ /* 0x000fe20000000000 */
[----:B------:R-:W-:-:S10]  /*2710*/  IMAD.MOV.U32 R4, RZ, RZ, 0x1 ;  /* 0x00000001ff047424 */ /* 0x000fd400078e00ff */
.L_x_2520:
[----:B------:R-:W-:Y:S05]  /*2720*/  BSYNC.RECONVERGENT B2 ;  /* 0x0000000000027941 */ /* 0x000fea0003800200 */
.L_x_2516:
        /* <DEDUP_REMOVED lines=50> */
.L_x_2522:
[----:B------:R-:W-:Y:S05]  /*2a50*/  BSYNC.RECONVERGENT B1 ;  /* 0x0000000000017941 */ /* 0x000fea0003800200 */
.L_x_2521:
        /* <DEDUP_REMOVED lines=10> */
.L_x_2500:
        /* <DEDUP_REMOVED lines=9> */
[----:B-1----:R-:W-:Y:S01]  /*2b90*/  DMUL R2, R6, UR8 ;  /* 0x0000000806027c28 */ /* 0x002fe20008000000 */
        /* <DEDUP_REMOVED lines=15> */
[----:B0-----:R-:W-:Y:S05]  /*2c90*/  CALL.REL.NOINC `($_Z33gpuKernelSphericalHarmonicsBesselIdEvPT_S1_S1_S1_S1_S1_S1_S0_iii$__internal_trig_reduction_slowpathd) ;  /* 0x0000009c00607944 */ /* 0x001fea0003c00000 */
.L_x_2526:
[----:B------:R-:W-:Y:S05]  /*2ca0*/  BSYNC.RECONVERGENT B3 ;  /* 0x0000000000037941 */ /* 0x000fea0003800200 */
.L_x_2525:
[----:B------:R-:W-:-:S07]  /*2cb0*/  VIADD R24, R11, 0x1 ;  /* 0x000000010b187836 */ /* 0x000fce0000000000 */
.L_x_2524:
[----:B------:R-:W-:Y:S05]  /*2cc0*/  BSYNC.RECONVERGENT B2 ;  /* 0x0000000000027941 */ /* 0x000fea0003800200 */
.L_x_2523:
[----:B------:R-:W2:Y:S01]  /*2cd0*/  LDCU.64 UR8, c[0x4][0x10] ;  /* 0x01000200ff0877ac */ /* 0x000ea20008000a00 */
[----:B-1----:R-:W-:-:S05]  /*2ce0*/  IMAD.SHL.U32 R2, R24, 0x40, RZ ;  /* 0x0000004018027824 */ /* 0x002fca00078e00ff */
[----:B------:R-:W-:-:S04]  /*2cf0*/  LOP3.LUT R2, R2, 0x40, RZ, 0xc0, !PT ;  /* 0x0000004002027812 */ /* 0x000fc800078ec0ff */
[----:B--2---:R-:W-:-:S05]  /*2d00*/  IADD3 R2, P0, PT, R2, UR8, RZ ;  /* 0x0000000802027c10 */ /* 0x004fca000ff1e0ff */
[----:B------:R-:W-:-:S05]  /*2d10*/  IMAD.X R3, RZ, RZ, UR9, P0 ;  /* 0x00000009ff037e24 */ /* 0x000fca00080e06ff */
[----:B------:R-:W2:Y:S04]  /*2d20*/  LDG.E.128.CONSTANT R16, desc[UR14][R2.64] ;  /* 0x0000000e02107981 */ /* 0x000ea8000c1e9d00 */
[----:B0-----:R-:W3:Y:S04]  /*2d30*/  LDG.E.128.CONSTANT R12, desc[UR14][R2.64+0x10] ;  /* 0x0000100e020c7981 */ /* 0x001ee8000c1e9d00 */
        /* <DEDUP_REMOVED lines=47> */
[----:B------:R-:W-:-:S07]  /*3030*/  IMAD.MOV.U32 R2, RZ, RZ, R11 ;  /* 0x000000ffff027224 */ /* 0x000fce00078e000b */
.L_x_2528:
[----:B------:R-:W-:Y:S05]  /*3040*/  BSYNC.RECONVERGENT B2 ;  /* 0x0000000000027941 */ /* 0x000fea0003800200 */
.L_x_2527:
[----:B------:R-:W0:Y:S01]  /*3050*/  LDCU.64 UR8, c[0x4][0x10] ;  /* 0x01000200ff0877ac */ /* 0x000e220008000a00 */
[----:B------:R-:W-:Y:S01]  /*3060*/  SHF.L.U32 R3, R2, 0x6, RZ ;  /* 0x0000000602037819 */ /* 0x000fe200000006ff */
        /* <DEDUP_REMOVED lines=9> */
[----:B------:R-:W-:Y:S01]  /*3100*/  LOP3.LUT R3, R2, 0x1, RZ, 0xc0, !PT ;  /* 0x0000000102037812 */ /* 0x000fe200078ec0ff */
[----:B-1----:R-:W-:-:S03]  /*3110*/  UISETP.GE.AND UP0, UPT, UR4, 0x1, UPT ;  /* 0x000000010400788c */ /* 0x002fc6000bf06270 */
[----:B------:R-:W-:Y:S01]  /*3120*/  ISETP.NE.U32.AND P0, PT, R3, 0x1, PT ;  /* 0x000000010300780c */ /* 0x000fe20003f05070 */
[----:B------:R-:W-:-:S03]  /*3130*/  IMAD.MOV.U32 R3, RZ, RZ, 0x3da8ff83 ;  /* 0x3da8ff83ff037424 */ /* 0x000fc600078e00ff */
        /* <DEDUP_REMOVED lines=16> */
[----:B------:R-:W-:-:S07]  /*3240*/  DADD R6, -RZ, -R30 ;  /* 0x00000000ff067229 */ /* 0x000fce000000091e */
[----:B------:R0:W-:Y:S01]  /*3250*/  STL.128 [R1], R4 ;  /* 0x0000000401007387 */ /* 0x0001e20000100c00 */
[----:B------:R-:W-:Y:S05]  /*3260*/  BRA.U !UP0, `(.L_x_2529) ;  /* 0x0000000d08ac7547 */ /* 0x000fea000b800000 */
[----:B------:R-:W1:Y:S02]  /*3270*/  LDC.64 R10, c[0x0][0x3b0] ;  /* 0x0000ec00ff0a7b82 */ /* 0x000e640000000a00 */
[----:B-1----:R-:W2:Y:S01]  /*3280*/  LDG.E.64 R2, desc[UR14][R10.64+0x8] ;  /* 0x0000080e0a027981 */ /* 0x002ea2000c1e1b00 */
[----:B0-----:R-:W-:Y:S01]  /*3290*/  IMAD.MOV.U32 R6, RZ, RZ, 0x1 ;  /* 0x00000001ff067424 */ /* 0x001fe200078e00ff */
[C---:B--2---:R-:W-:Y:S02]  /*32a0*/  DMUL R40, R2.reuse, UR12 ;  /* 0x0000000c02287c28 */ /* 0x044fe40008000000 */
[----:B------:R-:W-:-:S04]  /*32b0*/  DMUL R2, R2, 3 ;  /* 0x4008000002027828 */ /* 0x000fc80000000000 */
        /* <DEDUP_REMOVED lines=17> */
[----:B------:R-:W-:Y:S05]  /*33d0*/  CALL.REL.NOINC `($__internal_34_$__cuda_sm20_div_rn_f64_full) ;  /* 0x0000008c00507944 */ /* 0x000fea0003c00000 */
.L_x_2530:
        /* <DEDUP_REMOVED lines=22> */
[----:B------:R-:W-:Y:S05]  /*3540*/  CALL.REL.NOINC `($__internal_35_$__cuda_sm20_dsqrt_rn_f64_mediumpath_v1) ;  /* 0x0000009000887944 */ /* 0x000fea0003c00000 */
.L_x_2532:
[----:B------:R-:W-:Y:S05]  /*3550*/  BSYNC.RECONVERGENT B0 ;  /* 0x0000000000007941 */ /* 0x000fea0003800200 */
.L_x_2531:
[----:B------:R-:W-:Y:S01]  /*3560*/  DMUL R12, R4, R12 ;  /* 0x0000000c040c7228 */ /* 0x000fe20000000000 */
[----:B------:R-:W-:-:S10]  /*3570*/  IMAD.MOV.U32 R2, RZ, RZ, RZ ;  /* 0x000000ffff027224 */ /* 0x000fd400078e00ff */
.L_x_2543:
[----:B-1----:R-:W0:Y:S01]  /*3580*/  LDC.64 R8, c[0x0][0x3a8] ;  /* 0x0000ea00ff087b82 */ /* 0x002e220000000a00 */
[----:B------:R-:W-:-:S04]  /*3590*/  IMAD R3, R2, UR5, RZ ;  /* 0x0000000502037c24 */ /* 0x000fc8000f8e02ff */
        /* <DEDUP_REMOVED lines=32> */
.L_x_2536:
[----:B------:R-:W-:Y:S05]  /*37a0*/  BSYNC.RECONVERGENT B3 ;  /* 0x0000000000037941 */ /* 0x000fea0003800200 */
.L_x_2535:
[----:B------:R-:W-:-:S07]  /*37b0*/  VIADD R3, R3, 0x1 ;  /* 0x0000000103037836 */ /* 0x000fce0000000000 */
.L_x_2534:
[----:B------:R-:W-:Y:S05]  /*37c0*/  BSYNC.RECONVERGENT B2 ;  /* 0x0000000000027941 */ /* 0x000fea0003800200 */
.L_x_2533:
        /* <DEDUP_REMOVED lines=17> */
[----:B0-----:R-:W-:Y:S02]  /*38e0*/  @!P1 DMUL R24, RZ, R6 ;  /* 0x00000006ff189228 */ /* 0x001fe40000000000 */
        /* <DEDUP_REMOVED lines=35> */
[----:B------:R-:W-:Y:S05]  /*3b20*/  CALL.REL.NOINC `($_Z33gpuKernelSphericalHarmonicsBesselIdEvPT_S1_S1_S1_S1_S1_S1_S0_iii$__internal_trig_reduction_slowpathd) ;  /* 0x0000008c00bc7944 */ /* 0x000fea0003c00000 */
[----:B------:R-:W-:Y:S02]  /*3b30*/  IMAD.MOV.U32 R3, RZ, RZ, R11 ;  /* 0x000000ffff037224 */ /* 0x000fe400078e000b */
[----:B------:R-:W-:Y:S02]  /*3b40*/  IMAD.MOV.U32 R24, RZ, RZ, R20 ;  /* 0x000000ffff187224 */ /* 0x000fe400078e0014 */
[----:B------:R-:W-:-:S07]  /*3b50*/  IMAD.MOV.U32 R25, RZ, RZ, R21 ;  /* 0x000000ffff197224 */ /* 0x000fce00078e0015 */
.L_x_2538:
[----:B------:R-:W-:Y:S05]  /*3b60*/  BSYNC.RECONVERGENT B2 ;  /* 0x0000000000027941 */ /* 0x000fea0003800200 */
.L_x_2537:
        /* <DEDUP_REMOVED lines=49> */
[----:B------:R-:W-:Y:S05]  /*3e80*/  CALL.REL.NOINC `($__internal_34_$__cuda_sm20_div_rn_f64_full) ;  /* 0x0000008000a47944 */ /* 0x000fea0003c00000 */
[----:B------:R-:W-:Y:S01]  /*3e90*/  IMAD.MOV.U32 R8, RZ, RZ, R38 ;  /* 0x000000ffff087224 */ /* 0x000fe200078e0026 */
[----:B------:R-:W-:-:S07]  /*3ea0*/  MOV R9, R39 ;  /* 0x0000002700097202 */ /* 0x000fce0000000f00 */
.L_x_2540:
[----:B------:R-:W-:Y:S05]  /*3eb0*/  BSYNC.RECONVERGENT B1 ;  /* 0x0000000000017941 */ /* 0x000fea0003800200 */
.L_x_2539:
[----:B------:R-:W-:Y:S01]  /*3ec0*/  DMUL R40, R6, R6 ;  /* 0x0000000606287228 */ /* 0x000fe20000000000 */
[----:B------:R-:W-:Y:S01]  /*3ed0*/  FSETP.GEU.AND P1, PT, |R15|, 6.5827683646048100446e-37, PT ;  /* 0x036000000f00780b */ /* 0x000fe20003f2e200 */
[----:B------:R-:W-:Y:S01]  /*3ee0*/  IMAD.MOV.U32 R6, RZ, RZ, 0x1 ;  /* 0x00000001ff067424 */ /* 0x000fe200078e00ff */
[----:B------:R-:W-:Y:S03]  /*3ef0*/  BSSY.RECONVERGENT B1, `(.L_x_2541) ;  /* 0x0000012000017945 */ /* 0x000fe60003800200 */
        /* <DEDUP_REMOVED lines=16> */
[----:B------:R-:W-:Y:S05]  /*4000*/  CALL.REL.NOINC `($__internal_34_$__cuda_sm20_div_rn_f64_full) ;  /* 0x0000008000447944 */ /* 0x000fea0003c00000 */
.L_x_2542:
[----:B------:R-:W-:Y:S05]  /*4010*/  BSYNC.RECONVERGENT B1 ;  /* 0x0000000000017941 */ /* 0x000fea0003800200 */
.L_x_2541:
[----:B------:R-:W0:Y:S01]  /*4020*/  LDC R19, c[0x0][0x3c4] ;  /* 0x0000f100ff137b82 */ /* 0x000e220000000800 */
[----:B------:R-:W1:Y:S01]  /*4030*/  LDCU UR4, c[0x0][0x3c8] ;  /* 0x00007900ff0477ac */ /* 0x000e620008000800 */
[----:B------:R-:W-:-:S06]  /*4040*/  DADD R8, R38, R8 ;  /* 0x0000000026087229 */ /* 0x000fcc0000000008 */
[----:B------:R-:W2:Y:S02]  /*4050*/  LDC.64 R14, c[0x0][0x380] ;  /* 0x0000e000ff0e7b82 */ /* 0x000ea40000000a00 */
[-C--:B------:R-:W-:Y:S02]  /*4060*/  DMUL R6, R12, R8.reuse ;  /* 0x000000080c067228 */ /* 0x080fe40000000000 */
[----:B------:R-:W-:-:S04]  /*4070*/  DMUL R10, RZ, R8 ;  /* 0x00000008ff0a7228 */ /* 0x000fc80000000000 */
[----:B------:R-:W3:Y:S01]  /*4080*/  LDC.64 R16, c[0x0][0x388] ;  /* 0x0000e200ff107b82 */ /* 0x000ee20000000a00 */
[----:B0-----:R-:W-:Y:S01]  /*4090*/  LEA R3, R19, R2, 0x1 ;  /* 0x0000000213037211 */ /* 0x001fe200078e08ff */
[----:B------:R-:W-:-:S04]  /*40a0*/  VIADD R2, R2, 0x1 ;  /* 0x0000000102027836 */ /* 0x000fc80000000000 */
[----:B-1----:R-:W-:Y:S01]  /*40b0*/  IMAD R3, R3, UR4, R0 ;  /* 0x0000000403037c24 */ /* 0x002fe2000f8e0200 */
[----:B------:R-:W-:-:S03]  /*40c0*/  ISETP.NE.AND P0, PT, R2, R19, PT ;  /* 0x000000130200720c */ /* 0x000fc60003f05270 */
[----:B--2---:R-:W-:-:S05]  /*40d0*/  IMAD.WIDE R8, R3, 0x8, R14 ;  /* 0x0000000803087825 */ /* 0x004fca00078e020e */
[----:B------:R1:W-:Y:S01]  /*40e0*/  STG.E.64 desc[UR14][R8.64], R6 ;  /* 0x0000000608007986 */ /* 0x0003e2000c101b0e */
[----:B---3--:R-:W-:-:S05]  /*40f0*/  IMAD.WIDE R14, R3, 0x8, R16 ;  /* 0x00000008030e7825 */ /* 0x008fca00078e0210 */
[----:B------:R1:W-:Y:S01]  /*4100*/  STG.E.64 desc[UR14][R14.64], R10 ;  /* 0x0000000a0e007986 */ /* 0x0003e2000c101b0e */
[----:B------:R-:W-:Y:S05]  /*4110*/  @P0 BRA `(.L_x_2543) ;  /* 0xfffffff400180947 */ /* 0x000fea000383ffff */
.L_x_2529:
[----:B-1----:R-:W0:Y:S02]  /*4120*/  LDC.64 R10, c[0x0][0x3b0] ;  /* 0x0000ec00ff0a7b82 */ /* 0x002e240000000a00 */
        /* <DEDUP_REMOVED lines=22> */
[----:B------:R-:W-:Y:S05]  /*4290*/  CALL.REL.NOINC `($__internal_34_$__cuda_sm20_div_rn_f64_full) ;  /* 0x0000007c00a07944 */ /* 0x000fea0003c00000 */
.L_x_2544:
        /* <DEDUP_REMOVED lines=18> */
[----:B------:R-:W-:Y:S01]  /*43c0*/  MOV R40, 0x4400 ;  /* 0x0000440000287802 */ /* 0x000fe20000000f00 */
[----:B------:R-:W-:Y:S02]  /*43d0*/  IMAD.MOV.U32 R10, RZ, RZ, R6 ;  /* 0x000000ffff0a7224 */ /* 0x000fe400078e0006 */
[----:B------:R-:W-:-:S07]  /*43e0*/  IMAD.MOV.U32 R41, RZ, RZ, R9 ;  /* 0x000000ffff297224 */ /* 0x000fce00078e0009 */
[----:B------:R-:W-:Y:S05]  /*43f0*/  CALL.REL.NOINC `($__internal_35_$__cuda_sm20_dsqrt_rn_f64_mediumpath_v1) ;  /* 0x0000008000dc7944 */ /* 0x000fea0003c00000 */
[----:B------:R-:W-:Y:S01]  /*4400*/  IMAD.MOV.U32 R2, RZ, RZ, R12 ;  /* 0x000000ffff027224 */ /* 0x000fe200078e000c */
[----:B------:R-:W-:-:S07]  /*4410*/  MOV R3, R13 ;  /* 0x0000000d00037202 */ /* 0x000fce0000000f00 */
.L_x_2546:
[----:B------:R-:W-:Y:S05]  /*4420*/  BSYNC.RECONVERGENT B0 ;  /* 0x0000000000007941 */ /* 0x000fea0003800200 */
.L_x_2545:
        /* <DEDUP_REMOVED lines=26> */
.L_x_2550:
[----:B------:R-:W-:Y:S05]  /*45d0*/  BSYNC.RECONVERGENT B3 ;  /* 0x0000000000037941 */ /* 0x000fea0003800200 */
.L_x_2549:
[----:B------:R-:W-:-:S07]  /*45e0*/  VIADD R26, R11, 0x1 ;  /* 0x000000010b1a7836 */ /* 0x000fce0000000000 */
.L_x_2548:
[----:B------:R-:W-:Y:S05]  /*45f0*/  BSYNC.RECONVERGENT B2 ;  /* 0x0000000000027941 */ /* 0x000fea0003800200 */
.L_x_2547:
        /* <DEDUP_REMOVED lines=21> */
[----:B----4-:R-:W-:Y:S02]  /*4750*/  DFMA R8, R22, R8, R12 ;  /* 0x000000081608722b */ /* 0x010fe4000000000c */
[----:B------:R-:W-:-:S06]  /*4760*/  @!P1 DMUL R12, RZ, R32 ;  /* 0x00000020ff0c9228 */ /* 0x000fcc0000000000 */
        /* <DEDUP_REMOVED lines=8> */
[----:B------:R-:W-:Y:S01]  /*47f0*/  @!P1 IMAD.MOV.U32 R6, RZ, RZ, RZ ;  /* 0x000000ffff069224 */ /* 0x000fe200078e00ff */
        /* <DEDUP_REMOVED lines=26> */
.L_x_2552:
[----:B------:R-:W-:Y:S05]  /*49a0*/  BSYNC.RECONVERGENT B2 ;  /* 0x0000000000027941 */ /* 0x000fea0003800200 */
.L_x_2551:
[----:B------:R-:W0:Y:S02]  /*49b0*/  LDCU UR4, c[0x0][0x3c4] ;  /* 0x00007880ff0477ac */ /* 0x000e240008000800 */
[----:B0-----:R-:W-:-:S09]  /*49c0*/  UISETP.GE.AND UP0, UPT, UR4, 0x1, UPT ;  /* 0x000000010400788c */ /* 0x001fd2000bf06270 */
[----:B------:R-:W-:Y:S05]  /*49d0*/  BRA.U !UP0, `(.L_x_2553) ;  /* 0x0000000d08947547 */ /* 0x000fea000b800000 */
        /* <DEDUP_REMOVED lines=10> */
[----:B------:R-:W-:-:S02]  /*4a80*/  DMUL R26, R12, R12 ;  /* 0x0000000c0c1a7228 */ /* 0x000fc40000000000 */
[----:B------:R-:W-:Y:S01]  /*4a90*/  ISETP.NE.U32.AND P0, PT, R7, 0x1, PT ;  /* 0x000000010700780c */ /* 0x000fe20003f05070 */
[----:B------:R-:W-:Y:S01]  /*4aa0*/  IMAD.MOV.U32 R7, RZ, RZ, 0x3da8ff83 ;  /* 0x3da8ff83ff077424 */ /* 0x000fe200078e00ff */
[----:B------:R-:W-:Y:S02]  /*4ab0*/  DMUL R14, R30, -R14 ;  /* 0x8000000e1e0e7228 */ /* 0x000fe40000000000 */
        /* <DEDUP_REMOVED lines=18> */
[----:B------:R-:W-:-:S11]  /*4be0*/  DMUL R12, R30, -R6 ;  /* 0x800000061e0c7228 */ /* 0x000fd60000000000 */
.L_x_2564:
[----:B0-----:R-:W0:Y:S01]  /*4bf0*/  LDC.64 R8, c[0x0][0x3a8] ;  /* 0x0000ea00ff087b82 */ /* 0x001e220000000a00 */
[----:B------:R-:W-:-:S04]  /*4c00*/  IMAD R3, R2, UR5, RZ ;  /* 0x0000000502037c24 */ /* 0x000fc8000f8e02ff */
        /* <DEDUP_REMOVED lines=29> */
[----:B------:R-:W-:Y:S01]  /*4de0*/  IMAD.MOV.U32 R3, RZ, RZ, R11 ;  /* 0x000000ffff037224 */ /* 0x000fe200078e000b */
[----:B------:R-:W-:Y:S01]  /*4df0*/  MOV R25, R21 ;  /* 0x0000001500197202 */ /* 0x000fe20000000f00 */
[----:B------:R-:W-:-:S07]  /*4e00*/  IMAD.MOV.U32 R24, RZ, RZ, R20 ;  /* 0x000000ffff187224 */ /* 0x000fce00078e0014 */
.L_x_2557:
[----:B------:R-:W-:Y:S05]  /*4e10*/  BSYNC.RECONVERGENT B3 ;  /* 0x0000000000037941 */ /* 0x000fea0003800200 */
.L_x_2556:
[----:B------:R-:W-:-:S07]  /*4e20*/  VIADD R3, R3, 0x1 ;  /* 0x0000000103037836 */ /* 0x000fce0000000000 */
.L_x_2555:
[----:B------:R-:W-:Y:S05]  /*4e30*/  BSYNC.RECONVERGENT B2 ;  /* 0x0000000000027941 */ /* 0x000fea0003800200 */
.L_x_2554:
        /* <DEDUP_REMOVED lines=20> */
[----:B------:R-:W-:Y:S02]  /*4f80*/  DFMA R8, R28, R8, R18 ;  /* 0x000000081c08722b */ /* 0x000fe40000000012 */
[----:B------:R-:W-:-:S06]  /*4f90*/  @!P1 DMUL R18, RZ, R6 ;  /* 0x00000006ff129228 */ /* 0x000fcc0000000000 */
        /* <DEDUP_REMOVED lines=35> */
.L_x_2559:
[----:B------:R-:W-:Y:S05]  /*51d0*/  BSYNC.RECONVERGENT B2 ;  /* 0x0000000000027941 */ /* 0x000fea0003800200 */
.L_x_2558:
        /* <DEDUP_REMOVED lines=50> */
[----:B------:R-:W-:Y:S02]  /*5500*/  IMAD.MOV.U32 R8, RZ, RZ, R38 ;  /* 0x000000ffff087224 */ /* 0x000fe400078e0026 */
[----:B------:R-:W-:-:S07]  /*5510*/  IMAD.MOV.U32 R9, RZ, RZ, R39 ;  /* 0x000000ffff097224 */ /* 0x000fce00078e0027 */
.L_x_2561:
[----:B------:R-:W-:Y:S05]  /*5520*/  BSYNC.RECONVERGENT B1 ;  /* 0x0000000000017941 */ /* 0x000fea0003800200 */
.L_x_2560:
        /* <DEDUP_REMOVED lines=21> */
.L_x_2563:
[----:B------:R-:W-:Y:S05]  /*5680*/  BSYNC.RECONVERGENT B1 ;  /* 0x0000000000017941 */ /* 0x000fea0003800200 */
.L_x_2562:
[----:B------:R-:W0:Y:S01]  /*5690*/  LDC R27, c[0x0][0x3c4] ;  /* 0x0000f100ff1b7b82 */ /* 0x000e220000000800 */
[----:B------:R-:W1:Y:S01]  /*56a0*/  LDCU UR4, c[0x0][0x3c8] ;  /* 0x00007900ff0477ac */ /* 0x000e620008000800 */
[----:B------:R-:W-:-:S06]  /*56b0*/  DADD R8, R38, R8 ;  /* 0x0000000026087229 */ /* 0x000fcc0000000008 */
[----:B------:R-:W2:Y:S02]  /*56c0*/  LDC.64 R20, c[0x0][0x380] ;  /* 0x0000e000ff147b82 */ /* 0x000ea40000000a00 */
[-C--:B------:R-:W-:Y:S02]  /*56d0*/  DMUL R6, R14, R8.reuse ;  /* 0x000000080e067228 */ /* 0x080fe40000000000 */
[----:B------:R-:W-:-:S04]  /*56e0*/  DMUL R10, R12, R8 ;  /* 0x000000080c0a7228 */ /* 0x000fc80000000000 */
[----:B------:R-:W3:Y:S01]  /*56f0*/  LDC.64 R22, c[0x0][0x388] ;  /* 0x0000e200ff167b82 */ /* 0x000ee20000000a00 */
[----:B0-----:R-:W-:-:S04]  /*5700*/  IMAD R3, R27, 0x3, R2 ;  /* 0x000000031b037824 */ /* 0x001fc800078e0202 */
[----:B-1----:R-:W-:-:S04]  /*5710*/  IMAD R17, R3, UR4, R0 ;  /* 0x0000000403117c24 */ /* 0x002fc8000f8e0200 */
[----:B--2---:R-:W-:-:S05]  /*5720*/  IMAD.WIDE R8, R17, 0x8, R20 ;  /* 0x0000000811087825 */ /* 0x004fca00078e0214 */
[----:B------:R0:W-:Y:S01]  /*5730*/  STG.E.64 desc[UR14][R8.64], R6 ;  /* 0x0000000608007986 */ /* 0x0001e2000c101b0e */
[----:B---3--:R-:W-:-:S05]  /*5740*/  IMAD.WIDE R16, R17, 0x8, R22 ;  /* 0x0000000811107825 */ /* 0x008fca00078e0216 */
[----:B------:R0:W-:Y:S04]  /*5750*/  STG.E.64 desc[UR14][R16.64], R10 ;  /* 0x0000000a10007986 */ /* 0x0001e8000c101b0e */
[----:B------:R-:W2:Y:S01]  /*5760*/  LDG.E.64 R18, desc[UR14][R8.64] ;  /* 0x0000000e08127981 */ /* 0x000ea2000c1e1b00 */
[----:B------:R-:W-:-:S04]  /*5770*/  IMAD.MOV R24, RZ, RZ, -R27 ;  /* 0x000000ffff187224 */ /* 0x000fc800078e0a1b */
        /* <DEDUP_REMOVED lines=11> */
.L_x_2553:
[----:B------:R-:W1:Y:S02]  /*5830*/  LDCU UR4, c[0x0][0x3c0] ;  /* 0x00007800ff0477ac */ /* 0x000e640008000800 */
[----:B-1----:R-:W-:-:S09]  /*5840*/  UISETP.GE.AND UP0, UPT, UR4, 0x2, UPT ;  /* 0x000000020400788c */ /* 0x002fd2000bf06270 */
[----:B------:R-:W-:Y:S05]  /*5850*/  BRA.U !UP0, `(.L_x_2565) ;  /* 0x0000006508487547 */ /* 0x000fea000b800000 */
[----:B------:R-:W-:Y:S01]  /*5860*/  MOV R29, 0x2 ;  /* 0x00000002001d7802 */ /* 0x000fe20000000f00 */
[----:B------:R-:W-:Y:S01]  /*5870*/  IMAD.MOV.U32 R2, RZ, RZ, 0x1 ;  /* 0x00000001ff027424 */ /* 0x000fe200078e00ff */
[----:B0-----:R-:W-:Y:S01]  /*5880*/  PRMT R7, RZ, 0x7610, R7 ;  /* 0x00007610ff077816 */ /* 0x001fe20000000007 */
[----:B------:R-:W-:Y:S01]  /*5890*/  IMAD.MOV.U32 R3, RZ, RZ, 0x3 ;  /* 0x00000003ff037424 */ /* 0x000fe200078e00ff */
[----:B------:R-:W-:Y:S01]  /*58a0*/  PRMT R16, RZ, 0x7610, R16 ;  /* 0x00007610ff107816 */ /* 0x000fe20000000010 */
[----:B------:R-:W-:-:S07]  /*58b0*/  IMAD.MOV.U32 R6, RZ, RZ, RZ ;  /* 0x000000ffff067224 */ /* 0x000fce00078e00ff */
.L_x_2667:
[----:B0123--:R-:W-:-:S05]  /*58c0*/  LEA R15, R29, UR11, 0x3 ;  /* 0x0000000b1d0f7c11 */ /* 0x00ffca000f8e18ff */
[----:B------:R-:W2:Y:S01]  /*58d0*/  LDL.64 R8, [R15+-0x8] ;  /* 0xfffff8000f087983 */ /* 0x000ea20000100a00 */
[C---:B------:R-:W-:Y:S01]  /*58e0*/  VIADD R17, R6.reuse, 0x1 ;  /* 0x0000000106117836 */ /* 0x040fe20000000000 */
[----:B------:R-:W-:Y:S01]  /*58f0*/  ISETP.GE.U32.AND P0, PT, R6, 0x7, PT ;  /* 0x000000070600780c */ /* 0x000fe20003f06070 */
[----:B------:R-:W-:Y:S02]  /*5900*/  VIADD R16, R16, 0x1 ;  /* 0x0000000110107836 */ /* 0x000fe40000000000 */
[----:B------:R-:W-:Y:S01]  /*5910*/  VIADD R44, R29, 0xffffffff ;  /* 0xffffffff1d2c7836 */ /* 0x000fe20000000000 */
[----:B------:R-:W-:Y:S01]  /*5920*/  IADD3 R18, PT, PT, R17, R29, RZ ;  /* 0x0000001d11127210 */ /* 0x000fe20007ffe0ff */
[----:B------:R-:W-:Y:S01]  /*5930*/  IMAD.MOV.U32 R47, RZ, RZ, RZ ;  /* 0x000000ffff2f7224 */ /* 0x000fe200078e00ff */
[----:B------:R-:W-:Y:S02]  /*5940*/  LOP3.LUT R19, R16, 0x7, RZ, 0xc0, !PT ;  /* 0x0000000710137812 */ /* 0x000fe400078ec0ff */
[----:B------:R-:W0:Y:S03]  /*5950*/  I2F.F64 R50, R18 ;  /* 0x0000001200327312 */ /* 0x000e260000201c00 */
[----:B------:R-:W-:Y:S01]  /*5960*/  VIADD R28, R19, 0xffffffff ;  /* 0xffffffff131c7836 */ /* 0x000fe20000000000 */
[-C--:B--2---:R-:W-:Y:S01]  /*5970*/  DMUL R10, R4, R8.reuse ;  /* 0x00000008040a7228 */ /* 0x084fe20000000000 */
[----:B------:R1:W-:Y:S01]  /*5980*/  STL.64 [R15+0x48], R8 ;  /* 0x000048080f007387 */ /* 0x0003e20000100a00 */
[----:B------:R-:W-:-:S06]  /*5990*/  DMUL R12, R30, -R8 ;  /* 0x800000081e0c7228 */ /* 0x000fcc0000000000 */
[C---:B0-----:R-:W-:Y:S02]  /*59a0*/  DMUL R10, R50.reuse, R10 ;  /* 0x0000000a320a7228 */ /* 0x041fe40000000000 */
[----:B------:R-:W-:-:S05]  /*59b0*/  DMUL R12, R50, R12 ;  /* 0x0000000c320c7228 */ /* 0x000fca0000000000 */
[----:B------:R1:W-:Y:S04]  /*59c0*/  STL.64 [R15+-0x8], R10 ;  /* 0xfffff80a0f007387 */ /* 0x0003e80000100a00 */
[----:B------:R1:W-:Y:S01]  /*59d0*/  STL.64 [R15], R12 ;  /* 0x0000000c0f007387 */ /* 0x0003e20000100a00 */
[----:B------:R-:W-:Y:S05]  /*59e0*/  @!P0 BRA `(.L_x_2566) ;  /* 0x0000001000308947 */ /* 0x000fea0003800000 */
[----:B------:R-:W-:Y:S02]  /*59f0*/  LOP3.LUT R47, R2, 0x7ffffff8, RZ, 0xc0, !PT ;  /* 0x7ffffff8022f7812 */ /* 0x000fe400078ec0ff */
[----:B------:R-:W-:-:S07]  /*5a00*/  MOV R46, RZ ;  /* 0x000000ff002e7202 */ /* 0x000fce0000000f00 */
.L_x_2583:
        /* <DEDUP_REMOVED lines=33> */
.L_x_2568:
[----:B------:R-:W-:Y:S05]  /*5c20*/  BSYNC.RECONVERGENT B1 ;  /* 0x0000000000017941 */ /* 0x000fea0003800200 */
.L_x_2567:
[----:B------:R-:W-:Y:S01]  /*5c30*/  LOP3.LUT R8, RZ, R46, RZ, 0x33, !PT ;  /* 0x0000002eff087212 */ /* 0x000fe200078e33ff */
[----:B------:R-:W-:Y:S01]  /*5c40*/  IMAD.MOV.U32 R20, RZ, RZ, 0x1 ;  /* 0x00000001ff147424 */ /* 0x000fe200078e00ff */
[----:B------:R-:W-:Y:S01]  /*5c50*/  BSSY.RECONVERGENT B1, `(.L_x_2569) ;  /* 0x000001d000017945 */ /* 0x000fe20003800200 */
[----:B------:R-:W-:Y:S01]  /*5c60*/  IMAD.IADD R38, R46, 0x1, R29 ;  /* 0x000000012e267824 */ /* 0x000fe200078e021d */
[----:B------:R-:W-:-:S03]  /*5c70*/  IADD3 R8, PT, PT, R8, R29, RZ ;  /* 0x0000001d08087210 */ /* 0x000fc60007ffe0ff */
        /* <DEDUP_REMOVED lines=26> */
.L_x_2570:
[----:B------:R-:W-:Y:S05]  /*5e20*/  BSYNC.RECONVERGENT B1 ;  /* 0x0000000000017941 */ /* 0x000fea0003800200 */
.L_x_2569:
[----:B------:R-:W2:Y:S04]  /*5e30*/  LDL.128 R8, [R45+0x60] ;  /* 0x000060002d087983 */ /* 0x000ea80000100c00 */
[----:B------:R-:W3:Y:S01]  /*5e40*/  LDL.128 R20, [R45+0x10] ;  /* 0x000010002d147983 */ /* 0x000ee20000100c00 */
[----:B------:R-:W-:-:S06]  /*5e50*/  VIADD R40, R48, 0xfffffffe ;  /* 0xfffffffe30287836 */ /* 0x000fcc0000000000 */
[----:B------:R-:W0:Y:S01]  /*5e60*/  I2F.F64 R40, R40 ;  /* 0x0000002800287312 */ /* 0x000e220000201c00 */
[----:B------:R-:W-:-:S07]  /*5e70*/  MOV R42, 0x1 ;  /* 0x00000001002a7802 */ /* 0x000fce0000000f00 */
[----:B0-----:R-:W0:Y:S01]  /*5e80*/  MUFU.RCP64H R43, R41 ;  /* 0x00000029002b7308 */ /* 0x001e220000001800 */
[----:B------:R-:W-:-:S07]  /*5e90*/  VIADD R54, R49, 0x2 ;  /* 0x0000000231367836 */ /* 0x000fce0000000000 */
[----:B------:R-:W2:Y:S01]  /*5ea0*/  I2F.F64 R38, R54 ;  /* 0x0000003600267312 */ /* 0x000ea20000201c00 */
[----:B0-----:R-:W-:-:S08]  /*5eb0*/  DFMA R52, -R40, R42, 1 ;  /* 0x3ff000002834742b */ /* 0x001fd0000000012a */
        /* <DEDUP_REMOVED lines=16> */
[----:B0-----:R-:W-:Y:S05]  /*5fc0*/  @P0 BRA P1, `(.L_x_2572) ;  /* 0x00000000001c0947 */ /* 0x001fea0000800000 */
[----:B------:R-:W-:Y:S02]  /*5fd0*/  IMAD.MOV.U32 R39, RZ, RZ, R42 ;  /* 0x000000ffff277224 */ /* 0x000fe400078e002a */
[----:B------:R-:W-:Y:S01]  /*5fe0*/  IMAD.MOV.U32 R42, RZ, RZ, R40 ;  /* 0x000000ffff2a7224 */ /* 0x000fe200078e0028 */
[----:B------:R-:W-:Y:S01]  /*5ff0*/  MOV R40, 0x6020 ;  /* 0x0000602000287802 */ /* 0x000fe20000000f00 */
[----:B------:R-:W-:-:S07]  /*6000*/  IMAD.MOV.U32 R38, RZ, RZ, R43 ;  /* 0x000000ffff267224 */ /* 0x000fce00078e002b */
[----:B------:R-:W-:Y:S05]  /*6010*/  CALL.REL.NOINC `($__internal_34_$__cuda_sm20_div_rn_f64_full) ;  /* 0x0000006000407944 */ /* 0x000fea0003c00000 */
[----:B------:R-:W-:Y:S01]  /*6020*/  MOV R8, R38 ;  /* 0x0000002600087202 */ /* 0x000fe20000000f00 */
[----:B------:R-:W-:-:S07]  /*6030*/  IMAD.MOV.U32 R9, RZ, RZ, R39 ;  /* 0x000000ffff097224 */ /* 0x000fce00078e0027 */
.L_x_2572:
[----:B------:R-:W-:Y:S05]  /*6040*/  BSYNC.RECONVERGENT B1 ;  /* 0x0000000000017941 */ /* 0x000fea0003800200 */
.L_x_2571:
        /* <DEDUP_REMOVED lines=30> */
.L_x_2574:
[----:B------:R-:W-:Y:S05]  /*6230*/  BSYNC.RECONVERGENT B1 ;  /* 0x0000000000017941 */ /* 0x000fea0003800200 */
.L_x_2573:
[----:B------:R-:W2:Y:S04]  /*6240*/  LDL.128 R12, [R45+0x70] ;  /* 0x000070002d0c7983 */ /* 0x000ea80000100c00 */
[----:B------:R-:W3:Y:S01]  /*6250*/  LDL.128 R24, [R45+0x20] ;  /* 0x000020002d187983 */ /* 0x000ee20000100c00 */
[----:B------:R-:W-:-:S06]  /*6260*/  VIADD R40, R48, 0xfffffffc ;  /* 0xfffffffc30287836 */ /* 0x000fcc0000000000 */
[----:B------:R-:W0:Y:S01]  /*6270*/  I2F.F64 R40, R40 ;  /* 0x0000002800287312 */ /* 0x000e220000201c00 */
[----:B------:R-:W-:-:S07]  /*6280*/  IMAD.MOV.U32 R42, RZ, RZ, 0x1 ;  /* 0x00000001ff2a7424 */ /* 0x000fce00078e00ff */
[----:B0-----:R-:W0:Y:S01]  /*6290*/  MUFU.RCP64H R43, R41 ;  /* 0x00000029002b7308 */ /* 0x001e220000001800 */
[----:B------:R-:W-:-:S07]  /*62a0*/  VIADD R54, R49, 0x4 ;  /* 0x0000000431367836 */ /* 0x000fce0000000000 */
[----:B------:R-:W2:Y:S01]  /*62b0*/  I2F.F64 R38, R54 ;  /* 0x0000003600267312 */ /* 0x000ea20000201c00 */
[----:B0-----:R-:W-:-:S08]  /*62c0*/  DFMA R52, -R40, R42, 1 ;  /* 0x3ff000002834742b */ /* 0x001fd0000000012a */
        /* <DEDUP_REMOVED lines=17> */
[----:B------:R-:W-:Y:S01]  /*63e0*/  IMAD.MOV.U32 R39, RZ, RZ, R42 ;  /* 0x000000ffff277224 */ /* 0x000fe200078e002a */
[----:B------:R-:W-:Y:S01]  /*63f0*/  MOV R38, R43 ;  /* 0x0000002b00267202 */ /* 0x000fe20000000f00 */
[----:B------:R-:W-:Y:S01]  /*6400*/  IMAD.MOV.U32 R42, RZ, RZ, R40 ;  /* 0x000000ffff2a7224 */ /* 0x000fe200078e0028 */
[----:B------:R-:W-:-:S07]  /*6410*/  MOV R40, 0x6430 ;  /* 0x0000643000287802 */ /* 0x000fce0000000f00 */
[----:B------:R-:W-:Y:S05]  /*6420*/  CALL.REL.NOINC `($__internal_34_$__cuda_sm20_div_rn_f64_full) ;  /* 0x0000005c003c7944 */ /* 0x000fea0003c00000 */
[----:B------:R-:W-:Y:S02]  /*6430*/  IMAD.MOV.U32 R12, RZ, RZ, R38 ;  /* 0x000000ffff0c7224 */ /* 0x000fe400078e0026 */
[----:B------:R-:W-:-:S07]  /*6440*/  IMAD.MOV.U32 R13, RZ, RZ, R39 ;  /* 0x000000ffff0d7224 */ /* 0x000fce00078e0027 */
.L_x_2576:
[----:B------:R-:W-:Y:S05]  /*6450*/  BSYNC.RECONVERGENT B1 ;  /* 0x0000000000017941 */ /* 0x000fea0003800200 */
.L_x_2575:
        /* <DEDUP_REMOVED lines=30> */
.L_x_2578:
[----:B------:R-:W-:Y:S05]  /*6640*/  BSYNC.RECONVERGENT B1 ;  /* 0x0000000000017941 */ /* 0x000fea0003800200 */
.L_x_2577:
[----:B------:R-:W2:Y:S04]  /*6650*/  LDL.128 R8, [R45+0x80] ;  /* 0x000080002d087983 */ /* 0x000ea80000100c00 */
[----:B------:R-:W3:Y:S01]  /*6660*/  LDL.128 R20, [R45+0x30] ;  /* 0x000030002d147983 */ /* 0x000ee20000100c00 */
[----:B------:R-:W-:-:S06]  /*6670*/  VIADD R40, R48, 0xfffffffa ;  /* 0xfffffffa30287836 */ /* 0x000fcc0000000000 */
[----:B------:R-:W0:Y:S01]  /*6680*/  I2F.F64 R40, R40 ;  /* 0x0000002800287312 */ /* 0x000e220000201c00 */
[----:B------:R-:W-:-:S07]  /*6690*/  IMAD.MOV.U32 R42, RZ, RZ, 0x1 ;  /* 0x00000001ff2a7424 */ /* 0x000fce00078e00ff */
[----:B0-----:R-:W0:Y:S01]  /*66a0*/  MUFU.RCP64H R43, R41 ;  /* 0x00000029002b7308 */ /* 0x001e220000001800 */
[----:B------:R-:W-:-:S07]  /*66b0*/  IADD3 R54, PT, PT, R49, 0x6, RZ ;  /* 0x0000000631367810 */ /* 0x000fce0007ffe0ff */
        /* <DEDUP_REMOVED lines=24> */
[----:B------:R-:W-:Y:S01]  /*6840*/  IMAD.MOV.U32 R8, RZ, RZ, R38 ;  /* 0x000000ffff087224 */ /* 0x000fe200078e0026 */
[----:B------:R-:W-:-:S07]  /*6850*/  MOV R9, R39 ;  /* 0x0000002700097202 */ /* 0x000fce0000000f00 */
.L_x_2580:
[----:B------:R-:W-:Y:S05]  /*6860*/  BSYNC.RECONVERGENT B1 ;  /* 0x0000000000017941 */ /* 0x000fea0003800200 */
.L_x_2579:
        /* <DEDUP_REMOVED lines=30> */
.L_x_2582:
[----:B------:R-:W-:Y:S05]  /*6a50*/  BSYNC.RECONVERGENT B1 ;  /* 0x0000000000017941 */ /* 0x000fea0003800200 */
.L_x_2581:
[----:B------:R0:W-:Y:S01]  /*6a60*/  STL.128 [R45+0x30], R8 ;  /* 0x000030082d007387 */ /* 0x0001e20000100c00 */
[----:B------:R-:W-:-:S03]  /*6a70*/  IADD3 R46, PT, PT, R46, 0x8, RZ ;  /* 0x000000082e2e7810 */ /* 0x000fc60007ffe0ff */
[----:B------:R0:W-:Y:S01]  /*6a80*/  STL.128 [R45+0x80], R20 ;  /* 0x000080142d007387 */ /* 0x0001e20000100c00 */
[----:B------:R-:W-:-:S13]  /*6a90*/  ISETP.NE.AND P0, PT, R46, R47, PT ;  /* 0x0000002f2e00720c */ /* 0x000fda0003f05270 */
[----:B------:R-:W-:Y:S05]  /*6aa0*/  @P0 BRA `(.L_x_2583) ;  /* 0xffffffec00d80947 */ /* 0x000fea000383ffff */
.L_x_2566:
[----:B------:R-:W-:-:S13]  /*6ab0*/  LOP3.LUT P0, RZ, R2, 0x7, RZ, 0xc0, !PT ;  /* 0x0000000702ff7812 */ /* 0x000fda000780c0ff */
[----:B------:R-:W-:Y:S05]  /*6ac0*/  @!P0 BRA `(.L_x_2584) ;  /* 0x0000000c00d88947 */ /* 0x000fea0003800000 */
[----:B------:R-:W-:-:S13]  /*6ad0*/  ISETP.GE.U32.AND P0, PT, R28, 0x3, PT ;  /* 0x000000031c00780c */ /* 0x000fda0003f06070 */
[----:B------:R-:W-:Y:S05]  /*6ae0*/  @!P0 BRA `(.L_x_2585) ;  /* 0x00000008001c8947 */ /* 0x000fea0003800000 */
[----:B01----:R-:W-:-:S05]  /*6af0*/  LEA R10, R47, UR11, 0x3 ;  /* 0x0000000b2f0a7c11 */ /* 0x003fca000f8e18ff */
[----:B------:R-:W2:Y:S04]  /*6b00*/  LDL.64 R22, [R10+0x50] ;  /* 0x000050000a167983 */ /* 0x000ea80000100a00 */
[----:B------:R-:W3:Y:S01]  /*6b10*/  LDL.64 R14, [R10] ;  /* 0x000000000a0e7983 */ /* 0x000ee20000100a00 */
        /* <DEDUP_REMOVED lines=27> */
[----:B------:R-:W-:Y:S02]  /*6cd0*/  IMAD.MOV.U32 R20, RZ, RZ, R38 ;  /* 0x000000ffff147224 */ /* 0x000fe400078e0026 */
[----:B------:R-:W-:-:S07]  /*6ce0*/  IMAD.MOV.U32 R21, RZ, RZ, R39 ;  /* 0x000000ffff157224 */ /* 0x000fce00078e0027 */
.L_x_2587:
[----:B------:R-:W-:Y:S05]  /*6cf0*/  BSYNC.RECONVERGENT B1 ;  /* 0x0000000000017941 */ /* 0x000fea0003800200 */
.L_x_2586:
[----:B------:R-:W2:Y:S04]  /*6d00*/  LDL.64 R26, [R10+0x58] ;  /* 0x000058000a1a7983 */ /* 0x000ea80000100a00 */
[----:B------:R-:W3:Y:S01]  /*6d10*/  LDL.64 R12, [R10+0x8] ;  /* 0x000008000a0c7983 */ /* 0x000ee20000100a00 */
[----:B------:R-:W-:-:S05]  /*6d20*/  LOP3.LUT R22, RZ, R47, RZ, 0x33, !PT ;  /* 0x0000002fff167212 */ /* 0x000fca00078e33ff */
[----:B------:R-:W-:-:S06]  /*6d30*/  IMAD.IADD R40, R22, 0x1, R29 ;  /* 0x0000000116287824 */ /* 0x000fcc00078e021d */
[----:B------:R-:W0:Y:S01]  /*6d40*/  I2F.F64 R40, R40 ;  /* 0x0000002800287312 */ /* 0x000e220000201c00 */
[----:B------:R-:W-:-:S07]  /*6d50*/  MOV R22, 0x1 ;  /* 0x0000000100167802 */ /* 0x000fce0000000f00 */
[----:B0-----:R-:W0:Y:S01]  /*6d60*/  MUFU.RCP64H R23, R41 ;  /* 0x0000002900177308 */ /* 0x001e220000001800 */
[----:B------:R-:W-:-:S07]  /*6d70*/  IMAD.IADD R11, R47, 0x1, R29 ;  /* 0x000000012f0b7824 */ /* 0x000fce00078e021d */
[----:B------:R-:W2:Y:S01]  /*6d80*/  I2F.F64 R38, R11 ;  /* 0x0000000b00267312 */ /* 0x000ea20000201c00 */
[----:B0-----:R-:W-:-:S08]  /*6d90*/  DFMA R24, -R40, R22, 1 ;  /* 0x3ff000002818742b */ /* 0x001fd00000000116 */
        /* <DEDUP_REMOVED lines=18> */
[----:B------:R-:W-:Y:S01]  /*6ec0*/  MOV R40, 0x6f00 ;  /* 0x00006f0000287802 */ /* 0x000fe20000000f00 */
[----:B------:R-:W-:Y:S02]  /*6ed0*/  IMAD.MOV.U32 R39, RZ, RZ, R24 ;  /* 0x000000ffff277224 */ /* 0x000fe400078e0018 */
[----:B------:R-:W-:-:S07]  /*6ee0*/  IMAD.MOV.U32 R38, RZ, RZ, R25 ;  /* 0x000000ffff267224 */ /* 0x000fce00078e0019 */
[----:B------:R-:W-:Y:S05]  /*6ef0*/  CALL.REL.NOINC `($__internal_34_$__cuda_sm20_div_rn_f64_full) ;  /* 0x0000005000887944 */ /* 0x000fea0003c00000 */
.L_x_2589:
[----:B------:R-:W-:Y:S05]  /*6f00*/  BSYNC.RECONVERGENT B1 ;  /* 0x0000000000017941 */ /* 0x000fea0003800200 */
.L_x_2588:
[----:B------:R-:W2:Y:S04]  /*6f10*/  LDL.64 R24, [R10+0x60] ;  /* 0x000060000a187983 */ /* 0x000ea80000100a00 */
[----:B------:R-:W3:Y:S01]  /*6f20*/  LDL.64 R14, [R10+0x10] ;  /* 0x000010000a0e7983 */ /* 0x000ee20000100a00 */
[----:B------:R-:W-:-:S06]  /*6f30*/  IADD3 R40, PT, PT, R8, -0x2, RZ ;  /* 0xfffffffe08287810 */ /* 0x000fcc0007ffe0ff */
        /* <DEDUP_REMOVED lines=23> */
[----:B------:R-:W-:Y:S01]  /*70b0*/  MOV R42, R40 ;  /* 0x00000028002a7202 */ /* 0x000fe20000000f00 */
[----:B------:R-:W-:Y:S01]  /*70c0*/  IMAD.MOV.U32 R39, RZ, RZ, R22 ;  /* 0x000000ffff277224 */ /* 0x000fe200078e0016 */
[----:B------:R-:W-:Y:S01]  /*70d0*/  MOV R40, 0x7100 ;  /* 0x0000710000287802 */ /* 0x000fe20000000f00 */
[----:B------:R-:W-:-:S07]  /*70e0*/  IMAD.MOV.U32 R38, RZ, RZ, R23 ;  /* 0x000000ffff267224 */ /* 0x000fce00078e0017 */
[----:B------:R-:W-:Y:S05]  /*70f0*/  CALL.REL.NOINC `($__internal_34_$__cuda_sm20_div_rn_f64_full) ;  /* 0x0000005000087944 */ /* 0x000fea0003c00000 */
[----:B------:R-:W-:Y:S02]  /*7100*/  IMAD.MOV.U32 R20, RZ, RZ, R38 ;  /* 0x000000ffff147224 */ /* 0x000fe400078e0026 */
[----:B------:R-:W-:-:S07]  /*7110*/  IMAD.MOV.U32 R21, RZ, RZ, R39 ;  /* 0x000000ffff157224 */ /* 0x000fce00078e0027 */
.L_x_2591:
[----:B------:R-:W-:Y:S05]  /*7120*/  BSYNC.RECONVERGENT B1 ;  /* 0x0000000000017941 */ /* 0x000fea0003800200 */
.L_x_2590:
[----:B------:R-:W2:Y:S04]  /*7130*/  LDL.64 R22, [R10+0x68] ;  /* 0x000068000a167983 */ /* 0x000ea80000100a00 */
[----:B------:R-:W3:Y:S01]  /*7140*/  LDL.64 R12, [R10+0x18] ;  /* 0x000018000a0c7983 */ /* 0x000ee20000100a00 */
        /* <DEDUP_REMOVED lines=29> */
.L_x_2593:
[----:B------:R-:W-:Y:S05]  /*7320*/  BSYNC.RECONVERGENT B1 ;  /* 0x0000000000017941 */ /* 0x000fea0003800200 */
.L_x_2592:
[----:B------:R2:W-:Y:S01]  /*7330*/  STL.64 [R10+0x18], R38 ;  /* 0x000018260a007387 */ /* 0x0005e20000100a00 */
[----:B------:R-:W-:-:S03]  /*7340*/  VIADD R47, R47, 0x4 ;  /* 0x000000042f2f7836 */ /* 0x000fc60000000000 */
[----:B------:R2:W-:Y:S04]  /*7350*/  STL.64 [R10+0x68], R12 ;  /* 0x0000680c0a007387 */ /* 0x0005e80000100a00 */
.L_x_2585:
[----:B------:R-:W-:-:S13]  /*7360*/  LOP3.LUT P0, RZ, R19, 0x3, RZ, 0xc0, !PT ;  /* 0x0000000313ff7812 */ /* 0x000fda000780c0ff */
[----:B------:R-:W-:Y:S05]  /*7370*/  @!P0 BRA `(.L_x_2584) ;  /* 0x0000000400ac8947 */ /* 0x000fea0003800000 */
[----:B------:R-:W-:-:S13]  /*7380*/  LOP3.LUT P0, RZ, R7, 0x3, RZ, 0xc0, !PT ;  /* 0x0000000307ff7812 */ /* 0x000fda000780c0ff */
[----:B------:R-:W-:Y:S05]  /*7390*/  @!P0 BRA `(.L_x_2594) ;  /* 0x0000000400148947 */ /* 0x000fea0003800000 */
[----:B01----:R-:W-:-:S05]  /*73a0*/  LEA R8, R47, UR11, 0x3 ;  /* 0x0000000b2f087c11 */ /* 0x003fca000f8e18ff */
[----:B------:R-:W3:Y:S04]  /*73b0*/  LDL.64 R14, [R8+0x50] ;  /* 0x00005000080e7983 */ /* 0x000ee80000100a00 */
[----:B--2---:R-:W2:Y:S01]  /*73c0*/  LDL.64 R12, [R8] ;  /* 0x00000000080c7983 */ /* 0x004ea20000100a00 */
[----:B------:R-:W-:Y:S01]  /*73d0*/  IADD3 R40, PT, PT, -R47, R29, RZ ;  /* 0x0000001d2f287210 */ /* 0x000fe20007ffe1ff */
[----:B------:R-:W-:Y:S01]  /*73e0*/  IMAD.MOV.U32 R20, RZ, RZ, 0x1 ;  /* 0x00000001ff147424 */ /* 0x000fe200078e00ff */
[----:B------:R-:W-:Y:S01]  /*73f0*/  BSSY.RECONVERGENT B1, `(.L_x_2595) ;  /* 0x0000019000017945 */ /* 0x000fe20003800200 */
[----:B------:R-:W-:-:S03]  /*7400*/  IMAD.IADD R9, R44, 0x1, R47 ;  /* 0x000000012c097824 */ /* 0x000fc600078e022f */
[----:B------:R-:W0:Y:S08]  /*7410*/  I2F.F64 R40, R40 ;  /* 0x0000002800287312 */ /* 0x000e300000201c00 */
[----:B------:R-:W3:Y:S08]  /*7420*/  I2F.F64 R10, R9 ;  /* 0x00000009000a7312 */ /* 0x000ef00000201c00 */
[----:B0-----:R-:W0:Y:S02]  /*7430*/  MUFU.RCP64H R21, R41 ;  /* 0x0000002900157308 */ /* 0x001e240000001800 */
[----:B0-----:R-:W-:-:S08]  /*7440*/  DFMA R22, -R40, R20, 1 ;  /* 0x3ff000002816742b */ /* 0x001fd00000000114 */
        /* <DEDUP_REMOVED lines=19> */
.L_x_2596:
[----:B------:R-:W-:Y:S05]  /*7580*/  BSYNC.RECONVERGENT B1 ;  /* 0x0000000000017941 */ /* 0x000fea0003800200 */
.L_x_2595:
[----:B------:R-:W2:Y:S04]  /*7590*/  LDL.64 R14, [R8+0x58] ;  /* 0x00005800080e7983 */ /* 0x000ea80000100a00 */
[----:B------:R-:W3:Y:S01]  /*75a0*/  LDL.64 R10, [R8+0x8] ;  /* 0x00000800080a7983 */ /* 0x000ee20000100a00 */
[----:B------:R-:W-:-:S05]  /*75b0*/  LOP3.LUT R20, RZ, R47, RZ, 0x33, !PT ;  /* 0x0000002fff147212 */ /* 0x000fca00078e33ff */
[----:B------:R-:W-:-:S06]  /*75c0*/  IMAD.IADD R40, R20, 0x1, R29 ;  /* 0x0000000114287824 */ /* 0x000fcc00078e021d */
[----:B------:R-:W0:Y:S01]  /*75d0*/  I2F.F64 R40, R40 ;  /* 0x0000002800287312 */ /* 0x000e220000201c00 */
[----:B------:R-:W-:-:S07]  /*75e0*/  IMAD.MOV.U32 R22, RZ, RZ, 0x1 ;  /* 0x00000001ff167424 */ /* 0x000fce00078e00ff */
        /* <DEDUP_REMOVED lines=28> */
.L_x_2598:
[----:B------:R-:W-:Y:S05]  /*77b0*/  BSYNC.RECONVERGENT B1 ;  /* 0x0000000000017941 */ /* 0x000fea0003800200 */
.L_x_2597:
[----:B------:R3:W-:Y:S01]  /*77c0*/  STL.64 [R8+0x8], R14 ;  /* 0x0000080e08007387 */ /* 0x0007e20000100a00 */
[----:B------:R-:W-:-:S03]  /*77d0*/  VIADD R47, R47, 0x2 ;  /* 0x000000022f2f7836 */ /* 0x000fc60000000000 */
[----:B------:R3:W-:Y:S04]  /*77e0*/  STL.64 [R8+0x58], R10 ;  /* 0x0000580a08007387 */ /* 0x0007e80000100a00 */
.L_x_2594:
[----:B01-3--:R-:W-:-:S04]  /*77f0*/  LOP3.LUT R8, R7, 0x1, RZ, 0xc0, !PT ;  /* 0x0000000107087812 */ /* 0x00bfc800078ec0ff */
[----:B------:R-:W-:-:S13]  /*7800*/  ISETP.NE.U32.AND P0, PT, R8, 0x1, PT ;  /* 0x000000010800780c */ /* 0x000fda0003f05070 */
[----:B------:R-:W-:Y:S05]  /*7810*/  @!P0 BRA `(.L_x_2584) ;  /* 0x0000000000848947 */ /* 0x000fea0003800000 */
[----:B------:R-:W-:-:S05]  /*7820*/  LEA R8, R47, UR11, 0x3 ;  /* 0x0000000b2f087c11 */ /* 0x000fca000f8e18ff */
        /* <DEDUP_REMOVED lines=29> */
.L_x_2600:
[----:B------:R-:W-:Y:S05]  /*7a00*/  BSYNC.RECONVERGENT B1 ;  /* 0x0000000000017941 */ /* 0x000fea0003800200 */
.L_x_2599:
[----:B------:R3:W-:Y:S04]  /*7a10*/  STL.64 [R8], R38 ;  /* 0x0000002608007387 */ /* 0x0007e80000100a00 */
[----:B------:R3:W-:Y:S02]  /*7a20*/  STL.64 [R8+0x50], R10 ;  /* 0x0000500a08007387 */ /* 0x0007e40000100a00 */
.L_x_2584:
[----:B------:R-:W-:Y:S01]  /*7a30*/  VIADD R46, R18, 0x2 ;  /* 0x00000002122e7836 */ /* 0x000fe20000000000 */
[C---:B------:R-:W-:Y:S01]  /*7a40*/  LEA R27, R29.reuse, UR7, 0x3 ;  /* 0x000000071d1b7c11 */ /* 0x040fe2000f8e18ff */
[----:B------:R-:W-:Y:S01]  /*7a50*/  IMAD R25, R29, R29, RZ ;  /* 0x0000001d1d197224 */ /* 0x000fe200078e02ff */
[----:B------:R-:W-:Y:S01]  /*7a60*/  LOP3.LUT R24, R17, 0xfffffff8, RZ, 0xc0, !PT ;  /* 0xfffffff811187812 */ /* 0x000fe200078ec0ff */
[----:B------:R-:W-:Y:S02]  /*7a70*/  IMAD.MOV.U32 R26, RZ, RZ, RZ ;  /* 0x000000ffff1a7224 */ /* 0x000fe400078e00ff */
[----:B------:R-:W4:Y:S05]  /*7a80*/  I2F.F64.U32 R46, R46 ;  /* 0x0000002e002e7312 */ /* 0x000f2a0000201800 */
.L_x_2659:
[----:B0123--:R-:W0:Y:S01]  /*7a90*/  LDC.64 R10, c[0x0][0x3b0] ;  /* 0x0000ec00ff0a7b82 */ /* 0x00fe220000000a00 */
[----:B------:R-:W-:-:S04]  /*7aa0*/  IMAD.IADD R44, R26, 0x1, R29 ;  /* 0x000000011a2c7824 */ /* 0x000fc800078e021d */
[----:B0-----:R-:W-:-:S06]  /*7ab0*/  IMAD.WIDE.U32 R12, R44, 0x8, R10 ;  /* 0x000000082c0c7825 */ /* 0x001fcc00078e000a */
[----:B------:R-:W2:Y:S01]  /*7ac0*/  LDG.E.64 R12, desc[UR14][R12.64] ;  /* 0x0000000e0c0c7981 */ /* 0x000ea2000c1e1b00 */
[----:B------:R-:W-:-:S04]  /*7ad0*/  IMAD.IADD R9, R29, 0x1, -R26 ;  /* 0x000000011d097824 */ /* 0x000fc800078e0a1a */
[----:B------:R-:W-:-:S05]  /*7ae0*/  IMAD.WIDE.U32 R10, R9, 0x8, R10 ;  /* 0x00000008090a7825 */ /* 0x000fca00078e000a */
[----:B------:R-:W4:Y:S01]  /*7af0*/  LDG.E.64 R8, desc[UR14][R10.64] ;  /* 0x0000000e0a087981 */ /* 0x000f22000c1e1b00 */
[----:B------:R-:W-:Y:S01]  /*7b00*/  MOV R14, 0x1 ;  /* 0x00000001000e7802 */ /* 0x000fe20000000f00 */
        /* <DEDUP_REMOVED lines=20> */
.L_x_2601:
        /* <DEDUP_REMOVED lines=24> */
[----:B------:R-:W-:Y:S05]  /*7dd0*/  CALL.REL.NOINC `($__internal_35_$__cuda_sm20_dsqrt_rn_f64_mediumpath_v1) ;  /* 0x0000004800647944 */ /* 0x000fea0003c00000 */
[----:B------:R-:W-:Y:S01]  /*7de0*/  MOV R50, R12 ;  /* 0x0000000c00327202 */ /* 0x000fe20000000f00 */
[----:B------:R-:W-:-:S07]  /*7df0*/  IMAD.MOV.U32 R51, RZ, RZ, R13 ;  /* 0x000000ffff337224 */ /* 0x000fce00078e000d */
.L_x_2603:
[----:B------:R-:W-:Y:S05]  /*7e00*/  BSYNC.RECONVERGENT B0 ;  /* 0x0000000000007941 */ /* 0x000fea0003800200 */
.L_x_2602:
        /* <DEDUP_REMOVED lines=31> */
.L_x_2607:
[----:B------:R-:W-:Y:S05]  /*8000*/  BSYNC.RECONVERGENT B3 ;  /* 0x0000000000037941 */ /* 0x000fea0003800200 */
.L_x_2606:
[----:B------:R-:W-:-:S07]  /*8010*/  VIADD R45, R8, 0x1 ;  /* 0x00000001082d7836 */ /* 0x000fce0000000000 */
.L_x_2605:
[----:B------:R-:W-:Y:S05]  /*8020*/  BSYNC.RECONVERGENT B2 ;  /* 0x0000000000027941 */ /* 0x000fea0003800200 */
.L_x_2604:
        /* <DEDUP_REMOVED lines=18> */
[----:B--2---:R-:W-:Y:S02]  /*8150*/  DFMA R8, R40, R38, R8 ;  /* 0x000000262808722b */ /* 0x004fe40000000008 */
[----:B------:R-:W-:-:S06]  /*8160*/  @!P2 DMUL R38, RZ, R56 ;  /* 0x00000038ff26a228 */ /* 0x000fcc0000000000 */
        /* <DEDUP_REMOVED lines=39> */
.L_x_2609:
[----:B------:R-:W-:Y:S05]  /*83e0*/  BSYNC.RECONVERGENT B2 ;  /* 0x0000000000027941 */ /* 0x000fea0003800200 */
.L_x_2608:
[----:B------:R-:W0:Y:S02]  /*83f0*/  LDCU UR4, c[0x0][0x3c4] ;  /* 0x00007880ff0477ac */ /* 0x000e240008000800 */
[----:B0-----:R-:W-:-:S05]  /*8400*/  IMAD.U32 R20, RZ, RZ, UR4 ;  /* 0x00000004ff147e24 */ /* 0x001fca000f8e00ff */
[----:B------:R-:W-:-:S13]  /*8410*/  ISETP.GE.AND P0, PT, R20, 0x1, PT ;  /* 0x000000011400780c */ /* 0x000fda0003f06270 */
[----:B------:R-:W-:Y:S05]  /*8420*/  @!P0 BRA `(.L_x_2610) ;  /* 0x0000002800d08947 */ /* 0x000fea0003800000 */
        /* <DEDUP_REMOVED lines=11> */
[----:B------:R-:W-:Y:S01]  /*84e0*/  IMAD.IADD R44, R25, 0x1, R44 ;  /* 0x00000001192c7824 */ /* 0x000fe200078e022c */
[----:B------:R-:W-:Y:S01]  /*84f0*/  ISETP.NE.U32.AND P0, PT, R40, 0x1, PT ;  /* 0x000000012800780c */ /* 0x000fe20003f05070 */
[----:B------:R-:W-:-:S03]  /*8500*/  IMAD.MOV.U32 R40, RZ, RZ, 0x20fd8164 ;  /* 0x20fd8164ff287424 */ /* 0x000fc600078e00ff */
        /* <DEDUP_REMOVED lines=17> */
[----:B------:R-:W-:Y:S02]  /*8620*/  DMUL R8, R48, R8 ;  /* 0x0000000830087228 */ /* 0x000fe40000000000 */
[----:B------:R-:W-:-:S06]  /*8630*/  DMUL R48, R52, R50 ;  /* 0x0000003234307228 */ /* 0x000fcc0000000000 */
[----:B------:R-:W-:-:S11]  /*8640*/  DMUL R50, R8, R50 ;  /* 0x0000003208327228 */ /* 0x000fd60000000000 */
.L_x_2658:
[----:B0-----:R-:W0:Y:S01]  /*8650*/  LDC.64 R8, c[0x0][0x3a8] ;  /* 0x0000ea00ff087b82 */ /* 0x001e220000000a00 */
        /* <DEDUP_REMOVED lines=33> */
.L_x_2614:
[----:B------:R-:W-:Y:S05]  /*8870*/  BSYNC.RECONVERGENT B3 ;  /* 0x0000000000037941 */ /* 0x000fea0003800200 */
.L_x_2613:
[----:B------:R-:W-:-:S07]  /*8880*/  VIADD R54, R8, 0x1 ;  /* 0x0000000108367836 */ /* 0x000fce0000000000 */
.L_x_2612:
[----:B------:R-:W-:Y:S05]  /*8890*/  BSYNC.RECONVERGENT B2 ;  /* 0x0000000000027941 */ /* 0x000fea0003800200 */
.L_x_2611:
        /* <DEDUP_REMOVED lines=20> */
[----:B------:R-:W0:Y:S01]  /*89e0*/  MUFU.RCP64H R9, R53 ;  /* 0x0000003500097308 */ /* 0x000e220000001800 */
[----:B------:R-:W-:-:S05]  /*89f0*/  IMAD.MOV.U32 R8, RZ, RZ, 0x1 ;  /* 0x00000001ff087424 */ /* 0x000fca00078e00ff */
        /* <DEDUP_REMOVED lines=29> */
.L_x_2616:
[----:B------:R-:W-:Y:S05]  /*8bd0*/  BSYNC.RECONVERGENT B1 ;  /* 0x0000000000017941 */ /* 0x000fea0003800200 */
.L_x_2615:
        /* <DEDUP_REMOVED lines=24> */
[----:B0-----:R-:W-:Y:S05]  /*8d60*/  CALL.REL.NOINC `($_Z33gpuKernelSphericalHarmonicsBesselIdEvPT_S1_S1_S1_S1_S1_S1_S0_iii$__internal_trig_reduction_slowpathd) ;  /* 0x0000003c002c7944 */ /* 0x001fea0003c00000 */
[----:B------:R-:W-:Y:S01]  /*8d70*/  MOV R54, R11 ;  /* 0x0000000b00367202 */ /* 0x000fe20000000f00 */
[----:B------:R-:W-:Y:S02]  /*8d80*/  IMAD.MOV.U32 R42, RZ, RZ, R20 ;  /* 0x000000ffff2a7224 */ /* 0x000fe400078e0014 */
[----:B------:R-:W-:-:S07]  /*8d90*/  IMAD.MOV.U32 R43, RZ, RZ, R21 ;  /* 0x000000ffff2b7224 */ /* 0x000fce00078e0015 */
.L_x_2618:
[----:B------:R-:W-:Y:S05]  /*8da0*/  BSYNC.RECONVERGENT B2 ;  /* 0x0000000000027941 */ /* 0x000fea0003800200 */
.L_x_2617:
        /* <DEDUP_REMOVED lines=8> */
[----:B0-----:R-:W-:Y:S01]  /*8e30*/  LOP3.LUT R38, R54, 0x1, RZ, 0xc0, !PT ;  /* 0x0000000136267812 */ /* 0x001fe200078ec0ff */
[----:B------:R-:W-:Y:S01]  /*8e40*/  IMAD.MOV.U32 R39, RZ, RZ, 0x3da8ff83 ;  /* 0x3da8ff83ff277424 */ /* 0x000fe200078e00ff */
[----:B------:R-:W-:Y:S01]  /*8e50*/  DMUL R40, R42, R42 ;  /* 0x0000002a2a287228 */ /* 0x000fe20000000000 */
[----:B------:R-:W-:Y:S01]  /*8e60*/  BSSY.RECONVERGENT B1, `(.L_x_2619) ;  /* 0x000002a000017945 */ /* 0x000fe20003800200 */
[----:B------:R-:W-:Y:S01]  /*8e70*/  ISETP.NE.U32.AND P0, PT, R38, 0x1, PT ;  /* 0x000000012600780c */ /* 0x000fe20003f05070 */
[----:B------:R-:W-:Y:S01]  /*8e80*/  HFMA2 R38, -RZ, RZ, 0.00974273681640625, -2.12192535400390625e-05 ;  /* 0x20fd8164ff267431 */ /* 0x000fe200000001ff */
[----:B------:R-:W-:-:S02]  /*8e90*/  ISETP.GE.U32.AND P1, PT, R6, 0x7, PT ;  /* 0x000000070600780c */ /* 0x000fc40003f26070 */
        /* <DEDUP_REMOVED lines=38> */
.L_x_2620:
[----:B------:R-:W-:Y:S05]  /*9100*/  BSYNC.RECONVERGENT B1 ;  /* 0x0000000000017941 */ /* 0x000fea0003800200 */
.L_x_2619:
        /* <DEDUP_REMOVED lines=25> */
.L_x_2622:
[----:B------:R-:W-:Y:S05]  /*92a0*/  BSYNC.RECONVERGENT B1 ;  /* 0x0000000000017941 */ /* 0x000fea0003800200 */
.L_x_2621:
[----:B------:R-:W-:Y:S01]  /*92b0*/  DADD R8, R12, -R8 ;  /* 0x000000000c087229 */ /* 0x000fe20000000808 */
[----:B------:R-:W-:-:S06]  /*92c0*/  IMAD.MOV.U32 R12, RZ, RZ, 0x2 ;  /* 0x00000002ff0c7424 */ /* 0x000fcc00078e00ff */
[----:B------:R0:W-:Y:S01]  /*92d0*/  STL.64 [R1+0xa8], R8 ;  /* 0x0000a80801007387 */ /* 0x0001e20000100a00 */
[----:B------:R-:W-:Y:S05]  /*92e0*/  @!P1 BRA `(.L_x_2623) ;  /* 0x0000000c00749947 */ /* 0x000fea0003800000 */
[----:B------:R-:W-:-:S07]  /*92f0*/  IMAD.MOV.U32 R12, RZ, RZ, 0x2 ;  /* 0x00000002ff0c7424 */ /* 0x000fce00078e00ff */
.L_x_2640:
[----:B------:R-:W0:Y:S01]  /*9300*/  MUFU.RCP64H R39, R53 ;  /* 0x0000003500277308 */ /* 0x000e220000001800 */
        /* <DEDUP_REMOVED lines=22> */
.L_x_2625:
[----:B------:R-:W-:Y:S05]  /*9470*/  BSYNC.RECONVERGENT B1 ;  /* 0x0000000000017941 */ /* 0x000fea0003800200 */
.L_x_2624:
[----:B------:R-:W-:-:S06]  /*9480*/  LEA R8, R12, UR7, 0x3 ;  /* 0x000000070c087c11 */ /* 0x000fcc000f8e18ff */
[----:B------:R-:W2:Y:S01]  /*9490*/  LDL.128 R8, [R8+-0x10] ;  /* 0xfffff00008087983 */ /* 0x000ea20000100c00 */
[----:B------:R-:W0:Y:S01]  /*94a0*/  MUFU.RCP64H R15, R53 ;  /* 0x00000035000f7308 */ /* 0x000e220000001800 */
[----:B------:R-:W-:Y:S01]  /*94b0*/  IMAD.MOV.U32 R14, RZ, RZ, 0x1 ;  /* 0x00000001ff0e7424 */ /* 0x000fe200078e00ff */
[----:B------:R-:W-:Y:S05]  /*94c0*/  BSSY.RECONVERGENT B1, `(.L_x_2626) ;  /* 0x0000019000017945 */ /* 0x000fea0003800200 */
        /* <DEDUP_REMOVED lines=24> */
.L_x_2627:
[----:B------:R-:W-:Y:S05]  /*9650*/  BSYNC.RECONVERGENT B1 ;  /* 0x0000000000017941 */ /* 0x000fea0003800200 */
.L_x_2626:
[----:B------:R-:W0:Y:S01]  /*9660*/  MUFU.RCP64H R15, R53 ;  /* 0x00000035000f7308 */ /* 0x000e220000001800 */
[----:B------:R-:W-:Y:S01]  /*9670*/  MOV R14, 0x1 ;  /* 0x00000001000e7802 */ /* 0x000fe20000000f00 */
[----:B------:R-:W-:Y:S01]  /*9680*/  DFMA R10, R8, R40, -R10 ;  /* 0x00000028080a722b */ /* 0x000fe2000000080a */
[----:B------:R-:W-:Y:S06]  /*9690*/  BSSY.RECONVERGENT B1, `(.L_x_2628) ;  /* 0x0000016000017945 */ /* 0x000fec0003800200 */
[----:B------:R1:W-:Y:S01]  /*96a0*/  STL.128 [R13], R8 ;  /* 0x000000080d007387 */ /* 0x0003e20000100c00 */
        /* <DEDUP_REMOVED lines=13> */
[----:B-1----:R-:W-:Y:S05]  /*9780*/  @P0 BRA P1, `(.L_x_2629) ;  /* 0x0000000000180947 */ /* 0x002fea0000800000 */
[----:B------:R-:W-:Y:S01]  /*9790*/  IMAD.MOV.U32 R39, RZ, RZ, R14 ;  /* 0x000000ffff277224 */ /* 0x000fe200078e000e */
[----:B------:R-:W-:Y:S01]  /*97a0*/  MOV R40, 0x97f0 ;  /* 0x000097f000287802 */ /* 0x000fe20000000f00 */
[----:B------:R-:W-:Y:S02]  /*97b0*/  IMAD.MOV.U32 R38, RZ, RZ, R15 ;  /* 0x000000ffff267224 */ /* 0x000fe400078e000f */
[----:B------:R-:W-:Y:S02]  /*97c0*/  IMAD.MOV.U32 R42, RZ, RZ, R52 ;  /* 0x000000ffff2a7224 */ /* 0x000fe400078e0034 */
[----:B------:R-:W-:-:S07]  /*97d0*/  IMAD.MOV.U32 R41, RZ, RZ, R53 ;  /* 0x000000ffff297224 */ /* 0x000fce00078e0035 */
[----:B------:R-:W-:Y:S05]  /*97e0*/  CALL.REL.NOINC `($__internal_34_$__cuda_sm20_div_rn_f64_full) ;  /* 0x00000028004c7944 */ /* 0x000fea0003c00000 */
.L_x_2629:
[----:B------:R-:W-:Y:S05]  /*97f0*/  BSYNC.RECONVERGENT B1 ;  /* 0x0000000000017941 */ /* 0x000fea0003800200 */
.L_x_2628:
[----:B------:R-:W0:Y:S01]  /*9800*/  MUFU.RCP64H R15, R53 ;  /* 0x00000035000f7308 */ /* 0x000e220000001800 */
[----:B------:R-:W-:Y:S01]  /*9810*/  MOV R14, 0x1 ;  /* 0x00000001000e7802 */ /* 0x000fe20000000f00 */
[----:B------:R-:W-:Y:S01]  /*9820*/  BSSY.RECONVERGENT B1, `(.L_x_2630) ;  /* 0x0000018000017945 */ /* 0x000fe20003800200 */
[----:B------:R-:W-:-:S04]  /*9830*/  DFMA R8, R10, R38, -R8 ;  /* 0x000000260a08722b */ /* 0x000fc80000000808 */
        /* <DEDUP_REMOVED lines=20> */
[----:B------:R-:W-:Y:S01]  /*9980*/  MOV R40, R38 ;  /* 0x0000002600287202 */ /* 0x000fe20000000f00 */
[----:B------:R-:W-:-:S07]  /*9990*/  IMAD.MOV.U32 R41, RZ, RZ, R39 ;  /* 0x000000ffff297224 */ /* 0x000fce00078e0027 */
.L_x_2631:
[----:B------:R-:W-:Y:S05]  /*99a0*/  BSYNC.RECONVERGENT B1 ;  /* 0x0000000000017941 */ /* 0x000fea0003800200 */
.L_x_2630:
[----:B------:R-:W0:Y:S01]  /*99b0*/  MUFU.RCP64H R15, R53 ;  /* 0x00000035000f7308 */ /* 0x000e220000001800 */
[----:B------:R-:W-:Y:S01]  /*99c0*/  IMAD.MOV.U32 R14, RZ, RZ, 0x1 ;  /* 0x00000001ff0e7424 */ /* 0x000fe200078e00ff */
[----:B------:R-:W-:Y:S01]  /*99d0*/  DFMA R10, R8, R40, -R10 ;  /* 0x00000028080a722b */ /* 0x000fe2000000080a */
[----:B------:R-:W-:Y:S06]  /*99e0*/  BSSY.RECONVERGENT B1, `(.L_x_2632) ;  /* 0x0000016000017945 */ /* 0x000fec0003800200 */
[----:B------:R1:W-:Y:S01]  /*99f0*/  STL.128 [R13+0x10], R8 ;  /* 0x000010080d007387 */ /* 0x0003e20000100c00 */
        /* <DEDUP_REMOVED lines=19> */
[----:B------:R-:W-:Y:S05]  /*9b30*/  CALL.REL.NOINC `($__internal_34_$__cuda_sm20_div_rn_f64_full) ;  /* 0x0000002400787944 */ /* 0x000fea0003c00000 */
.L_x_2633:
[----:B------:R-:W-:Y:S05]  /*9b40*/  BSYNC.RECONVERGENT B1 ;  /* 0x0000000000017941 */ /* 0x000fea0003800200 */
.L_x_2632:
[----:B------:R-:W0:Y:S01]  /*9b50*/  MUFU.RCP64H R15, R53 ;  /* 0x00000035000f7308 */ /* 0x000e220000001800 */
[----:B------:R-:W-:Y:S01]  /*9b60*/  IMAD.MOV.U32 R14, RZ, RZ, 0x1 ;  /* 0x00000001ff0e7424 */ /* 0x000fe200078e00ff */
        /* <DEDUP_REMOVED lines=24> */
.L_x_2635:
[----:B------:R-:W-:Y:S05]  /*9cf0*/  BSYNC.RECONVERGENT B1 ;  /* 0x0000000000017941 */ /* 0x000fea0003800200 */
.L_x_2634:
[----:B------:R-:W0:Y:S01]  /*9d00*/  MUFU.RCP64H R15, R53 ;  /* 0x00000035000f7308 */ /* 0x000e220000001800 */
[----:B------:R-:W-:Y:S01]  /*9d10*/  IMAD.MOV.U32 R14, RZ, RZ, 0x1 ;  /* 0x00000001ff0e7424 */ /* 0x000fe200078e00ff */
[----:B------:R-:W-:Y:S01]  /*9d20*/  DFMA R10, R8, R40, -R10 ;  /* 0x00000028080a722b */ /* 0x000fe2000000080a */
[----:B------:R-:W-:Y:S06]  /*9d30*/  BSSY.RECONVERGENT B1, `(.L_x_2636) ;  /* 0x0000019000017945 */ /* 0x000fec0003800200 */
[----:B------:R1:W-:Y:S01]  /*9d40*/  STL.128 [R13+0x20], R8 ;  /* 0x000020080d007387 */ /* 0x0003e20000100c00 */
[----:B0-----:R-:W-:-:S08]  /*9d50*/  DFMA R22, -R52, R14, 1 ;  /* 0x3ff000003416742b */ /* 0x001fd0000000010e */
[----:B------:R-:W-:Y:S01]  /*9d60*/  DFMA R22, R22, R22, R22 ;  /* 0x000000161616722b */ /* 0x000fe20000000016 */
[----:B-1----:R-:W-:-:S07]  /*9d70*/  IADD3 R13, PT, PT, R12, 0x6, RZ ;  /* 0x000000060c0d7810 */ /* 0x002fce0007ffe0ff */
        /* <DEDUP_REMOVED lines=20> */
.L_x_2637:
[----:B------:R-:W-:Y:S05]  /*9ec0*/  BSYNC.RECONVERGENT B1 ;  /* 0x0000000000017941 */ /* 0x000fea0003800200 */
.L_x_2636:
        /* <DEDUP_REMOVED lines=24> */
[----:B------:R-:W-:Y:S05]  /*a050*/  CALL.REL.NOINC `($__internal_34_$__cuda_sm20_div_rn_f64_full) ;  /* 0x0000002000307944 */ /* 0x000fea0003c00000 */
.L_x_2639:
[----:B------:R-:W-:Y:S05]  /*a060*/  BSYNC.RECONVERGENT B1 ;  /* 0x0000000000017941 */ /* 0x000fea0003800200 */
.L_x_2638:
[----:B------:R-:W-:Y:S01]  /*a070*/  DFMA R10, R8, R38, -R10 ;  /* 0x00000026080a722b */ /* 0x000fe2000000080a */
[----:B------:R-:W-:Y:S01]  /*a080*/  ISETP.NE.AND P0, PT, R13, R24, PT ;  /* 0x000000180d00720c */ /* 0x000fe20003f05270 */
[----:B------:R-:W-:-:S05]  /*a090*/  VIADD R12, R12, 0x8 ;  /* 0x000000080c0c7836 */ /* 0x000fca0000000000 */
[----:B------:R1:W-:Y:S07]  /*a0a0*/  STL.128 [R14], R8 ;  /* 0x000000080e007387 */ /* 0x0003ee0000100c00 */
[----:B------:R-:W-:Y:S05]  /*a0b0*/  @P0 BRA `(.L_x_2640) ;  /* 0xfffffff000900947 */ /* 0x000fea000383ffff */
.L_x_2623:
[----:B------:R-:W-:-:S13]  /*a0c0*/  LOP3.LUT P0, RZ, R17, 0x7, RZ, 0xc0, !PT ;  /* 0x0000000711ff7812 */ /* 0x000fda000780c0ff */
[----:B------:R-:W-:Y:S05]  /*a0d0*/  @!P0 BRA `(.L_x_2641) ;  /* 0x0000000c00608947 */ /* 0x000fea0003800000 */
[----:B------:R-:W-:-:S13]  /*a0e0*/  ISETP.GE.U32.AND P0, PT, R28, 0x3, PT ;  /* 0x000000031c00780c */ /* 0x000fda0003f06070 */
[----:B------:R-:W-:Y:S05]  /*a0f0*/  @!P0 BRA `(.L_x_2642) ;  /* 0x0000000400d88947 */ /* 0x000fea0003800000 */
[----:B------:R-:W0:Y:S01]  /*a100*/  MUFU.RCP64H R15, R53 ;  /* 0x00000035000f7308 */ /* 0x000e220000001800 */
[----:B-1----:R-:W-:Y:S01]  /*a110*/  IMAD.MOV.U32 R14, RZ, RZ, 0x1 ;  /* 0x00000001ff0e7424 */ /* 0x002fe200078e00ff */
        /* <DEDUP_REMOVED lines=23> */
.L_x_2644:
[----:B------:R-:W-:Y:S05]  /*a290*/  BSYNC.RECONVERGENT B1 ;  /* 0x0000000000017941 */ /* 0x000fea0003800200 */
.L_x_2643:
[----:B------:R-:W-:-:S04]  /*a2a0*/  IADD3 R9, PT, PT, -R12, R9, RZ ;  /* 0x000000090c097210 */ /* 0x000fc80007ffe1ff */
[----:B------:R-:W-:-:S05]  /*a2b0*/  LEA R8, R9, UR7, 0x3 ;  /* 0x0000000709087c11 */ /* 0x000fca000f8e18ff */
[----:B------:R-:W2:Y:S04]  /*a2c0*/  LDL.64 R14, [R8] ;  /* 0x00000000080e7983 */ /* 0x000ea80000100a00 */
[----:B------:R0:W2:Y:S01]  /*a2d0*/  LDL.64 R10, [R8+-0x8] ;  /* 0xfffff800080a7983 */ /* 0x0000a20000100a00 */
        /* <DEDUP_REMOVED lines=14> */
[----:B0-----:R-:W-:-:S05]  /*a3c0*/  FFMA R8, RZ, R53, R55 ;  /* 0x00000035ff087223 */ /* 0x001fca0000000037 */
        /* <DEDUP_REMOVED lines=10> */
[----:B0-----:R-:W-:Y:S05]  /*a470*/  CALL.REL.NOINC `($__internal_34_$__cuda_sm20_div_rn_f64_full) ;  /* 0x0000001c00287944 */ /* 0x001fea0003c00000 */
[----:B------:R-:W-:Y:S02]  /*a480*/  IMAD.MOV.U32 R54, RZ, RZ, R38 ;  /* 0x000000ffff367224 */ /* 0x000fe400078e0026 */
[----:B------:R-:W-:-:S07]  /*a490*/  IMAD.MOV.U32 R55, RZ, RZ, R39 ;  /* 0x000000ffff377224 */ /* 0x000fce00078e0027 */
.L_x_2646:
[----:B------:R-:W-:Y:S05]  /*a4a0*/  BSYNC.RECONVERGENT B1 ;  /* 0x0000000000017941 */ /* 0x000fea0003800200 */
.L_x_2645:
[----:B------:R-:W1:Y:S01]  /*a4b0*/  MUFU.RCP64H R23, R53 ;  /* 0x0000003500177308 */ /* 0x000e620000001800 */
[----:B------:R-:W-:Y:S01]  /*a4c0*/  IMAD.MOV.U32 R22, RZ, RZ, 0x1 ;  /* 0x00000001ff167424 */ /* 0x000fe200078e00ff */
[----:B------:R-:W-:Y:S01]  /*a4d0*/  DFMA R14, R20, R54, -R14 ;  /* 0x00000036140e722b */ /* 0x000fe2000000080e */
[----:B------:R-:W-:Y:S06]  /*a4e0*/  BSSY.RECONVERGENT B1, `(.L_x_2647) ;  /* 0x0000019000017945 */ /* 0x000fec0003800200 */
[----:B------:R2:W-:Y:S01]  /*a4f0*/  STL.64 [R10+0x8], R14 ;  /* 0x0000080e0a007387 */ /* 0x0005e20000100a00 */
        /* <DEDUP_REMOVED lines=12> */
[----:B------:R-:W-:Y:S01]  /*a5c0*/  FSETP.GT.AND P0, PT, |R8|, 1.469367938527859385e-39, PT ;  /* 0x001000000800780b */ /* 0x000fe20003f04200 */
[----:B------:R-:W-:-:S12]  /*a5d0*/  VIADD R8, R9, 0x3 ;  /* 0x0000000309087836 */ /* 0x000fd80000000000 */
[----:B--2---:R-:W-:Y:S05]  /*a5e0*/  @P0 BRA P1, `(.L_x_2648) ;  /* 0x0000000000200947 */ /* 0x004fea0000800000 */
[----:B------:R-:W-:Y:S01]  /*a5f0*/  MOV R39, R22 ;  /* 0x0000001600277202 */ /* 0x000fe20000000f00 */
[----:B------:R-:W-:Y:S01]  /*a600*/  IMAD.MOV.U32 R38, RZ, RZ, R23 ;  /* 0x000000ffff267224 */ /* 0x000fe200078e0017 */
[----:B------:R-:W-:Y:S01]  /*a610*/  MOV R40, 0xa650 ;  /* 0x0000a65000287802 */ /* 0x000fe20000000f00 */
[----:B------:R-:W-:Y:S02]  /*a620*/  IMAD.MOV.U32 R42, RZ, RZ, R52 ;  /* 0x000000ffff2a7224 */ /* 0x000fe400078e0034 */
[----:B------:R-:W-:-:S07]  /*a630*/  IMAD.MOV.U32 R41, RZ, RZ, R53 ;  /* 0x000000ffff297224 */ /* 0x000fce00078e0035 */
[----:B0-----:R-:W-:Y:S05]  /*a640*/  CALL.REL.NOINC `($__internal_34_$__cuda_sm20_div_rn_f64_full) ;  /* 0x0000001800b47944 */ /* 0x001fea0003c00000 */
[----:B------:R-:W-:Y:S01]  /*a650*/  IMAD.MOV.U32 R42, RZ, RZ, R38 ;  /* 0x000000ffff2a7224 */ /* 0x000fe200078e0026 */
[----:B------:R-:W-:-:S07]  /*a660*/  MOV R43, R39 ;  /* 0x00000027002b7202 */ /* 0x000fce0000000f00 */
.L_x_2648:
[----:B------:R-:W-:Y:S05]  /*a670*/  BSYNC.RECONVERGENT B1 ;  /* 0x0000000000017941 */ /* 0x000fea0003800200 */
.L_x_2647:
[----:B------:R-:W1:Y:S01]  /*a680*/  MUFU.RCP64H R39, R53 ;  /* 0x0000003500277308 */ /* 0x000e620000001800 */
[----:B------:R-:W-:Y:S01]  /*a690*/  IMAD.MOV.U32 R38, RZ, RZ, 0x1 ;  /* 0x00000001ff267424 */ /* 0x000fe200078e00ff */
[----:B------:R-:W-:Y:S01]  /*a6a0*/  LEA R12, R12, 0x5, 0x1 ;  /* 0x000000050c0c7811 */ /* 0x000fe200078e08ff */
[----:B0-----:R-:W-:Y:S01]  /*a6b0*/  DFMA R20, R14, R42, -R20 ;  /* 0x0000002a0e14722b */ /* 0x001fe20000000814 */
[----:B------:R-:W-:Y:S01]  /*a6c0*/  LEA R11, R8, UR7, 0x3 ;  /* 0x00000007080b7c11 */ /* 0x000fe2000f8e18ff */
[----:B------:R-:W-:Y:S03]  /*a6d0*/  BSSY.RECONVERGENT B1, `(.L_x_2649) ;  /* 0x0000015000017945 */ /* 0x000fe60003800200 */
[----:B------:R-:W0:Y:S02]  /*a6e0*/  I2F.F64 R12, R12 ;  /* 0x0000000c000c7312 */ /* 0x000e240000201c00 */
[----:B------:R2:W-:Y:S01]  /*a6f0*/  STL.64 [R11], R20 ;  /* 0x000000140b007387 */ /* 0x0005e20000100a00 */
[----:B-1----:R-:W-:Y:S01]  /*a700*/  DFMA R22, -R52, R38, 1 ;  /* 0x3ff000003416742b */ /* 0x002fe20000000126 */
[----:B0-----:R-:W-:-:S07]  /*a710*/  FSETP.GEU.AND P1, PT, |R13|, 6.5827683646048100446e-37, PT ;  /* 0x036000000d00780b */ /* 0x001fce0003f2e200 */
        /* <DEDUP_REMOVED lines=15> */
[----:B------:R-:W-:Y:S05]  /*a810*/  CALL.REL.NOINC `($__internal_34_$__cuda_sm20_div_rn_f64_full) ;  /* 0x0000001800407944 */ /* 0x000fea0003c00000 */
.L_x_2650:
[----:B------:R-:W-:Y:S05]  /*a820*/  BSYNC.RECONVERGENT B1 ;  /* 0x0000000000017941 */ /* 0x000fea0003800200 */
.L_x_2649:
[----:B------:R-:W-:Y:S01]  /*a830*/  DFMA R14, R20, R38, -R14 ;  /* 0x00000026140e722b */ /* 0x000fe2000000080e */
[----:B------:R-:W-:-:S06]  /*a840*/  VIADD R12, R9, 0x5 ;  /* 0x00000005090c7836 */ /* 0x000fcc0000000000 */
[----:B------:R2:W-:Y:S04]  /*a850*/  STL.64 [R10+0x18], R14 ;  /* 0x0000180e0a007387 */ /* 0x0005e80000100a00 */
.L_x_2642:
[----:B------:R-:W-:-:S13]  /*a860*/  LOP3.LUT P0, RZ, R19, 0x3, RZ, 0xc0, !PT ;  /* 0x0000000313ff7812 */ /* 0x000fda000780c0ff */
[----:B------:R-:W-:Y:S05]  /*a870*/  @!P0 BRA `(.L_x_2641) ;  /* 0x0000000400788947 */ /* 0x000fea0003800000 */
[----:B------:R-:W-:-:S13]  /*a880*/  LOP3.LUT P0, RZ, R7, 0x3, RZ, 0xc0, !PT ;  /* 0x0000000307ff7812 */ /* 0x000fda000780c0ff */
[----:B------:R-:W-:Y:S05]  /*a890*/  @!P0 BRA `(.L_x_2651) ;  /* 0x0000000000f08947 */ /* 0x000fea0003800000 */
[----:B------:R-:W0:Y:S01]  /*a8a0*/  MUFU.RCP64H R21, R53 ;  /* 0x0000003500157308 */ /* 0x000e220000001800 */
[----:B------:R-:W-:Y:S01]  /*a8b0*/  IMAD.MOV.U32 R20, RZ, RZ, 0x1 ;  /* 0x00000001ff147424 */ /* 0x000fe200078e00ff */
[----:B------:R-:W-:Y:S05]  /*a8c0*/  BSSY.RECONVERGENT B1, `(.L_x_2652) ;  /* 0x0000017000017945 */ /* 0x000fea0003800200 */
[----:B01----:R-:W-:-:S08]  /*a8d0*/  DFMA R8, -R52, R20, 1 ;  /* 0x3ff000003408742b */ /* 0x003fd00000000114 */
[----:B------:R-:W-:-:S08]  /*a8e0*/  DFMA R8, R8, R8, R8 ;  /* 0x000000080808722b */ /* 0x000fd00000000008 */
[----:B------:R-:W-:Y:S01]  /*a8f0*/  DFMA R20, R20, R8, R20 ;  /* 0x000000081414722b */ /* 0x000fe20000000014 */
[----:B------:R-:W-:-:S04]  /*a900*/  LEA R8, R12, 0xffffffff, 0x1 ;  /* 0xffffffff0c087811 */ /* 0x000fc800078e08ff */
[----:B--2---:R-:W0:Y:S03]  /*a910*/  I2F.F64 R14, R8 ;  /* 0x00000008000e7312 */ /* 0x004e260000201c00 */
        /* <DEDUP_REMOVED lines=17> */
.L_x_2653:
[----:B------:R-:W-:Y:S05]  /*aa30*/  BSYNC.RECONVERGENT B1 ;  /* 0x0000000000017941 */ /* 0x000fea0003800200 */
.L_x_2652:
[----:B------:R-:W-:-:S05]  /*aa40*/  IMAD.IADD R8, R8, 0x1, -R12 ;  /* 0x0000000108087824 */ /* 0x000fca00078e0a0c */
[----:B------:R-:W-:-:S05]  /*aa50*/  LEA R9, R8, UR7, 0x3 ;  /* 0x0000000708097c11 */ /* 0x000fca000f8e18ff */
[----:B------:R-:W2:Y:S04]  /*aa60*/  LDL.64 R14, [R9] ;  /* 0x00000000090e7983 */ /* 0x000ea80000100a00 */
[----:B------:R0:W2:Y:S01]  /*aa70*/  LDL.64 R42, [R9+-0x8] ;  /* 0xfffff800092a7983 */ /* 0x0000a20000100a00 */
[----:B------:R-:W1:Y:S01]  /*aa80*/  MUFU.RCP64H R21, R53 ;  /* 0x0000003500157308 */ /* 0x000e620000001800 */
[----:B------:R-:W-:Y:S01]  /*aa90*/  MOV R20, 0x1 ;  /* 0x0000000100147802 */ /* 0x000fe20000000f00 */
[----:B------:R-:W-:Y:S05]  /*aaa0*/  BSSY.RECONVERGENT B1, `(.L_x_2654) ;  /* 0x0000018000017945 */ /* 0x000fea0003800200 */
[----:B-1----:R-:W-:-:S08]  /*aab0*/  DFMA R38, -R52, R20, 1 ;  /* 0x3ff000003426742b */ /* 0x002fd00000000114 */
[----:B------:R-:W-:-:S08]  /*aac0*/  DFMA R38, R38, R38, R38 ;  /* 0x000000262626722b */ /* 0x000fd00000000026 */
[----:B------:R-:W-:Y:S01]  /*aad0*/  DFMA R38, R20, R38, R20 ;  /* 0x000000261426722b */ /* 0x000fe20000000014 */
[C---:B------:R-:W-:Y:S02]  /*aae0*/  LEA R20, R12.reuse, 0x1, 0x1 ;  /* 0x000000010c147811 */ /* 0x040fe400078e08ff */
[----:B------:R-:W-:-:S05]  /*aaf0*/  LEA R12, R12, UR7, 0x3 ;  /* 0x000000070c0c7c11 */ /* 0x000fca000f8e18ff */
        /* <DEDUP_REMOVED lines=9> */
[----:B--2---:R-:W-:-:S07]  /*ab90*/  DFMA R10, R14, R10, -R42 ;  /* 0x0000000a0e0a722b */ /* 0x004fce000000082a */
[----:B------:R0:W-:Y:S05]  /*aba0*/  STL.64 [R12], R10 ;  /* 0x0000000a0c007387 */ /* 0x0001ea0000100a00 */
[----:B------:R-:W-:Y:S05]  /*abb0*/  @P0 BRA P1, `(.L_x_2655) ;  /* 0x0000000000180947 */ /* 0x000fea0000800000 */
[----:B------:R-:W-:Y:S01]  /*abc0*/  IMAD.MOV.U32 R39, RZ, RZ, R20 ;  /* 0x000000ffff277224 */ /* 0x000fe200078e0014 */
[----:B------:R-:W-:Y:S01]  /*abd0*/  MOV R40, 0xac20 ;  /* 0x0000ac2000287802 */ /* 0x000fe20000000f00 */
[----:B------:R-:W-:Y:S02]  /*abe0*/  IMAD.MOV.U32 R38, RZ, RZ, R21 ;  /* 0x000000ffff267224 */ /* 0x000fe400078e0015 */
[----:B------:R-:W-:Y:S02]  /*abf0*/  IMAD.MOV.U32 R42, RZ, RZ, R52 ;  /* 0x000000ffff2a7224 */ /* 0x000fe400078e0034 */
[----:B------:R-:W-:-:S07]  /*ac00*/  IMAD.MOV.U32 R41, RZ, RZ, R53 ;  /* 0x000000ffff297224 */ /* 0x000fce00078e0035 */
[----:B0-----:R-:W-:Y:S05]  /*ac10*/  CALL.REL.NOINC `($__internal_34_$__cuda_sm20_div_rn_f64_full) ;  /* 0x0000001400407944 */ /* 0x001fea0003c00000 */
.L_x_2655:
[----:B------:R-:W-:Y:S05]  /*ac20*/  BSYNC.RECONVERGENT B1 ;  /* 0x0000000000017941 */ /* 0x000fea0003800200 */
.L_x_2654:
[----:B0-----:R-:W-:-:S07]  /*ac30*/  DFMA R10, R10, R38, -R14 ;  /* 0x000000260a0a722b */ /* 0x001fce000000080e */
[----:B------:R0:W-:Y:S02]  /*ac40*/  STL.64 [R12+0x8], R10 ;  /* 0x0000080a0c007387 */ /* 0x0001e40000100a00 */
[----:B0-----:R-:W-:-:S07]  /*ac50*/  IADD3 R12, PT, PT, R8, 0x3, RZ ;  /* 0x00000003080c7810 */ /* 0x001fce0007ffe0ff */
.L_x_2651:
[----:B------:R-:W-:-:S13]  /*ac60*/  LOP3.LUT P0, RZ, R7, 0x1, RZ, 0xc0, !PT ;  /* 0x0000000107ff7812 */ /* 0x000fda000780c0ff */
[----:B------:R-:W-:Y:S05]  /*ac70*/  @P0 BRA `(.L_x_2641) ;  /* 0x0000000000780947 */ /* 0x000fea0003800000 */
[----:B-1----:R-:W0:Y:S01]  /*ac80*/  MUFU.RCP64H R11, R53 ;  /* 0x00000035000b7308 */ /* 0x002e220000001800 */
[----:B--2---:R-:W-:Y:S01]  /*ac90*/  IMAD.MOV.U32 R10, RZ, RZ, 0x1 ;  /* 0x00000001ff0a7424 */ /* 0x004fe200078e00ff */
        /* <DEDUP_REMOVED lines=21> */
.L_x_2657:
[----:B------:R-:W-:Y:S05]  /*adf0*/  BSYNC.RECONVERGENT B1 ;  /* 0x0000000000017941 */ /* 0x000fea0003800200 */
.L_x_2656:
[----:B------:R-:W-:-:S05]  /*ae00*/  LEA R13, R12, UR7, 0x3 ;  /* 0x000000070c0d7c11 */ /* 0x000fca000f8e18ff */
[----:B------:R-:W2:Y:S04]  /*ae10*/  LDL.64 R8, [R13+-0x8] ;  /* 0xfffff8000d087983 */ /* 0x000ea80000100a00 */
[----:B------:R-:W2:Y:S02]  /*ae20*/  LDL.64 R10, [R13+-0x10] ;  /* 0xfffff0000d0a7983 */ /* 0x000ea40000100a00 */
[----:B--2---:R-:W-:Y:S01]  /*ae30*/  DFMA R8, R8, R38, -R10 ;  /* 0x000000260808722b */ /* 0x004fe2000000080a */
[----:B------:R-:W-:-:S06]  /*ae40*/  LEA R11, R12, UR7, 0x3 ;  /* 0x000000070c0b7c11 */ /* 0x000fcc000f8e18ff */
[----:B------:R3:W-:Y:S04]  /*ae50*/  STL.64 [R11], R8 ;  /* 0x000000080b007387 */ /* 0x0007e80000100a00 */
.L_x_2641:
[----:B------:R-:W4:Y:S01]  /*ae60*/  LDL.64 R12, [R27] ;  /* 0x000000001b0c7983 */ /* 0x000f220000100a00 */
[----:B------:R-:W5:Y:S01]  /*ae70*/  LDCU UR8, c[0x0][0x3c4] ;  /* 0x00007880ff0877ac */ /* 0x000f620008000800 */
[----:B-12---:R-:W1:Y:S01]  /*ae80*/  LDC.64 R14, c[0x0][0x380] ;  /* 0x0000e000ff0e7b82 */ /* 0x006e620000000a00 */
[----:B------:R-:W2:Y:S07]  /*ae90*/  LDCU UR4, c[0x0][0x3c8] ;  /* 0x00007900ff0477ac */ /* 0x000eae0008000800 */
[----:B---3--:R-:W3:Y:S01]  /*aea0*/  LDC.64 R10, c[0x0][0x388] ;  /* 0x0000e200ff0a7b82 */ /* 0x008ee20000000a00 */
[----:B-----5:R-:W-:-:S04]  /*aeb0*/  IMAD.U32 R20, RZ, RZ, UR8 ;  /* 0x00000008ff147e24 */ /* 0x020fc8000f8e00ff */
[----:B0-----:R-:W-:Y:S02]  /*aec0*/  IMAD R9, R44, R20, R45 ;  /* 0x000000142c097224 */ /* 0x001fe400078e022d */
[----:B------:R-:W-:Y:S02]  /*aed0*/  VIADD R45, R45, 0x1 ;  /* 0x000000012d2d7836 */ /* 0x000fe40000000000 */
[----:B--2---:R-:W-:-:S03]  /*aee0*/  IMAD R21, R9, UR4, R0 ;  /* 0x0000000409157c24 */ /* 0x004fc6000f8e0200 */
[----:B------:R-:W-:Y:S01]  /*aef0*/  ISETP.NE.AND P0, PT, R45, R20, PT ;  /* 0x000000142d00720c */ /* 0x000fe20003f05270 */
[----:B-1----:R-:W-:-:S04]  /*af00*/  IMAD.WIDE R14, R21, 0x8, R14 ;  /* 0x00000008150e7825 */ /* 0x002fc800078e020e */
[----:B---3--:R-:W-:Y:S01]  /*af10*/  IMAD.WIDE R10, R21, 0x8, R10 ;  /* 0x00000008150a7825 */ /* 0x008fe200078e020a */
[-C--:B----4-:R-:W-:Y:S02]  /*af20*/  DMUL R8, R48, -R12.reuse ;  /* 0x8000000c30087228 */ /* 0x090fe40000000000 */
[----:B------:R-:W-:-:S05]  /*af30*/  DMUL R12, R50, -R12 ;  /* 0x8000000c320c7228 */ /* 0x000fca0000000000 */
[----:B------:R0:W-:Y:S04]  /*af40*/  STG.E.64 desc[UR14][R14.64], R8 ;  /* 0x000000080e007986 */ /* 0x0001e8000c101b0e */
[----:B------:R0:W-:Y:S01]  /*af50*/  STG.E.64 desc[UR14][R10.64], R12 ;  /* 0x0000000c0a007986 */ /* 0x0001e2000c101b0e */
[----:B------:R-:W-:Y:S05]  /*af60*/  @P0 BRA `(.L_x_2658) ;  /* 0xffffffd400b80947 */ /* 0x000fea000383ffff */
.L_x_2610:
[----:B------:R-:W-:-:S05]  /*af70*/  VIADD R26, R26, 0x1 ;  /* 0x000000011a1a7836 */ /* 0x000fca0000000000 */
[----:B------:R-:W-:-:S13]  /*af80*/  ISETP.NE.AND P0, PT, R26, R3, PT ;  /* 0x000000031a00720c */ /* 0x000fda0003f05270 */
[----:B------:R-:W-:Y:S05]  /*af90*/  @P0 BRA `(.L_x_2659) ;  /* 0xffffffc800bc0947 */ /* 0x000fea000383ffff */
[----:B------:R-:W-:-:S13]  /*afa0*/  ISETP.GE.AND P0, PT, R20, 0x1, PT ;  /* 0x000000011400780c */ /* 0x000fda0003f06270 */
[----:B------:R-:W-:Y:S05]  /*afb0*/  @!P0 BRA `(.L_x_2660) ;  /* 0x0000000c00548947 */ /* 0x000fea0003800000 */
[----:B------:R-:W-:Y:S01]  /*afc0*/  IMAD.IADD R25, R25, 0x1, R29 ;  /* 0x0000000119197824 */ /* 0x000fe200078e021d */
[----:B0-----:R-:W-:Y:S01]  /*afd0*/  MOV R8, 0x0 ;  /* 0x0000000000087802 */ /* 0x001fe20000000f00 */
[----:B------:R-:W-:Y:S01]  /*afe0*/  IMAD.MOV.U32 R9, RZ, RZ, -0x40100000 ;  /* 0xbff00000ff097424 */ /* 0x000fe200078e00ff */
[----:B------:R-:W-:Y:S02]  /*aff0*/  UISETP.GE.U32.AND UP0, UPT, UR19, 0x3, UPT ;  /* 0x000000031300788c */ /* 0x000fe4000bf06070 */
[----:B------:R-:W-:Y:S01]  /*b000*/  R2UR UR22, R25 ;  /* 0x00000000191672ca */ /* 0x000fe200000e0000 */
[----:B------:R-:W-:-:S14]  /*b010*/  UMOV UR20, 0x1 ;  /* 0x0000000100147882 */ /* 0x000fdc0000000000 */
.L_x_2666:
[----:B0-----:R-:W0:Y:S01]  /*b020*/  LDCU UR10, c[0x0][0x3c4] ;  /* 0x00007880ff0a77ac */ /* 0x001e220008000800 */
        /* <DEDUP_REMOVED lines=8> */
[----:B0-----:R-:W-:-:S09]  /*b0b0*/  UISETP.GE.U32.AND UP1, UPT, UR10, 0x8, UPT ;  /* 0x000000080a00788c */ /* 0x001fd2000bf26070 */
[----:B-123--:R-:W-:Y:S05]  /*b0c0*/  BRA.U !UP1, `(.L_x_2661) ;  /* 0x0000000509707547 */ /* 0x00efea000b800000 */
[----:B------:R-:W-:-:S05]  /*b0d0*/  UMOV UR4, URZ ;  /* 0x000000ff00047c82 */ /* 0x000fca0008000000 */
.L_x_2662:
[----:B-1----:R-:W0:Y:S01]  /*b0e0*/  LDC R13, c[0x0][0x3c8] ;  /* 0x0000f200ff0d7b82 */ /* 0x002e220000000800 */
[----:B------:R-:W-:-:S07]  /*b0f0*/  UIMAD UR21, UR8, UR10, UR4 ;  /* 0x0000000a081572a4 */ /* 0x000fce000f8e0204 */
[----:B------:R-:W1:Y:S08]  /*b100*/  LDC.64 R22, c[0x0][0x380] ;  /* 0x0000e000ff167b82 */ /* 0x000e700000000a00 */
[----:B------:R-:W2:Y:S01]  /*b110*/  LDC.64 R28, c[0x0][0x388] ;  /* 0x0000e200ff1c7b82 */ /* 0x000ea20000000a00 */
[----:B0-----:R-:W-:-:S04]  /*b120*/  IMAD R25, R13, UR21, R0 ;  /* 0x000000150d197c24 */ /* 0x001fc8000f8e0200 */
        /* <DEDUP_REMOVED lines=18> */
[----:B0-----:R-:W3:Y:S01]  /*b250*/  LDG.E.64 R20, desc[UR14][R42.64] ;  /* 0x0000000e2a147981 */ /* 0x001ee2000c1e1b00 */
[----:B------:R-:W-:-:S04]  /*b260*/  IMAD.WIDE R22, R13, 0x8, R28 ;  /* 0x000000080d167825 */ /* 0x000fc800078e021c */
[----:B------:R-:W-:Y:S01]  /*b270*/  IMAD.WIDE R24, R13, 0x8, R14 ;  /* 0x000000080d187825 */ /* 0x000fe200078e020e */
[----:B---3--:R-:W-:-:S07]  /*b280*/  DMUL R20, R8, R20 ;  /* 0x0000001408147228 */ /* 0x008fce0000000000 */
[----:B------:R0:W-:Y:S04]  /*b290*/  STG.E.64 desc[UR14][R22.64], R20 ;  /* 0x0000001416007986 */ /* 0x0001e8000c101b0e */
[----:B-1----:R-:W3:Y:S01]  /*b2a0*/  LDG.E.64 R26, desc[UR14][R24.64] ;  /* 0x0000000e181a7981 */ /* 0x002ee2000c1e1b00 */
[----:B------:R-:W-:-:S04]  /*b2b0*/  IMAD.WIDE R14, R13, 0x8, R40 ;  /* 0x000000080d0e7825 */ /* 0x000fc800078e0228 */
[----:B------:R-:W-:Y:S01]  /*b2c0*/  IMAD.WIDE R28, R13, 0x8, R42 ;  /* 0x000000080d1c7825 */ /* 0x000fe200078e022a */
[----:B---3--:R-:W-:-:S07]  /*b2d0*/  DMUL R26, R26, R10 ;  /* 0x0000000a1a1a7228 */ /* 0x008fce0000000000 */
[----:B------:R1:W-:Y:S04]  /*b2e0*/  STG.E.64 desc[UR14][R14.64], R26 ;  /* 0x0000001a0e007986 */ /* 0x0003e8000c101b0e */
[----:B--2---:R-:W2:Y:S01]  /*b2f0*/  LDG.E.64 R38, desc[UR14][R28.64] ;  /* 0x0000000e1c267981 */ /* 0x004ea2000c1e1b00 */
        /* <DEDUP_REMOVED lines=44> */
[----:B------:R-:W3:Y:S01]  /*b5c0*/  LDG.E.64 R28, desc[UR14][R28.64] ;  /* 0x0000000e1c1c7981 */ /* 0x000ee2000c1e1b00 */
[----:B--2---:R-:W-:-:S04]  /*b5d0*/  IMAD.WIDE R40, R13, 0x8, R22 ;  /* 0x000000080d287825 */ /* 0x004fc800078e0216 */
[----:B------:R-:W-:Y:S01]  /*b5e0*/  IMAD.WIDE R42, R13, 0x8, R24 ;  /* 0x000000080d2a7825 */ /* 0x000fe200078e0218 */
[----:B---3--:R-:W-:-:S07]  /*b5f0*/  DMUL R38, R28, R10 ;  /* 0x0000000a1c267228 */ /* 0x008fce0000000000 */
[----:B------:R1:W-:Y:S04]  /*b600*/  STG.E.64 desc[UR14][R40.64], R38 ;  /* 0x0000002628007986 */ /* 0x0003e8000c101b0e */
[----:B------:R-:W0:Y:S01]  /*b610*/  LDG.E.64 R42, desc[UR14][R42.64] ;  /* 0x0000000e2a2a7981 */ /* 0x000e22000c1e1b00 */
[----:B------:R-:W-:Y:S01]  /*b620*/  IMAD.WIDE R12, R13, 0x8, R26 ;  /* 0x000000080d0c7825 */ /* 0x000fe200078e021a */
[----:B------:R-:W-:-:S04]  /*b630*/  UIADD3 UR4, UPT, UPT, UR4, 0x8, URZ ;  /* 0x0000000804047890 */ /* 0x000fc8000fffe0ff */
[----:B------:R-:W-:Y:S01]  /*b640*/  UISETP.NE.AND UP1, UPT, UR4, UR6, UPT ;  /* 0x000000060400728c */ /* 0x000fe2000bf25270 */
[----:B0-----:R-:W-:-:S07]  /*b650*/  DMUL R20, R8, R42 ;  /* 0x0000002a08147228 */ /* 0x001fce0000000000 */
[----:B------:R1:W-:Y:S01]  /*b660*/  STG.E.64 desc[UR14][R12.64], R20 ;  /* 0x000000140c007986 */ /* 0x0003e2000c101b0e */
[----:B------:R-:W-:Y:S05]  /*b670*/  BRA.U UP1, `(.L_x_2662) ;  /* 0xfffffff901987547 */ /* 0x000fea000b83ffff */
[----:B------:R-:W-:-:S05]  /*b680*/  UMOV UR4, UR6 ;  /* 0x0000000600047c82 */ /* 0x000fca0008000000 */
.L_x_2661:
[----:B------:R-:W-:-:S09]  /*b690*/  UISETP.NE.AND UP1, UPT, UR16, URZ, UPT ;  /* 0x000000ff1000728c */ /* 0x000fd2000bf25270 */
[----:B------:R-:W-:Y:S05]  /*b6a0*/  BRA.U !UP1, `(.L_x_2663) ;  /* 0x0000000509947547 */ /* 0x000fea000b800000 */
[----:B------:R-:W-:Y:S01]  /*b6b0*/  UISETP.NE.AND UP1, UPT, UR17, URZ, UPT ;  /* 0x000000ff1100728c */ /* 0x000fe2000bf25270 */
[----:B------:R-:W-:Y:S10]  /*b6c0*/  BRA.U !UP0, `(.L_x_2664) ;  /* 0x0000000108c07547 */ /* 0x000ff4000b800000 */
        /* <DEDUP_REMOVED lines=38> */
[----:B------:R-:W3:Y:S01]  /*b930*/  LDG.E.64 R42, desc[UR14][R42.64] ;  /* 0x0000000e2a2a7981 */ /* 0x000ee2000c1e1b00 */
[----:B0-----:R-:W-:-:S04]  /*b940*/  IMAD.WIDE R22, R13, 0x8, R14 ;  /* 0x000000080d167825 */ /* 0x001fc800078e020e */
[----:B------:R-:W-:Y:S01]  /*b950*/  IMAD.WIDE R24, R13, 0x8, R28 ;  /* 0x000000080d187825 */ /* 0x000fe200078e021c */
[----:B---3--:R-:W-:-:S07]  /*b960*/  DMUL R20, R42, R10 ;  /* 0x0000000a2a147228 */ /* 0x008fce0000000000 */
[----:B------:R2:W-:Y:S04]  /*b970*/  STG.E.64 desc[UR14][R22.64], R20 ;  /* 0x0000001416007986 */ /* 0x0005e8000c101b0e */
[----:B------:R-:W1:Y:S01]  /*b980*/  LDG.E.64 R24, desc[UR14][R24.64] ;  /* 0x0000000e18187981 */ /* 0x000e62000c1e1b00 */
[----:B------:R-:W-:Y:S01]  /*b990*/  IMAD.WIDE R12, R13, 0x8, R40 ;  /* 0x000000080d0c7825 */ /* 0x000fe200078e0228 */
[----:B------:R-:W-:Y:S01]  /*b9a0*/  UIADD3 UR4, UPT, UPT, UR4, 0x4, URZ ;  /* 0x0000000404047890 */ /* 0x000fe2000fffe0ff */
[----:B-1----:R-:W-:-:S07]  /*b9b0*/  DMUL R14, R8, R24 ;  /* 0x00000018080e7228 */ /* 0x002fce0000000000 */
[----:B------:R2:W-:Y:S04]  /*b9c0*/  STG.E.64 desc[UR14][R12.64], R14 ;  /* 0x0000000e0c007986 */ /* 0x0005e8000c101b0e */
.L_x_2664:
[----:B------:R-:W-:Y:S05]  /*b9d0*/  BRA.U !UP1, `(.L_x_2663) ;  /* 0x0000000109c87547 */ /* 0x000fea000b800000 */
[----:B------:R-:W-:Y:S02]  /*b9e0*/  UISETP.NE.AND UP1, UPT, UR17, 0x1, UPT ;  /* 0x000000011100788c */ /* 0x000fe4000bf25270 */
[----:B------:R-:W-:-:S07]  /*b9f0*/  UISETP.NE.AND UP2, UPT, UR18, URZ, UPT ;  /* 0x000000ff1200728c */ /* 0x000fce000bf45270 */
[----:B------:R-:W-:Y:S05]  /*ba00*/  BRA.U !UP1, `(.L_x_2665) ;  /* 0x0000000109707547 */ /* 0x000fea000b800000 */
[----:B------:R-:W0:Y:S01]  /*ba10*/  LDC R19, c[0x0][0x3c8] ;  /* 0x0000f200ff137b82 */ /* 0x000e220000000800 */
[----:B------:R-:W-:-:S07]  /*ba20*/  UIMAD UR21, UR8, UR10, UR4 ;  /* 0x0000000a081572a4 */ /* 0x000fce000f8e0204 */
[----:B-12---:R-:W1:Y:S08]  /*ba30*/  LDC.64 R14, c[0x0][0x380] ;  /* 0x0000e000ff0e7b82 */ /* 0x006e700000000a00 */
        /* <DEDUP_REMOVED lines=20> */
[----:B0-----:R-:W2:Y:S01]  /*bb80*/  LDG.E.64 R12, desc[UR14][R40.64] ;  /* 0x0000000e280c7981 */ /* 0x001ea2000c1e1b00 */
[----:B------:R-:W-:Y:S01]  /*bb90*/  IMAD.WIDE R22, R19, 0x8, R24 ;  /* 0x0000000813167825 */ /* 0x000fe200078e0218 */
[----:B------:R-:W-:Y:S01]  /*bba0*/  UIADD3 UR4, UPT, UPT, UR4, 0x2, URZ ;  /* 0x0000000204047890 */ /* 0x000fe2000fffe0ff */
[----:B--2---:R-:W-:-:S07]  /*bbb0*/  DMUL R12, R8, R12 ;  /* 0x0000000c080c7228 */ /* 0x004fce0000000000 */
[----:B------:R3:W-:Y:S04]  /*bbc0*/  STG.E.64 desc[UR14][R22.64], R12 ;  /* 0x0000000c16007986 */ /* 0x0007e8000c101b0e */
.L_x_2665:
[----:B------:R-:W-:Y:S05]  /*bbd0*/  BRA.U !UP2, `(.L_x_2663) ;  /* 0x000000010a487547 */ /* 0x000fea000b800000 */
[----:B------:R-:W0:Y:S01]  /*bbe0*/  LDCU UR21, c[0x0][0x3c8] ;  /* 0x00007900ff1577ac */ /* 0x000e220008000800 */
[----:B-123--:R-:W1:Y:S01]  /*bbf0*/  LDC.64 R14, c[0x0][0x380] ;  /* 0x0000e000ff0e7b82 */ /* 0x00ee620000000a00 */
[----:B------:R-:W-:-:S07]  /*bc00*/  UIMAD UR8, UR8, UR10, UR4 ;  /* 0x0000000a080872a4 */ /* 0x000fce000f8e0204 */
[----:B------:R-:W2:Y:S01]  /*bc10*/  LDC.64 R24, c[0x0][0x388] ;  /* 0x0000e200ff187b82 */ /* 0x000ea20000000a00 */
[----:B0-----:R-:W-:-:S04]  /*bc20*/  IMAD.U32 R19, RZ, RZ, UR21 ;  /* 0x00000015ff137e24 */ /* 0x001fc8000f8e00ff */
        /* <DEDUP_REMOVED lines=13> */
.L_x_2663:
[----:B------:R-:W-:Y:S05]  /*bd00*/  @P0 BRA `(.L_x_2666) ;  /* 0xfffffff000c40947 */ /* 0x000fea000383ffff */
.L_x_2660:
[----:B------:R-:W-:Y:S01]  /*bd10*/  ISETP.NE.AND P0, PT, R3, UR5, PT ;  /* 0x0000000503007c0c */ /* 0x000fe2000bf05270 */
[----:B------:R-:W-:Y:S01]  /*bd20*/  VIADD R29, R6, 0x3 ;  /* 0x00000003061d7836 */ /* 0x000fe20000000000 */
[----:B------:R-:W-:Y:S01]  /*bd30*/  IADD3 R2, PT, PT, R18, -R2, RZ ;  /* 0x8000000212027210 */ /* 0x000fe20007ffe0ff */
[----:B------:R-:W-:Y:S02]  /*bd40*/  VIADD R7, R7, 0x1 ;  /* 0x0000000107077836 */ /* 0x000fe40000000000 */
[----:B------:R-:W-:Y:S02]  /*bd50*/  IMAD.MOV.U32 R6, RZ, RZ, R17 ;  /* 0x000000ffff067224 */ /* 0x000fe400078e0011 */
[----:B------:R-:W-:-:S06]  /*bd60*/  VIADD R3, R2, 0x2 ;  /* 0x0000000202037836 */ /* 0x000fcc0000000000 */
[----:B------:R-:W-:Y:S05]  /*bd70*/  @P0 BRA `(.L_x_2667) ;  /* 0xffffff9800d00947 */ /* 0x000fea000383ffff */
.L_x_2565:
[----:B------:R-:W4:Y:S01]  /*bd80*/  LDCU UR4, c[0x0][0x360] ;  /* 0x00006c00ff0477ac */ /* 0x000f220008000800 */
[----:B------:R-:W4:Y:S01]  /*bd90*/  LDC R3, c[0x0][0x370] ;  /* 0x0000dc00ff037b82 */ /* 0x000f220000000800 */
[----:B------:R-:W5:Y:S01]  /*bda0*/  LDCU UR8, c[0x0][0x3c8] ;  /* 0x00007900ff0877ac */ /* 0x000f620008000800 */
[----:B----4-:R-:W-:-:S05]  /*bdb0*/  IMAD R0, R3, UR4, R0 ;  /* 0x0000000403007c24 */ /* 0x010fca000f8e0200 */
[----:B-----5:R-:W-:-:S13]  /*bdc0*/  ISETP.GE.AND P0, PT, R0, UR8, PT ;  /* 0x0000000800007c0c */ /* 0x020fda000bf06270 */
[----:B------:R-:W-:Y:S05]  /*bdd0*/  @!P0 BRA `(.L_x_2668) ;  /* 0xffffff4400988947 */ /* 0x000fea000383ffff */
[----:B------:R-:W-:Y:S05]  /*bde0*/  EXIT ;  /* 0x000000000000794d */ /* 0x000fea0003800000 */
        .weak           $__internal_33_$__cuda_sm20_dblrcp_rn_slowpath_v3
        .type           $__internal_33_$__cuda_sm20_dblrcp_rn_slowpath_v3,@function
        .size           $__internal_33_$__cuda_sm20_dblrcp_rn_slowpath_v3,($__internal_34_$__cuda_sm20_div_rn_f64_full - $__internal_33_$__cuda_sm20_dblrcp_rn_slowpath_v3)
$__internal_33_$__cuda_sm20_dblrcp_rn_slowpath_v3:
        /* <DEDUP_REMOVED lines=30> */
.L_x_2671:
        /* <DEDUP_REMOVED lines=12> */
.L_x_2669:
[----:B------:R-:W-:Y:S02]  /*c090*/  ULOP3.LUT UR4, UR13, 0x80000, URZ, 0xfc, !UPT ;  /* 0x000800000d047892 */ /* 0x000fe4000f8efcff */
[----:B------:R-:W-:Y:S02]  /*c0a0*/  IMAD.U32 R3, RZ, RZ, UR13 ;  /* 0x0000000dff037e24 */ /* 0x000fe4000f8e00ff */
[----:B------:R-:W-:Y:S02]  /*c0b0*/  IMAD.U32 R2, RZ, RZ, UR12 ;  /* 0x0000000cff027e24 */ /* 0x000fe4000f8e00ff */
[----:B------:R-:W-:-:S03]  /*c0c0*/  IMAD.U32 R3, RZ, RZ, UR4 ;  /* 0x00000004ff037e24 */ /* 0x000fc6000f8e00ff */
[----:B------:R-:W-:Y:S02]  /*c0d0*/  R2UR UR4, R2 ;  /* 0x00000000020472ca */ /* 0x000fe400000e0000 */
[----:B------:R-:W-:-:S15]  /*c0e0*/  R2UR UR5, R3 ;  /* 0x00000000030572ca */ /* 0x000fde00000e0000 */
.L_x_2670:
[----:B------:R-:W-:Y:S01]  /*c0f0*/  MOV R2, R10 ;  /* 0x0000000a00027202 */ /* 0x000fe20000000f00 */
[----:B------:R-:W-:-:S04]  /*c100*/  IMAD.MOV.U32 R3, RZ, RZ, 0x0 ;  /* 0x00000000ff037424 */ /* 0x000fc800078e00ff */
[----:B------:R-:W-:Y:S05]  /*c110*/  RET.REL.NODEC R2 `(_Z33gpuKernelSphericalHarmonicsBesselIdEvPT_S1_S1_S1_S1_S1_S1_S0_iii) ;  /* 0xffffff3c02b87950 */ /* 0x000fea0003c3ffff */
        .weak           $__internal_34_$__cuda_sm20_div_rn_f64_full
        .type           $__internal_34_$__cuda_sm20_div_rn_f64_full,@function
        .size           $__internal_34_$__cuda_sm20_div_rn_f64_full,($__internal_35_$__cuda_sm20_dsqrt_rn_f64_mediumpath_v1 - $__internal_34_$__cuda_sm20_div_rn_f64_full)
$__internal_34_$__cuda_sm20_div_rn_f64_full:
[----:B------:R-:W-:Y:S01]  /*c120*/  IMAD.MOV.U32 R59, RZ, RZ, R38 ;  /* 0x000000ffff3b7224 */ /* 0x000fe200078e0026 */
[C---:B------:R-:W-:Y:S01]  /*c130*/  FSETP.GEU.AND P0, PT, |R41|.reuse, 1.469367938527859385e-39, PT ;  /* 0x001000002900780b */ /* 0x040fe20003f0e200 */
[--C-:B------:R-:W-:Y:S01]  /*c140*/  IMAD.MOV.U32 R54, RZ, RZ, R42.reuse ;  /* 0x000000ffff367224 */ /* 0x100fe200078e002a */
[----:B------:R-:W-:Y:S01]  /*c150*/  LOP3.LUT R38, R41, 0x800fffff, RZ, 0xc0, !PT ;  /* 0x800fffff29267812 */ /* 0x000fe200078ec0ff */
[----:B------:R-:W-:Y:S01]  /*c160*/  IMAD.MOV.U32 R58, RZ, RZ, R39 ;  /* 0x000000ffff3a7224 */ /* 0x000fe200078e0027 */
[C---:B------:R-:W-:Y:S01]  /*c170*/  FSETP.GEU.AND P4, PT, |R59|.reuse, 1.469367938527859385e-39, PT ;  /* 0x001000003b00780b */ /* 0x040fe20003f8e200 */
[----:B------:R-:W-:Y:S01]  /*c180*/  IMAD.MOV.U32 R56, RZ, RZ, R42 ;  /* 0x000000ffff387224 */ /* 0x000fe200078e002a */
[----:B------:R-:W-:Y:S01]  /*c190*/  MOV R55, R41 ;  /* 0x0000002900377202 */ /* 0x000fe20000000f00 */
[----:B------:R-:W-:Y:S01]  /*c1a0*/  IMAD.MOV.U32 R62, RZ, RZ, R58 ;  /* 0x000000ffff3e7224 */ /* 0x000fe200078e003a */
[----:B------:R-:W-:Y:S01]  /*c1b0*/  LOP3.LUT R57, R38, 0x3ff00000, RZ, 0xfc, !PT ;  /* 0x3ff0000026397812 */ /* 0x000fe200078efcff */
[----:B------:R-:W-:Y:S01]  /*c1c0*/  BSSY.RECONVERGENT B0, `(.L_x_2672) ;  /* 0x0000056000007945 */ /* 0x000fe20003800200 */
[----:B------:R-:W-:-:S02]  /*c1d0*/  LOP3.LUT R38, R59, 0x7ff00000, RZ, 0xc0, !PT ;  /* 0x7ff000003b267812 */ /* 0x000fc400078ec0ff */
[----:B------:R-:W-:Y:S01]  /*c1e0*/  LOP3.LUT R43, R41, 0x7ff00000, RZ, 0xc0, !PT ;  /* 0x7ff00000292b7812 */ /* 0x000fe200078ec0ff */
[----:B------:R-:W-:Y:S01]  /*c1f0*/  @!P0 DMUL R56, R54, 8.98846567431157953865e+307 ;  /* 0x7fe0000036388828 */ /* 0x000fe20000000000 */
[----:B------:R-:W-:Y:S02]  /*c200*/  MOV R60, 0x1 ;  /* 0x00000001003c7802 */ /* 0x000fe40000000f00 */
[C---:B------:R-:W-:Y:S01]  /*c210*/  ISETP.GE.U32.AND P3, PT, R38.reuse, R43, PT ;  /* 0x0000002b2600720c */ /* 0x040fe20003f66070 */
[----:B------:R-:W-:Y:S01]  /*c220*/  @!P4 IMAD.MOV.U32 R64, RZ, RZ, RZ ;  /* 0x000000ffff40c224 */ /* 0x000fe200078e00ff */
        /* <DEDUP_REMOVED lines=8> */
[----:B------:R-:W-:Y:S01]  /*c2b0*/  LOP3.LUT R63, R42, 0x800fffff, R59, 0xf8, !PT ;  /* 0x800fffff2a3f7812 */ /* 0x000fe200078ef83b */
[----:B------:R-:W-:Y:S01]  /*c2c0*/  IMAD.MOV.U32 R42, RZ, RZ, R38 ;  /* 0x000000ffff2a7224 */ /* 0x000fe200078e0026 */
[----:B------:R-:W-:-:S06]  /*c2d0*/  @!P4 LOP3.LUT R65, R41, 0x100000, RZ, 0xfc, !PT ;  /* 0x001000002941c812 */ /* 0x000fcc00078efcff */
[----:B------:R-:W-:Y:S02]  /*c2e0*/  @!P4 DFMA R62, R62, 2, -R64 ;  /* 0x400000003e3ec82b */ /* 0x000fe40000000840 */
[----:B0-----:R-:W-:-:S08]  /*c2f0*/  DFMA R64, R60, -R56, 1 ;  /* 0x3ff000003c40742b */ /* 0x001fd00000000838 */
[----:B------:R-:W-:Y:S01]  /*c300*/  DFMA R64, R64, R64, R64 ;  /* 0x000000404040722b */ /* 0x000fe20000000040 */
[----:B------:R-:W-:-:S05]  /*c310*/  @!P4 LOP3.LUT R42, R63, 0x7ff00000, RZ, 0xc0, !PT ;  /* 0x7ff000003f2ac812 */ /* 0x000fca00078ec0ff */
[----:B------:R-:W-:Y:S02]  /*c320*/  VIADD R41, R42, 0xffffffff ;  /* 0xffffffff2a297836 */ /* 0x000fe40000000000 */
[----:B------:R-:W-:-:S03]  /*c330*/  DFMA R60, R60, R64, R60 ;  /* 0x000000403c3c722b */ /* 0x000fc6000000003c */
[----:B------:R-:W-:Y:S01]  /*c340*/  ISETP.GT.U32.AND P0, PT, R41, 0x7feffffe, PT ;  /* 0x7feffffe2900780c */ /* 0x000fe20003f04070 */
[----:B------:R-:W-:-:S04]  /*c350*/  VIADD R41, R43, 0xffffffff ;  /* 0xffffffff2b297836 */ /* 0x000fc80000000000 */
[----:B------:R-:W-:Y:S01]  /*c360*/  DFMA R66, R60, -R56, 1 ;  /* 0x3ff000003c42742b */ /* 0x000fe20000000838 */
[----:B------:R-:W-:-:S07]  /*c370*/  ISETP.GT.U32.OR P0, PT, R41, 0x7feffffe, P0 ;  /* 0x7feffffe2900780c */ /* 0x000fce0000704470 */
[----:B------:R-:W-:-:S08]  /*c380*/  DFMA R66, R60, R66, R60 ;  /* 0x000000423c42722b */ /* 0x000fd0000000003c */
[----:B------:R-:W-:-:S08]  /*c390*/  DMUL R64, R66, R62 ;  /* 0x0000003e42407228 */ /* 0x000fd00000000000 */
[----:B------:R-:W-:-:S08]  /*c3a0*/  DFMA R60, R64, -R56, R62 ;  /* 0x80000038403c722b */ /* 0x000fd0000000003e */
[----:B------:R-:W-:Y:S01]  /*c3b0*/  DFMA R60, R66, R60, R64 ;  /* 0x0000003c423c722b */ /* 0x000fe20000000040 */
[----:B------:R-:W-:Y:S10]  /*c3c0*/  @P0 BRA `(.L_x_2673) ;  /* 0x0000000000740947 */ /* 0x000ff40003800000 */
[----:B------:R-:W-:Y:S01]  /*c3d0*/  LOP3.LUT R41, R55, 0x7ff00000, RZ, 0xc0, !PT ;  /* 0x7ff0000037297812 */ /* 0x000fe200078ec0ff */
[----:B------:R-:W-:-:S03]  /*c3e0*/  IMAD.MOV.U32 R42, RZ, RZ, RZ ;  /* 0x000000ffff2a7224 */ /* 0x000fc600078e00ff */
[CC--:B------:R-:W-:Y:S02]  /*c3f0*/  ISETP.GE.U32.AND P0, PT, R38.reuse, R41.reuse, PT ;  /* 0x000000292600720c */ /* 0x0c0fe40003f06070 */
[----:B------:R-:W-:Y:S02]  /*c400*/  VIADDMNMX R38, R38, -R41, 0xb9600000, !PT ;  /* 0xb960000026267446 */ /* 0x000fe40007800929 */
[----:B------:R-:W-:Y:S02]  /*c410*/  SEL R39, R39, 0x63400000, !P0 ;  /* 0x6340000027277807 */ /* 0x000fe40004000000 */
[----:B------:R-:W-:-:S05]  /*c420*/  VIMNMX R38, PT, PT, R38, 0x46a00000, PT ;  /* 0x46a0000026267848 */ /* 0x000fca0003fe0100 */
        /* <DEDUP_REMOVED lines=23> */
.L_x_2673:
        /* <DEDUP_REMOVED lines=17> */
.L_x_2676:
[----:B------:R-:W-:Y:S01]  /*c6b0*/  LOP3.LUT R38, R55, 0x80000, RZ, 0xfc, !PT ;  /* 0x0008000037267812 */ /* 0x000fe200078efcff */
[----:B------:R-:W-:-:S04]  /*c6c0*/  IMAD.MOV.U32 R64, RZ, RZ, R54 ;  /* 0x000000ffff407224 */ /* 0x000fc800078e0036 */
[----:B------:R-:W-:Y:S01]  /*c6d0*/  IMAD.MOV.U32 R65, RZ, RZ, R38 ;  /* 0x000000ffff417224 */ /* 0x000fe200078e0026 */
[----:B------:R-:W-:Y:S06]  /*c6e0*/  BRA `(.L_x_2674) ;  /* 0x00000000000c7947 */ /* 0x000fec0003800000 */
.L_x_2675:
[----:B------:R-:W-:Y:S02]  /*c6f0*/  LOP3.LUT R38, R59, 0x80000, RZ, 0xfc, !PT ;  /* 0x000800003b267812 */ /* 0x000fe400078efcff */
[----:B------:R-:W-:-:S03]  /*c700*/  MOV R64, R58 ;  /* 0x0000003a00407202 */ /* 0x000fc60000000f00 */
[----:B------:R-:W-:-:S07]  /*c710*/  IMAD.MOV.U32 R65, RZ, RZ, R38 ;  /* 0x000000ffff417224 */ /* 0x000fce00078e0026 */
.L_x_2674:
[----:B------:R-:W-:Y:S05]  /*c720*/  BSYNC.RECONVERGENT B0 ;  /* 0x0000000000007941 */ /* 0x000fea0003800200 */
.L_x_2672:
[----:B------:R-:W-:Y:S02]  /*c730*/  IMAD.MOV.U32 R41, RZ, RZ, 0x0 ;  /* 0x00000000ff297424 */ /* 0x000fe400078e00ff */
[----:B------:R-:W-:Y:S02]  /*c740*/  IMAD.MOV.U32 R38, RZ, RZ, R64 ;  /* 0x000000ffff267224 */ /* 0x000fe400078e0040 */
[----:B------:R-:W-:Y:S01]  /*c750*/  IMAD.MOV.U32 R39, RZ, RZ, R65 ;  /* 0x000000ffff277224 */ /* 0x000fe200078e0041 */
[----:B------:R-:W-:Y:S06]  /*c760*/  RET.REL.NODEC R40 `(_Z33gpuKernelSphericalHarmonicsBesselIdEvPT_S1_S1_S1_S1_S1_S1_S0_iii) ;  /* 0xffffff3828247950 */ /* 0x000fec0003c3ffff */
        .weak           $__internal_35_$__cuda_sm20_dsqrt_rn_f64_mediumpath_v1
        .type           $__internal_35_$__cuda_sm20_dsqrt_rn_f64_mediumpath_v1,@function
        .size           $__internal_35_$__cuda_sm20_dsqrt_rn_f64_mediumpath_v1,($_Z33gpuKernelSphericalHarmonicsBesselIdEvPT_S1_S1_S1_S1_S1_S1_S0_iii$__internal_trig_reduction_slowpathd - $__internal_35_$__cuda_sm20_dsqrt_rn_f64_mediumpath_v1)
$__internal_35_$__cuda_sm20_dsqrt_rn_f64_mediumpath_v1:
        /* <DEDUP_REMOVED lines=15> */
.L_x_2678:
        /* <DEDUP_REMOVED lines=22> */
[----:B------:R-:W-:Y:S01]  /*c9c0*/  VIADD R13, R13, 0xfcb00000 ;  /* 0xfcb000000d0d7836 */ /* 0x000fe20000000000 */
[----:B------:R-:W-:Y:S06]  /*c9d0*/  BRA `(.L_x_2679) ;  /* 0x0000000000047947 */ /* 0x000fec0003800000 */
.L_x_2680:
[----:B------:R-:W-:-:S11]  /*c9e0*/  DADD R12, R10, R10 ;  /* 0x000000000a0c7229 */ /* 0x000fd6000000000a */
.L_x_2679:
[----:B------:R-:W-:Y:S05]  /*c9f0*/  BSYNC.RECONVERGENT B1 ;  /* 0x0000000000017941 */ /* 0x000fea0003800200 */
.L_x_2677:
[----:B------:R-:W-:-:S04]  /*ca00*/  IMAD.MOV.U32 R41, RZ, RZ, 0x0 ;  /* 0x00000000ff297424 */ /* 0x000fc800078e00ff */
[----:B------:R-:W-:Y:S05]  /*ca10*/  RET.REL.NODEC R40 `(_Z33gpuKernelSphericalHarmonicsBesselIdEvPT_S1_S1_S1_S1_S1_S1_S0_iii) ;  /* 0xffffff3428787950 */ /* 0x000fea0003c3ffff */
        .type           $_Z33gpuKernelSphericalHarmonicsBesselIdEvPT_S1_S1_S1_S1_S1_S1_S0_iii$__internal_trig_reduction_slowpathd,@function
        .size           $_Z33gpuKernelSphericalHarmonicsBesselIdEvPT_S1_S1_S1_S1_S1_S1_S0_iii$__internal_trig_reduction_slowpathd,(.L_x_2730 - $_Z33gpuKernelSphericalHarmonicsBesselIdEvPT_S1_S1_S1_S1_S1_S1_S0_iii$__internal_trig_reduction_slowpathd)
$_Z33gpuKernelSphericalHarmonicsBesselIdEvPT_S1_S1_S1_S1_S1_S1_S0_iii$__internal_trig_reduction_slowpathd:
[----:B------:R-:W-:Y:S01]  /*ca20*/  SHF.R.U32.HI R38, RZ, 0x14, R43 ;  /* 0x00000014ff267819 */ /* 0x000fe2000001162b */
[----:B------:R-:W-:Y:S01]  /*ca30*/  IMAD.MOV.U32 R11, RZ, RZ, RZ ;  /* 0x000000ffff0b7224 */ /* 0x000fe200078e00ff */
[----:B------:R-:W-:Y:S02]  /*ca40*/  MOV R20, R43 ;  /* 0x0000002b00147202 */ /* 0x000fe40000000f00 */
        /* <DEDUP_REMOVED lines=18> */
[----:B------:R-:W-:Y:S01]  /*cb70*/  IMAD.MOV.U32 R40, RZ, RZ, R10 ;  /* 0x000000ffff287224 */ /* 0x000fe200078e000a */
[----:B------:R-:W-:Y:S01]  /*cb80*/  IADD3 R54, PT, PT, RZ, -R8, -R22 ;  /* 0x80000008ff367210 */ /* 0x000fe20007ffe816 */
[----:B------:R-:W-:Y:S01]  /*cb90*/  IMAD.MOV.U32 R41, RZ, RZ, RZ ;  /* 0x000000ffff297224 */ /* 0x000fe200078e00ff */
[----:B------:R-:W-:Y:S02]  /*cba0*/  CS2R R62, SRZ ;  /* 0x00000000003e7805 */ /* 0x000fe4000001ff00 */
[----:B------:R-:W-:-:S07]  /*cbb0*/  LOP3.LUT R21, R21, 0x80000000, RZ, 0xfc, !PT ;  /* 0x8000000015157812 */ /* 0x000fce00078efcff */
.L_x_2685:
[----:B------:R-:W1:Y:S01]  /*cbc0*/  LDC.64 R10, c[0x4][0x8] ;  /* 0x01000200ff0a7b82 */ /* 0x000e620000000a00 */
[----:B0-----:R-:W-:Y:S02]  /*cbd0*/  R2UR UR8, R58 ;  /* 0x000000003a0872ca */ /* 0x001fe400000e0000 */
[----:B------:R-:W-:Y:S01]  /*cbe0*/  R2UR UR9, R59 ;  /* 0x000000003b0972ca */ /* 0x000fe200000e0000 */
[----:B-1----:R-:W-:-:S12]  /*cbf0*/  IMAD.WIDE R10, R40, 0x8, R10 ;  /* 0x00000008280a7825 */ /* 0x002fd800078e020a */
[----:B------:R-:W2:Y:S01]  /*cc00*/  LDG.E.64.CONSTANT R60, desc[UR8][R10.64] ;  /* 0x000000080a3c7981 */ /* 0x000ea2000c1e9b00 */
[----:B------:R-:W-:Y:S02]  /*cc10*/  VIADD R54, R54, 0x1 ;  /* 0x0000000136367836 */ /* 0x000fe40000000000 */
[----:B------:R-:W-:Y:S02]  /*cc20*/  VIADD R40, R40, 0x1 ;  /* 0x0000000128287836 */ /* 0x000fe40000000000 */
[----:B--2---:R-:W-:-:S04]  /*cc30*/  IMAD.WIDE.U32 R62, P3, R60, R23, R62 ;  /* 0x000000173c3e7225 */ /* 0x004fc8000786003e */
[CC--:B------:R-:W-:Y:S02]  /*cc40*/  IMAD R11, R60.reuse, R21.reuse, RZ ;  /* 0x000000153c0b7224 */ /* 0x0c0fe400078e02ff */
[----:B------:R-:W-:-:S03]  /*cc50*/  IMAD.HI.U32 R39, R60, R21, RZ ;  /* 0x000000153c277227 */ /* 0x000fc600078e00ff */
[----:B------:R-:W-:Y:S01]  /*cc60*/  IADD3 R11, P0, PT, R11, R63, RZ ;  /* 0x0000003f0b0b7210 */ /* 0x000fe20007f1e0ff */
[-C--:B------:R-:W-:Y:S01]  /*cc70*/  IMAD R10, R61, R23.reuse, RZ ;  /* 0x000000173d0a7224 */ /* 0x080fe200078e02ff */
[----:B------:R-:W-:Y:S01]  /*cc80*/  IADD3.X R39, PT, PT, R39, RZ, RZ, P3, !PT ;  /* 0x000000ff27277210 */ /* 0x000fe20001ffe4ff */
[----:B------:R-:W-:-:S03]  /*cc90*/  IMAD.HI.U32 R20, R61, R23, RZ ;  /* 0x000000173d147227 */ /* 0x000fc600078e00ff */
[----:B------:R-:W-:Y:S01]  /*cca0*/  IADD3 R63, P1, PT, R10, R11, RZ ;  /* 0x0000000b0a3f7210 */ /* 0x000fe20007f3e0ff */
[----:B------:R-:W-:Y:S01]  /*ccb0*/  IMAD R10, R41, 0x8, R9 ;  /* 0x00000008290a7824 */ /* 0x000fe200078e0209 */
[----:B------:R-:W-:Y:S01]  /*ccc0*/  IADD3.X R20, P0, PT, R20, R39, RZ, P0, !PT ;  /* 0x0000002714147210 */ /* 0x000fe2000071e4ff */
[-C--:B------:R-:W-:Y:S01]  /*ccd0*/  IMAD.HI.U32 R11, R61, R21.reuse, RZ ;  /* 0x000000153d0b7227 */ /* 0x080fe200078e00ff */
[----:B------:R-:W-:Y:S02]  /*cce0*/  IADD3 R41, PT, PT, R41, 0x1, RZ ;  /* 0x0000000129297810 */ /* 0x000fe40007ffe0ff */
[----:B------:R0:W-:Y:S01]  /*ccf0*/  STL.64 [R10], R62 ;  /* 0x0000003e0a007387 */ /* 0x0001e20000100a00 */
        /* <DEDUP_REMOVED lines=9> */
.L_x_2684:
[----:B------:R-:W-:-:S07]  /*cd90*/  MOV R10, R22 ;  /* 0x00000016000a7202 */ /* 0x000fce0000000f00 */
.L_x_2683:
[----:B------:R-:W-:Y:S05]  /*cda0*/  BSYNC.RECONVERGENT B0 ;  /* 0x0000000000007941 */ /* 0x000fea0003800200 */
.L_x_2682:
[----:B------:R-:W-:Y:S01]  /*cdb0*/  LOP3.LUT P0, R20, R38, 0x3f, RZ, 0xc0, !PT ;  /* 0x0000003f26147812 */ /* 0x000fe2000780c0ff */
[----:B------:R-:W-:-:S04]  /*cdc0*/  IMAD.IADD R8, R8, 0x1, R10 ;  /* 0x0000000108087824 */ /* 0x000fc800078e020a */
        /* <DEDUP_REMOVED lines=32> */
[----:B------:R-:W-:Y:S02]  /*cfd0*/  ISETP.GT.U32.AND P3, PT, R9, -0x1, PT ;  /* 0xffffffff0900780c */ /* 0x000fe40003f64070 */
[----:B------:R-:W-:Y:S02]  /*cfe0*/  IADD3.X R23, P1, PT, RZ, R23, RZ, P0, !PT ;  /* 0x00000017ff177210 */ /* 0x000fe4000073e4ff */
[----:B------:R-:W-:-:S02]  /*cff0*/  ISETP.GT.AND.EX P0, PT, R22, -0x1, PT, P3 ;  /* 0xffffffff1600780c */ /* 0x000fc40003f04330 */
[----:B------:R-:W-:-:S04]  /*d000*/  IADD3.X R10, PT, PT, RZ, R10, RZ, P1, !PT ;  /* 0x0000000aff0a7210 */ /* 0x000fc80000ffe4ff */
[----:B------:R-:W-:Y:S02]  /*d010*/  SEL R10, R22, R10, P0 ;  /* 0x0000000a160a7207 */ /* 0x000fe40000000000 */
[----:B------:R-:W-:Y:S02]  /*d020*/  SEL R9, R9, R23, P0 ;  /* 0x0000001709097207 */ /* 0x000fe40000000000 */
[----:B------:R-:W-:-:S04]  /*d030*/  ISETP.NE.U32.AND P1, PT, R10, RZ, PT ;  /* 0x000000ff0a00720c */ /* 0x000fc80003f25070 */
[----:B------:R-:W-:-:S06]  /*d040*/  SEL R23, R9, R10, !P1 ;  /* 0x0000000a09177207 */ /* 0x000fcc0004800000 */
[----:B------:R-:W0:Y:S02]  /*d050*/  FLO.U32 R23, R23 ;  /* 0x0000001700177300 */ /* 0x000e2400000e0000 */
[C---:B0-----:R-:W-:Y:S02]  /*d060*/  IADD3 R38, PT, PT, -R23.reuse, 0x1f, RZ ;  /* 0x0000001f17267810 */ /* 0x041fe40007ffe1ff */
[----:B------:R-:W-:-:S03]  /*d070*/  IADD3 R23, PT, PT, -R23, 0x3f, RZ ;  /* 0x0000003f17177810 */ /* 0x000fc60007ffe1ff */
[----:B------:R-:W-:-:S05]  /*d080*/  @P1 IMAD.MOV R23, RZ, RZ, R38 ;  /* 0x000000ffff171224 */ /* 0x000fca00078e0226 */
        /* <DEDUP_REMOVED lines=14> */
.L_x_2687:
[----:B------:R-:W-:Y:S05]  /*d170*/  BSYNC.RECONVERGENT B0 ;  /* 0x0000000000007941 */ /* 0x000fea0003800200 */
.L_x_2686:
[----:B------:R-:W-:Y:S02]  /*d180*/  HFMA2 R39, -RZ, RZ, 0, 0 ;  /* 0x00000000ff277431 */ /* 0x000fe400000001ff */
[----:B------:R-:W-:Y:S01]  /*d190*/  IMAD.WIDE.U32 R40, R9, 0x2168c235, RZ ;  /* 0x2168c23509287825 */ /* 0x000fe200078e00ff */
[----:B------:R-:W-:-:S03]  /*d1a0*/  SHF.R.U32.HI R11, RZ, 0x1e, R11 ;  /* 0x0000001eff0b7819 */ /* 0x000fc6000001160b */
[----:B------:R-:W-:Y:S01]  /*d1b0*/  IMAD.MOV.U32 R38, RZ, RZ, R41 ;  /* 0x000000ffff267224 */ /* 0x000fe200078e0029 */
[----:B------:R-:W-:Y:S01]  /*d1c0*/  IADD3 RZ, P1, PT, R40, R40, RZ ;  /* 0x0000002828ff7210 */ /* 0x000fe20007f3e0ff */
[----:B------:R-:W-:Y:S01]  /*d1d0*/  IMAD.HI.U32 R8, R10, -0x36f0255e, RZ ;  /* 0xc90fdaa20a087827 */ /* 0x000fe200078e00ff */
[----:B------:R-:W-:-:S03]  /*d1e0*/  LEA.HI R11, R22, R11, RZ, 0x1 ;  /* 0x0000000b160b7211 */ /* 0x000fc600078f08ff */
[----:B------:R-:W-:-:S04]  /*d1f0*/  IMAD.WIDE.U32 R38, R9, -0x36f0255e, R38 ;  /* 0xc90fdaa209267825 */ /* 0x000fc800078e0026 */
[C---:B------:R-:W-:Y:S02]  /*d200*/  IMAD R20, R10.reuse, -0x36f0255e, RZ ;  /* 0xc90fdaa20a147824 */ /* 0x040fe400078e02ff */
[----:B------:R-:W-:-:S04]  /*d210*/  IMAD.WIDE.U32 R38, P3, R10, 0x2168c235, R38 ;  /* 0x2168c2350a267825 */ /* 0x000fc80007860026 */
[----:B------:R-:W-:Y:S01]  /*d220*/  IMAD.X R8, RZ, RZ, R8, P3 ;  /* 0x000000ffff087224 */ /* 0x000fe200018e0608 */
        /* <DEDUP_REMOVED lines=9> */
[----:B------:R-:W-:-:S04]  /*d2c0*/  IADD3 R10, P3, PT, R9, 0x1, RZ ;  /* 0x00000001090a7810 */ /* 0x000fc80007f7e0ff */
[----:B------:R-:W-:Y:S02]  /*d2d0*/  IADD3.X R9, PT, PT, RZ, R8, RZ, P3, !PT ;  /* 0x00000008ff097210 */ /* 0x000fe40001ffe4ff */
[----:B------:R-:W-:Y:S02]  /*d2e0*/  SEL R8, RZ, 0xffffffff, !P1 ;  /* 0xffffffffff087807 */ /* 0x000fe40004800000 */
[----:B------:R-:W-:Y:S02]  /*d2f0*/  SHF.R.U64 R10, R10, 0xa, R9 ;  /* 0x0000000a0a0a7819 */ /* 0x000fe40000001209 */
[----:B------:R-:W-:Y:S01]  /*d300*/  LOP3.LUT P1, R20, R43, 0x80000000, RZ, 0xc0, !PT ;  /* 0x800000002b147812 */ /* 0x000fe2000782c0ff */
[----:B------:R-:W-:Y:S01]  /*d310*/  IMAD.IADD R8, R8, 0x1, -R23 ;  /* 0x0000000108087824 */ /* 0x000fe200078e0a17 */
[----:B------:R-:W-:Y:S02]  /*d320*/  IADD3 R10, P3, PT, R10, 0x1, RZ ;  /* 0x000000010a0a7810 */ /* 0x000fe40007f7e0ff */
[----:B------:R-:W-:Y:S01]  /*d330*/  @!P0 LOP3.LUT R20, R20, 0x80000000, RZ, 0x3c, !PT ;  /* 0x8000000014148812 */ /* 0x000fe200078e3cff */
[----:B------:R-:W-:Y:S01]  /*d340*/  IMAD.SHL.U32 R8, R8, 0x100000, RZ ;  /* 0x0010000008087824 */ /* 0x000fe200078e00ff */
[----:B------:R-:W-:-:S04]  /*d350*/  LEA.HI.X R9, R9, RZ, RZ, 0x16, P3 ;  /* 0x000000ff09097211 */ /* 0x000fc800018fb4ff */
[--C-:B------:R-:W-:Y:S02]  /*d360*/  SHF.R.U64 R10, R10, 0x1, R9.reuse ;  /* 0x000000010a0a7819 */ /* 0x100fe40000001209 */
[----:B------:R-:W-:Y:S01]  /*d370*/  SHF.R.U32.HI R9, RZ, 0x1, R9 ;  /* 0x00000001ff097819 */ /* 0x000fe20000011609 */
[----:B------:R-:W-:Y:S01]  /*d380*/  @P1 IMAD.MOV R11, RZ, RZ, -R11 ;  /* 0x000000ffff0b1224 */ /* 0x000fe200078e0a0b */
[----:B------:R-:W-:-:S04]  /*d390*/  IADD3 R23, P3, P4, RZ, RZ, R10 ;  /* 0x000000ffff177210 */ /* 0x000fc80007c7e00a */
[----:B------:R-:W-:-:S04]  /*d3a0*/  IADD3.X R8, PT, PT, R8, 0x3fe00000, R9, P3, P4 ;  /* 0x3fe0000008087810 */ /* 0x000fc80001fe8409 */
[----:B------:R-:W-:-:S07]  /*d3b0*/  LOP3.LUT R20, R8, R20, RZ, 0xfc, !PT ;  /* 0x0000001408147212 */ /* 0x000fce00078efcff */
.L_x_2681:
[----:B------:R-:W-:Y:S01]  /*d3c0*/  IMAD.MOV.U32 R43, RZ, RZ, 0x0 ;  /* 0x00000000ff2b7424 */ /* 0x000fe200078e00ff */
[----:B------:R-:W-:Y:S01]  /*d3d0*/  MOV R21, R20 ;  /* 0x0000001400157202 */ /* 0x000fe20000000f00 */
[----:B------:R-:W-:Y:S02]  /*d3e0*/  IMAD.MOV.U32 R20, RZ, RZ, R23 ;  /* 0x000000ffff147224 */ /* 0x000fe400078e0017 */
[----:B------:R-:W-:Y:S05]  /*d3f0*/  RET.REL.NODEC R42 `(_Z33gpuKernelSphericalHarmonicsBesselIdEvPT_S1_S1_S1_S1_S1_S1_S0_iii) ;  /* 0xffffff2c2a007950 */ /* 0x000fea0003c3ffff */
.L_x_2688:
        /* <DEDUP_REMOVED lines=16> */
.L_x_2730:


//--------------------- .nv.global.init           --------------------------
	.section	.nv.global.init,"aw",@progbits
	.align	16
.nv.global.init:
	.type		__cudart_sin_cos_coeffs,@object
	.size		__cudart_sin_cos_coeffs,(__cudart_i2opi_d - __cudart_sin_cos_coeffs)
__cudart_sin_cos_coeffs:
        /*0000*/ 	.byte	0x46, 0xd2, 0xb0, 0x2c, 0xf1, 0xe5, 0x5a, 0xbe, 0x92, 0xe3, 0xac, 0x69, 0xe3, 0x1d, 0xc7, 0x3e
        /*0010*/ 	.byte	0xa1, 0x62, 0xdb, 0x19, 0xa0, 0x01, 0x2a, 0xbf, 0x18, 0x08, 0x11, 0x11, 0x11, 0x11, 0x81, 0x3f
        /*0020*/ 	.byte	0x54, 0x55, 0x55, 0x55, 0x55, 0x55, 0xc5, 0xbf, 0x00, 0x00, 0x00, 0x00, 0x00, 0x00, 0x00, 0x00
        /*0030*/ 	.byte	0x00, 0x00, 0x00, 0x00, 0x00, 0x00, 0x00, 0x00, 0x64, 0x81, 0xfd, 0x20, 0x83, 0xff, 0xa8, 0xbd
        /*0040*/ 	.byte	0x28, 0x85, 0xef, 0xc1, 0xa7, 0xee, 0x21, 0x3e, 0xd9, 0xe6, 0x06, 0x8e, 0x4f, 0x7e, 0x92, 0xbe
        /*0050*/ 	.byte	0xe9, 0xbc, 0xdd, 0x19, 0xa0, 0x01, 0xfa, 0x3e, 0x47, 0x5d, 0xc1, 0x16, 0x6c, 0xc1, 0x56, 0xbf
        /*0060*/ 	.byte	0x51, 0x55, 0x55, 0x55, 0x55, 0x55, 0xa5, 0x3f, 0x00, 0x00, 0x00, 0x00, 0x00, 0x00, 0xe0, 0xbf
        /*0070*/ 	.byte	0x00, 0x00, 0x00, 0x00, 0x00, 0x00, 0xf0, 0x3f, 0x00, 0x00, 0x00, 0x00, 0x00, 0x00, 0x00, 0x00
	.type		__cudart_i2opi_d,@object
	.size		__cudart_i2opi_d,(__cudart_i2opi_f - __cudart_i2opi_d)
__cudart_i2opi_d:
        /* <DEDUP_REMOVED lines=9> */
	.type		__cudart_i2opi_f,@object
	.size		__cudart_i2opi_f,(.L_0 - __cudart_i2opi_f)
__cudart_i2opi_f:
        /*0110*/ 	.byte	0x41, 0x90, 0x43, 0x3c, 0x99, 0x95, 0x62, 0xdb, 0xc0, 0xdd, 0x34, 0xf5, 0xd1, 0x57, 0x27, 0xfc
        /*0120*/ 	.byte	0x29, 0x15, 0x44, 0x4e, 0x6e, 0x83, 0xf9, 0xa2
.L_0:


//--------------------- .nv.shared.reserved.0     --------------------------
	.section	.nv.shared.reserved.0,"aw",@nobits
	.weak		__nv_reservedSMEM_offset_0_alias
	.size		__nv_reservedSMEM_offset_0_alias, 0, 64
	.other		__nv_reservedSMEM_offset_0_alias,@"STO_CUDA_RESERVED_SHARED STV_DEFAULT"
__nv_reservedSMEM_offset_0_alias:
	.zero		0
	.zero		64


//--------------------- .nv.constant0._Z43gpuKernelSphericalHarmonicsBesselJWithDerivIfEvPT_S1_S1_S1_S1_S1_S1_S1_S1_S1_S1_S0_iii --------------------------
	.section	.nv.constant0._Z43gpuKernelSphericalHarmonicsBesselJWithDerivIfEvPT_S1_S1_S1_S1_S1_S1_S1_S1_S1_S1_S0_iii,"a",@progbits
	.sectionflags	@""
	.align	4
.nv.constant0._Z43gpuKernelSphericalHarmonicsBesselJWithDerivIfEvPT_S1_S1_S1_S1_S1_S1_S1_S1_S1_S1_S0_iii:
	.zero		1000


//--------------------- .nv.constant0._Z43gpuKernelSphericalHarmonicsBesselJWithDerivIdEvPT_S1_S1_S1_S1_S1_S1_S1_S1_S1_S1_S0_iii --------------------------
	.section	.nv.constant0._Z43gpuKernelSphericalHarmonicsBesselJWithDerivIdEvPT_S1_S1_S1_S1_S1_S1_S1_S1_S1_S1_S0_iii,"a",@progbits
	.sectionflags	@""
	.align	4
.nv.constant0._Z43gpuKernelSphericalHarmonicsBesselJWithDerivIdEvPT_S1_S1_S1_S1_S1_S1_S1_S1_S1_S1_S0_iii:
	.zero		1004


//--------------------- .nv.constant0._Z34gpuKernelSphericalHarmonicsBesselJIfEvPT_S1_S1_S1_S1_S0_iii --------------------------
	.section	.nv.constant0._Z34gpuKernelSphericalHarmonicsBesselJIfEvPT_S1_S1_S1_S1_S0_iii,"a",@progbits
	.sectionflags	@""
	.align	4
.nv.constant0._Z34gpuKernelSphericalHarmonicsBesselJIfEvPT_S1_S1_S1_S1_S0_iii:
	.zero		952


//--------------------- .nv.constant0._Z34gpuKernelSphericalHarmonicsBesselJIdEvPT_S1_S1_S1_S1_S0_iii --------------------------
	.section	.nv.constant0._Z34gpuKernelSphericalHarmonicsBesselJIdEvPT_S1_S1_S1_S1_S0_iii,"a",@progbits
	.sectionflags	@""
	.align	4
.nv.constant0._Z34gpuKernelSphericalHarmonicsBesselJIdEvPT_S1_S1_S1_S1_S0_iii:
	.zero		956


//--------------------- .nv.constant0._Z42gpuKernelSphericalHarmonicsBesselWithDerivIfEvPT_S1_S1_S1_S1_S1_S1_S1_S1_S1_S1_S0_iii --------------------------
	.section	.nv.constant0._Z42gpuKernelSphericalHarmonicsBesselWithDerivIfEvPT_S1_S1_S1_S1_S1_S1_S1_S1_S1_S1_S0_iii,"a",@progbits
	.sectionflags	@""
	.align	4
.nv.constant0._Z42gpuKernelSphericalHarmonicsBesselWithDerivIfEvPT_S1_S1_S1_S1_S1_S1_S1_S1_S1_S1_S0_iii:
	.zero		1000


//--------------------- .nv.constant0._Z42gpuKernelSphericalHarmonicsBesselWithDerivIdEvPT_S1_S1_S1_S1_S1_S1_S1_S1_S1_S1_S0_iii --------------------------
	.section	.nv.constant0._Z42gpuKernelSphericalHarmonicsBesselWithDerivIdEvPT_S1_S1_S1_S1_S1_S1_S1_S1_S1_S1_S0_iii,"a",@progbits
	.sectionflags	@""
	.align	4
.nv.constant0._Z42gpuKernelSphericalHarmonicsBesselWithDerivIdEvPT_S1_S1_S1_S1_S1_S1_S1_S1_S1_S1_S0_iii:
	.zero		1004


//--------------------- .nv.constant0._Z42gpuKernelSphericalHarmonicsBesselWithDerivIfEvPT_S1_S1_S1_S1_S1_S1_S1_S1_S1_S1_S1_S1_S0_iii --------------------------
	.section	.nv.constant0._Z42gpuKernelSphericalHarmonicsBesselWithDerivIfEvPT_S1_S1_S1_S1_S1_S1_S1_S1_S1_S1_S1_S1_S0_iii,"a",@progbits
	.sectionflags	@""
	.align	4
.nv.constant0._Z42gpuKernelSphericalHarmonicsBesselWithDerivIfEvPT_S1_S1_S1_S1_S1_S1_S1_S1_S1_S1_S1_S1_S0_iii:
	.zero		1016


//--------------------- .nv.constant0._Z42gpuKernelSphericalHarmonicsBesselWithDerivIdEvPT_S1_S1_S1_S1_S1_S1_S1_S1_S1_S1_S1_S1_S0_iii --------------------------
	.section	.nv.constant0._Z42gpuKernelSphericalHarmonicsBesselWithDerivIdEvPT_S1_S1_S1_S1_S1_S1_S1_S1_S1_S1_S1_S1_S0_iii,"a",@progbits
	.sectionflags	@""
	.align	4
.nv.constant0._Z42gpuKernelSphericalHarmonicsBesselWithDerivIdEvPT_S1_S1_S1_S1_S1_S1_S1_S1_S1_S1_S1_S1_S0_iii:
	.zero		1020


//--------------------- .nv.constant0._Z33gpuKernelSphericalHarmonicsBesselIfEvPT_S1_S1_S1_S1_S0_iii --------------------------
	.section	.nv.constant0._Z33gpuKernelSphericalHarmonicsBesselIfEvPT_S1_S1_S1_S1_S0_iii,"a",@progbits
	.sectionflags	@""
	.align	4
.nv.constant0._Z33gpuKernelSphericalHarmonicsBesselIfEvPT_S1_S1_S1_S1_S0_iii:
	.zero		952


//--------------------- .nv.constant0._Z33gpuKernelSphericalHarmonicsBesselIdEvPT_S1_S1_S1_S1_S0_iii --------------------------
	.section	.nv.constant0._Z33gpuKernelSphericalHarmonicsBesselIdEvPT_S1_S1_S1_S1_S0_iii,"a",@progbits
	.sectionflags	@""
	.align	4
.nv.constant0._Z33gpuKernelSphericalHarmonicsBesselIdEvPT_S1_S1_S1_S1_S0_iii:
	.zero		956


//--------------------- .nv.constant0._Z33gpuKernelSphericalHarmonicsBesselIfEvPT_S1_S1_S1_S1_S1_S1_S0_iii --------------------------
	.section	.nv.constant0._Z33gpuKernelSphericalHarmonicsBesselIfEvPT_S1_S1_S1_S1_S1_S1_S0_iii,"a",@progbits
	.sectionflags	@""
	.align	4
.nv.constant0._Z33gpuKernelSphericalHarmonicsBesselIfEvPT_S1_S1_S1_S1_S1_S1_S0_iii:
	.zero		968


//--------------------- .nv.constant0._Z33gpuKernelSphericalHarmonicsBesselIdEvPT_S1_S1_S1_S1_S1_S1_S0_iii --------------------------
	.section	.nv.constant0._Z33gpuKernelSphericalHarmonicsBesselIdEvPT_S1_S1_S1_S1_S1_S1_S0_iii,"a",@progbits
	.sectionflags	@""
	.align	4
.nv.constant0._Z33gpuKernelSphericalHarmonicsBesselIdEvPT_S1_S1_S1_S1_S1_S1_S0_iii:
	.zero		972


//--------------------- SYMBOLS --------------------------

	.type		.nv.reservedSmem.offset0,@object
	.size		.nv.reservedSmem.offset0,0x4
